	.target	sm_100a

	.elftype	@"ET_EXEC"


//--------------------- .note.nv.tkinfo           --------------------------
	.section	.note.nv.tkinfo,"",@"SHT_NOTE"
	.sectionflags	@"SHF_NOTE_NV_TKINFO"
	.tkinfo
        /*0018*/ 	.word	0x00000002
        /*0030*/ 	.string	""
        /*0030*/ 	.string	"ptxas"
        /*0030*/ 	.string	"Cuda compilation tools, release 13.0, V13.0.88"
        /*0030*/ 	.string	"Build cuda_13.0.r13.0/compiler.36424714_0"
        /*0030*/ 	.string	"-arch sm_100a -m 64 "



//--------------------- .note.nv.cuinfo           --------------------------
	.section	.note.nv.cuinfo,"",@"SHT_NOTE"
	.sectionflags	@"SHF_NOTE_NV_CUINFO"
        /*0018*/ 	.short	0x0002
        /*001a*/ 	.short	0x0064
        /*001c*/ 	.short	0x0082
	.zero		2


//--------------------- .nv.info                  --------------------------
	.section	.nv.info,"",@"SHT_CUDA_INFO"
	.align	4


	//----- nvinfo : EIATTR_REGCOUNT
	.align		4
        /*0000*/ 	.byte	0x04, 0x2f
        /*0002*/ 	.short	(.L_19 - .L_18)
	.align		4
.L_18:
        /*0004*/ 	.word	index@(_ZN7cutlass13device_kernelINS_4gemm6kernel13GemmUniversalIN4cute5tupleIJiiiiEEENS1_10collective13CollectiveMmaINS1_46MainloopSm100TmaUmmaWarpSpecializedBlockScaledILi3ELi2ELi2ENS5_IJNS4_1CILi8EEENSA_ILi1EEESC_EEEEENS5_IJNSA_ILi128EEESF_NSA_ILi256EEEEEENS5_IJNS_12float_e4m3_tENS_13float_ue8m0_tEEEENS5_IJNS5_IJlSC_lEEENS4_6LayoutINS5_IJNS5_IJNS5_IJNSA_ILi32EEENSA_ILi4EEEEEEiEEESQ_NS5_IJSC_iEEEEEENS5_IJNS5_IJNS5_IJNSA_ILi16EEESO_EEEiEEENS5_IJNS5_IJNSA_ILi0EEESC_EEENSA_ILi512EEEEEENS5_IJSW_iEEEEEEEEEEESK_S13_NS4_8TiledMMAINS4_8MMA_AtomIJNS4_21SM100_MMA_MXF8F6F4_SSISI_SI_fSJ_Li128ELi128ELNS4_4UMMA5MajorE0ELS18_0ELNS17_7ScaleInE0ELS19_0EEEEEENSM_INS5_IJSC_SC_SC_EEENS5_IJSW_SW_SW_EEEEENS5_IJNS4_10UnderscoreES1F_S1F_EEEEENS5_IJNS4_13SM90_TMA_LOADES1I_EEENS5_IJNS4_14ComposedLayoutINS4_7SwizzleILi3ELi4ELi3EEENS4_18smem_ptr_flag_bitsILi8EEENSM_INS5_IJSB_SF_EEENS5_IJSF_SC_EEEEEEENSM_INS5_IJNS5_IJNS5_IJSP_SC_EEENS5_IJSN_SC_EEEEEESC_NS5_IJSO_NSA_ILi2EEEEEEEEENS5_IJNS5_IJNS5_IJSU_SY_EEESX_EEESW_NS5_IJSC_SY_EEEEEEEEEEEvNS4_8identityENS5_IJNS4_23SM90_TMA_LOAD_MULTICASTES26_EEES24_vS25_EENS_8epilogue10collective18CollectiveEpilogueINS29_23Sm100TmaWarpSpecializedILi4ELi2ELi16ELb1ELb0EEEJNS5_IJNSA_ILi64EEESF_SG_EEENS5_IJNSM_IS2E_SC_EENSM_INS5_IJST_S1W_EEENS5_IJSC_S2E_EEEEEEEENS_10bfloat16_tESL_S2L_SL_NS29_6fusion15FusionCallbacksIS2D_NS2M_17LinearCombinationIS2L_fS2L_fLNS_15FloatRoundStyleE2EEES2F_S2K_JEEENS4_5SM1004TMEM4LOAD26SM100_TMEM_LOAD_32dp32b16xES1I_NS1K_INS1L_ILi1ELi4ELi3EEENS1N_ILi16EEENSM_INS5_IJSB_ST_EEENS5_IJST_SC_EEEEEEENS4_39AutoVectorizingCopyWithAssumedAlignmentILi128EEENS4_14SM90_TMA_STOREES31_S33_S33_EEEvvEEEEvNT_6ParamsE)
        /*0008*/ 	.word	0x0000007b


	//----- nvinfo : EIATTR_FRAME_SIZE
	.align		4
.L_19:
        /*000c*/ 	.byte	0x04, 0x11
        /*000e*/ 	.short	(.L_21 - .L_20)
	.align		4
.L_20:
        /*0010*/ 	.word	index@($__internal_2_$__cuda_sm10x_tcgen05_guardrail_trap_unallocated_columns_being_dealloced)
        /*0014*/ 	.word	0x00000000


	//----- nvinfo : EIATTR_FRAME_SIZE
	.align		4
.L_21:
        /*0018*/ 	.byte	0x04, 0x11
        /*001a*/ 	.short	(.L_23 - .L_22)
	.align		4
.L_22:
        /*001c*/ 	.word	index@($__internal_1_$__cuda_sm10x_tcgen05_guardrail_trap_phase_invalid_during_alloc)
        /*0020*/ 	.word	0x00000000


	//----- nvinfo : EIATTR_FRAME_SIZE
	.align		4
.L_23:
        /*0024*/ 	.byte	0x04, 0x11
        /*0026*/ 	.short	(.L_25 - .L_24)
	.align		4
.L_24:
        /*0028*/ 	.word	index@($__internal_0_$__cuda_sm10x_tcgen05_guardrail_trap_col_being_dealloced_not_returned_by_alloc)
        /*002c*/ 	.word	0x00000000


	//----- nvinfo : EIATTR_FRAME_SIZE
	.align		4
.L_25:
        /*0030*/ 	.byte	0x04, 0x11
        /*0032*/ 	.short	(.L_27 - .L_26)
	.align		4
.L_26:
        /*0034*/ 	.word	index@(_ZN7cutlass13device_kernelINS_4gemm6kernel13GemmUniversalIN4cute5tupleIJiiiiEEENS1_10collective13CollectiveMmaINS1_46MainloopSm100TmaUmmaWarpSpecializedBlockScaledILi3ELi2ELi2ENS5_IJNS4_1CILi8EEENSA_ILi1EEESC_EEEEENS5_IJNSA_ILi128EEESF_NSA_ILi256EEEEEENS5_IJNS_12float_e4m3_tENS_13float_ue8m0_tEEEENS5_IJNS5_IJlSC_lEEENS4_6LayoutINS5_IJNS5_IJNS5_IJNSA_ILi32EEENSA_ILi4EEEEEEiEEESQ_NS5_IJSC_iEEEEEENS5_IJNS5_IJNS5_IJNSA_ILi16EEESO_EEEiEEENS5_IJNS5_IJNSA_ILi0EEESC_EEENSA_ILi512EEEEEENS5_IJSW_iEEEEEEEEEEESK_S13_NS4_8TiledMMAINS4_8MMA_AtomIJNS4_21SM100_MMA_MXF8F6F4_SSISI_SI_fSJ_Li128ELi128ELNS4_4UMMA5MajorE0ELS18_0ELNS17_7ScaleInE0ELS19_0EEEEEENSM_INS5_IJSC_SC_SC_EEENS5_IJSW_SW_SW_EEEEENS5_IJNS4_10UnderscoreES1F_S1F_EEEEENS5_IJNS4_13SM90_TMA_LOADES1I_EEENS5_IJNS4_14ComposedLayoutINS4_7SwizzleILi3ELi4ELi3EEENS4_18smem_ptr_flag_bitsILi8EEENSM_INS5_IJSB_SF_EEENS5_IJSF_SC_EEEEEEENSM_INS5_IJNS5_IJNS5_IJSP_SC_EEENS5_IJSN_SC_EEEEEESC_NS5_IJSO_NSA_ILi2EEEEEEEEENS5_IJNS5_IJNS5_IJSU_SY_EEESX_EEESW_NS5_IJSC_SY_EEEEEEEEEEEvNS4_8identityENS5_IJNS4_23SM90_TMA_LOAD_MULTICASTES26_EEES24_vS25_EENS_8epilogue10collective18CollectiveEpilogueINS29_23Sm100TmaWarpSpecializedILi4ELi2ELi16ELb1ELb0EEEJNS5_IJNSA_ILi64EEESF_SG_EEENS5_IJNSM_IS2E_SC_EENSM_INS5_IJST_S1W_EEENS5_IJSC_S2E_EEEEEEEENS_10bfloat16_tESL_S2L_SL_NS29_6fusion15FusionCallbacksIS2D_NS2M_17LinearCombinationIS2L_fS2L_fLNS_15FloatRoundStyleE2EEES2F_S2K_JEEENS4_5SM1004TMEM4LOAD26SM100_TMEM_LOAD_32dp32b16xES1I_NS1K_INS1L_ILi1ELi4ELi3EEENS1N_ILi16EEENSM_INS5_IJSB_ST_EEENS5_IJST_SC_EEEEEEENS4_39AutoVectorizingCopyWithAssumedAlignmentILi128EEENS4_14SM90_TMA_STOREES31_S33_S33_EEEvvEEEEvNT_6ParamsE)
        /*0038*/ 	.word	0x00000000


	//----- nvinfo : EIATTR_MIN_STACK_SIZE
	.align		4
.L_27:
        /*003c*/ 	.byte	0x04, 0x12
        /*003e*/ 	.short	(.L_29 - .L_28)
	.align		4
.L_28:
        /*0040*/ 	.word	index@(_ZN7cutlass13device_kernelINS_4gemm6kernel13GemmUniversalIN4cute5tupleIJiiiiEEENS1_10collective13CollectiveMmaINS1_46MainloopSm100TmaUmmaWarpSpecializedBlockScaledILi3ELi2ELi2ENS5_IJNS4_1CILi8EEENSA_ILi1EEESC_EEEEENS5_IJNSA_ILi128EEESF_NSA_ILi256EEEEEENS5_IJNS_12float_e4m3_tENS_13float_ue8m0_tEEEENS5_IJNS5_IJlSC_lEEENS4_6LayoutINS5_IJNS5_IJNS5_IJNSA_ILi32EEENSA_ILi4EEEEEEiEEESQ_NS5_IJSC_iEEEEEENS5_IJNS5_IJNS5_IJNSA_ILi16EEESO_EEEiEEENS5_IJNS5_IJNSA_ILi0EEESC_EEENSA_ILi512EEEEEENS5_IJSW_iEEEEEEEEEEESK_S13_NS4_8TiledMMAINS4_8MMA_AtomIJNS4_21SM100_MMA_MXF8F6F4_SSISI_SI_fSJ_Li128ELi128ELNS4_4UMMA5MajorE0ELS18_0ELNS17_7ScaleInE0ELS19_0EEEEEENSM_INS5_IJSC_SC_SC_EEENS5_IJSW_SW_SW_EEEEENS5_IJNS4_10UnderscoreES1F_S1F_EEEEENS5_IJNS4_13SM90_TMA_LOADES1I_EEENS5_IJNS4_14ComposedLayoutINS4_7SwizzleILi3ELi4ELi3EEENS4_18smem_ptr_flag_bitsILi8EEENSM_INS5_IJSB_SF_EEENS5_IJSF_SC_EEEEEEENSM_INS5_IJNS5_IJNS5_IJSP_SC_EEENS5_IJSN_SC_EEEEEESC_NS5_IJSO_NSA_ILi2EEEEEEEEENS5_IJNS5_IJNS5_IJSU_SY_EEESX_EEESW_NS5_IJSC_SY_EEEEEEEEEEEvNS4_8identityENS5_IJNS4_23SM90_TMA_LOAD_MULTICASTES26_EEES24_vS25_EENS_8epilogue10collective18CollectiveEpilogueINS29_23Sm100TmaWarpSpecializedILi4ELi2ELi16ELb1ELb0EEEJNS5_IJNSA_ILi64EEESF_SG_EEENS5_IJNSM_IS2E_SC_EENSM_INS5_IJST_S1W_EEENS5_IJSC_S2E_EEEEEEEENS_10bfloat16_tESL_S2L_SL_NS29_6fusion15FusionCallbacksIS2D_NS2M_17LinearCombinationIS2L_fS2L_fLNS_15FloatRoundStyleE2EEES2F_S2K_JEEENS4_5SM1004TMEM4LOAD26SM100_TMEM_LOAD_32dp32b16xES1I_NS1K_INS1L_ILi1ELi4ELi3EEENS1N_ILi16EEENSM_INS5_IJSB_ST_EEENS5_IJST_SC_EEEEEEENS4_39AutoVectorizingCopyWithAssumedAlignmentILi128EEENS4_14SM90_TMA_STOREES31_S33_S33_EEEvvEEEEvNT_6ParamsE)
        /*0044*/ 	.word	0x00000000
.L_29:


//--------------------- .nv.compat                --------------------------
	.section	.nv.compat,"",@"SHT_CUDA_COMPAT_INFO"
	.align	4
        /*0000*/ 	.byte	0x02, 0x09, 0x01, 0x00, 0x02, 0x02, 0x02, 0x00, 0x02, 0x05, 0x05, 0x00, 0x03, 0x07, 0x01, 0x01
        /*0010*/ 	.byte	0x02, 0x03, 0x01, 0x00, 0x02, 0x06, 0x01, 0x00, 0x04, 0x0b, 0x08, 0x00, 0x09, 0x00, 0x00, 0x00
        /*0020*/ 	.byte	0x00, 0x00, 0x00, 0x00


//--------------------- .nv.info._ZN7cutlass13device_kernelINS_4gemm6kernel13GemmUniversalIN4cute5tupleIJiiiiEEENS1_10collective13CollectiveMmaINS1_46MainloopSm100TmaUmmaWarpSpecializedBlockScaledILi3ELi2ELi2ENS5_IJNS4_1CILi8EEENSA_ILi1EEESC_EEEEENS5_IJNSA_ILi128EEESF_NSA_ILi256EEEEEENS5_IJNS_12float_e4m3_tENS_13float_ue8m0_tEEEENS5_IJNS5_IJlSC_lEEENS4_6LayoutINS5_IJNS5_IJNS5_IJNSA_ILi32EEENSA_ILi4EEEEEEiEEESQ_NS5_IJSC_iEEEEEENS5_IJNS5_IJNS5_IJNSA_ILi16EEESO_EEEiEEENS5_IJNS5_IJNSA_ILi0EEESC_EEENSA_ILi512EEEEEENS5_IJSW_iEEEEEEEEEEESK_S13_NS4_8TiledMMAINS4_8MMA_AtomIJNS4_21SM100_MMA_MXF8F6F4_SSISI_SI_fSJ_Li128ELi128ELNS4_4UMMA5MajorE0ELS18_0ELNS17_7ScaleInE0ELS19_0EEEEEENSM_INS5_IJSC_SC_SC_EEENS5_IJSW_SW_SW_EEEEENS5_IJNS4_10UnderscoreES1F_S1F_EEEEENS5_IJNS4_13SM90_TMA_LOADES1I_EEENS5_IJNS4_14ComposedLayoutINS4_7SwizzleILi3ELi4ELi3EEENS4_18smem_ptr_flag_bitsILi8EEENSM_INS5_IJSB_SF_EEENS5_IJSF_SC_EEEEEEENSM_INS5_IJNS5_IJNS5_IJSP_SC_EEENS5_IJSN_SC_EEEEEESC_NS5_IJSO_NSA_ILi2EEEEEEEEENS5_IJNS5_IJNS5_IJSU_SY_EEESX_EEESW_NS5_IJSC_SY_EEEEEEEEEEEvNS4_8identityENS5_IJNS4_23SM90_TMA_LOAD_MULTICASTES26_EEES24_vS25_EENS_8epilogue10collective18CollectiveEpilogueINS29_23Sm100TmaWarpSpecializedILi4ELi2ELi16ELb1ELb0EEEJNS5_IJNSA_ILi64EEESF_SG_EEENS5_IJNSM_IS2E_SC_EENSM_INS5_IJST_S1W_EEENS5_IJSC_S2E_EEEEEEEENS_10bfloat16_tESL_S2L_SL_NS29_6fusion15FusionCallbacksIS2D_NS2M_17LinearCombinationIS2L_fS2L_fLNS_15FloatRoundStyleE2EEES2F_S2K_JEEENS4_5SM1004TMEM4LOAD26SM100_TMEM_LOAD_32dp32b16xES1I_NS1K_INS1L_ILi1ELi4ELi3EEENS1N_ILi16EEENSM_INS5_IJSB_ST_EEENS5_IJST_SC_EEEEEEENS4_39AutoVectorizingCopyWithAssumedAlignmentILi128EEENS4_14SM90_TMA_STOREES31_S33_S33_EEEvvEEEEvNT_6ParamsE --------------------------
	.section	.nv.info._ZN7cutlass13device_kernelINS_4gemm6kernel13GemmUniversalIN4cute5tupleIJiiiiEEENS1_10collective13CollectiveMmaINS1_46MainloopSm100TmaUmmaWarpSpecializedBlockScaledILi3ELi2ELi2ENS5_IJNS4_1CILi8EEENSA_ILi1EEESC_EEEEENS5_IJNSA_ILi128EEESF_NSA_ILi256EEEEEENS5_IJNS_12float_e4m3_tENS_13float_ue8m0_tEEEENS5_IJNS5_IJlSC_lEEENS4_6LayoutINS5_IJNS5_IJNS5_IJNSA_ILi32EEENSA_ILi4EEEEEEiEEESQ_NS5_IJSC_iEEEEEENS5_IJNS5_IJNS5_IJNSA_ILi16EEESO_EEEiEEENS5_IJNS5_IJNSA_ILi0EEESC_EEENSA_ILi512EEEEEENS5_IJSW_iEEEEEEEEEEESK_S13_NS4_8TiledMMAINS4_8MMA_AtomIJNS4_21SM100_MMA_MXF8F6F4_SSISI_SI_fSJ_Li128ELi128ELNS4_4UMMA5MajorE0ELS18_0ELNS17_7ScaleInE0ELS19_0EEEEEENSM_INS5_IJSC_SC_SC_EEENS5_IJSW_SW_SW_EEEEENS5_IJNS4_10UnderscoreES1F_S1F_EEEEENS5_IJNS4_13SM90_TMA_LOADES1I_EEENS5_IJNS4_14ComposedLayoutINS4_7SwizzleILi3ELi4ELi3EEENS4_18smem_ptr_flag_bitsILi8EEENSM_INS5_IJSB_SF_EEENS5_IJSF_SC_EEEEEEENSM_INS5_IJNS5_IJNS5_IJSP_SC_EEENS5_IJSN_SC_EEEEEESC_NS5_IJSO_NSA_ILi2EEEEEEEEENS5_IJNS5_IJNS5_IJSU_SY_EEESX_EEESW_NS5_IJSC_SY_EEEEEEEEEEEvNS4_8identityENS5_IJNS4_23SM90_TMA_LOAD_MULTICASTES26_EEES24_vS25_EENS_8epilogue10collective18CollectiveEpilogueINS29_23Sm100TmaWarpSpecializedILi4ELi2ELi16ELb1ELb0EEEJNS5_IJNSA_ILi64EEESF_SG_EEENS5_IJNSM_IS2E_SC_EENSM_INS5_IJST_S1W_EEENS5_IJSC_S2E_EEEEEEEENS_10bfloat16_tESL_S2L_SL_NS29_6fusion15FusionCallbacksIS2D_NS2M_17LinearCombinationIS2L_fS2L_fLNS_15FloatRoundStyleE2EEES2F_S2K_JEEENS4_5SM1004TMEM4LOAD26SM100_TMEM_LOAD_32dp32b16xES1I_NS1K_INS1L_ILi1ELi4ELi3EEENS1N_ILi16EEENSM_INS5_IJSB_ST_EEENS5_IJST_SC_EEEEEEENS4_39AutoVectorizingCopyWithAssumedAlignmentILi128EEENS4_14SM90_TMA_STOREES31_S33_S33_EEEvvEEEEvNT_6ParamsE,"",@"SHT_CUDA_INFO"
	.sectionflags	@""
	.align	4


	//----- nvinfo : EIATTR_CUDA_API_VERSION
	.align		4
        /*0000*/ 	.byte	0x04, 0x37
        /*0002*/ 	.short	(.L_31 - .L_30)
.L_30:
        /*0004*/ 	.word	0x00000082


	//----- nvinfo : EIATTR_KPARAM_INFO
	.align		4
.L_31:
        /*0008*/ 	.byte	0x04, 0x17
        /*000a*/ 	.short	(.L_33 - .L_32)
.L_32:
        /*000c*/ 	.word	0x00000000
        /*0010*/ 	.short	0x0000
        /*0012*/ 	.short	0x0000
        /*0014*/ 	.byte	0x00, 0xf0, 0x01, 0x30


	//----- nvinfo : EIATTR_AT_ENTRY_FRAGMENTS
	.align		4
.L_33:
        /*0018*/ 	.byte	0x04, 0x4f
        /*001a*/ 	.short	(.L_35 - .L_34)


	//   ....[0]....
.L_34:
        /*001c*/ 	.word	0x00000006


	//----- nvinfo : EIATTR_RESERVED_SMEM_USED
	.align		4
.L_35:
        /*0020*/ 	.byte	0x01, 0x41
	.zero		2


	//----- nvinfo : EIATTR_SPARSE_MMA_MASK
	.align		4
        /*0024*/ 	.byte	0x03, 0x50
        /*0026*/ 	.short	0x0000


	//----- nvinfo : EIATTR_TCGEN05_1CTA_USED
	.align		4
        /*0028*/ 	.byte	0x01, 0x51
	.zero		2


	//----- nvinfo : EIATTR_MAXREG_COUNT
	.align		4
        /*002c*/ 	.byte	0x03, 0x1b
        /*002e*/ 	.short	0x00ff


	//----- nvinfo : EIATTR_NUM_BARRIERS
	.align		4
        /*0030*/ 	.byte	0x02, 0x4c
        /*0032*/ 	.byte	0x07
	.zero		1


	//----- nvinfo : EIATTR_EXTERNS
	.align		4
        /*0034*/ 	.byte	0x04, 0x0f
        /*0036*/ 	.short	(.L_37 - .L_36)


	//   ....[0]....
	.align		4
.L_36:
        /*0038*/ 	.word	index@(__assertfail)


	//----- nvinfo : EIATTR_MERCURY_ISA_VERSION
	.align		4
.L_37:
        /*003c*/ 	.byte	0x03, 0x5f
        /*003e*/ 	.short	0x0101


	//----- nvinfo : EIATTR_INT_WARP_WIDE_INSTR_OFFSETS
	.align		4
        /*0040*/ 	.byte	0x04, 0x31
        /*0042*/ 	.short	(.L_39 - .L_38)


	//   ....[0]....
.L_38:
        /*0044*/ 	.word	0x000026e0


	//   ....[1]....
        /*0048*/ 	.word	0x00004840


	//   ....[2]....
        /*004c*/ 	.word	0x00004870


	//   ....[3]....
        /*0050*/ 	.word	0x00004890


	//   ....[4]....
        /*0054*/ 	.word	0x000051a0


	//   ....[5]....
        /*0058*/ 	.word	0x000051c0


	//   ....[6]....
        /*005c*/ 	.word	0x00005230


	//   ....[7]....
        /*0060*/ 	.word	0x00005350


	//   ....[8]....
        /*0064*/ 	.word	0x00005370


	//   ....[9]....
        /*0068*/ 	.word	0x00005430


	//   ....[10]....
        /*006c*/ 	.word	0x00005530


	//   ....[11]....
        /*0070*/ 	.word	0x00005570


	//   ....[12]....
        /*0074*/ 	.word	0x00005610


	//   ....[13]....
        /*0078*/ 	.word	0x00005710


	//   ....[14]....
        /*007c*/ 	.word	0x00005730


	//   ....[15]....
        /*0080*/ 	.word	0x00005800


	//   ....[16]....
        /*0084*/ 	.word	0x00005900


	//   ....[17]....
        /*0088*/ 	.word	0x00005940


	//   ....[18]....
        /*008c*/ 	.word	0x00005a00


	//   ....[19]....
        /*0090*/ 	.word	0x00005ae0


	//   ....[20]....
        /*0094*/ 	.word	0x00005b00


	//   ....[21]....
        /*0098*/ 	.word	0x00005bc0


	//   ....[22]....
        /*009c*/ 	.word	0x00005cc0


	//   ....[23]....
        /*00a0*/ 	.word	0x00005d30


	//   ....[24]....
        /*00a4*/ 	.word	0x00005e00


	//   ....[25]....
        /*00a8*/ 	.word	0x00005f90


	//   ....[26]....
        /*00ac*/ 	.word	0x00005fa0


	//   ....[27]....
        /*00b0*/ 	.word	0x000060a0


	//----- nvinfo : EIATTR_COOP_GROUP_MASK_REGIDS
	.align		4
.L_39:
        /*00b4*/ 	.byte	0x04, 0x29
        /*00b6*/ 	.short	(.L_41 - .L_40)


	//   ....[0]....
.L_40:
        /*00b8*/ 	.word	0xffffffff


	//   ....[1]....
        /*00bc*/ 	.word	0xffffffff


	//   ....[2]....
        /*00c0*/ 	.word	0xffffffff


	//   ....[3]....
        /*00c4*/ 	.word	0xffffffff


	//   ....[4]....
        /*00c8*/ 	.word	0xffffffff


	//   ....[5]....
        /*00cc*/ 	.word	0xffffffff


	//   ....[6]....
        /*00d0*/ 	.word	0xffffffff


	//   ....[7]....
        /*00d4*/ 	.word	0xffffffff


	//   ....[8]....
        /*00d8*/ 	.word	0xffffffff


	//   ....[9]....
        /*00dc*/ 	.word	0xffffffff


	//   ....[10]....
        /*00e0*/ 	.word	0xffffffff


	//   ....[11]....
        /*00e4*/ 	.word	0xffffffff


	//   ....[12]....
        /*00e8*/ 	.word	0xffffffff


	//   ....[13]....
        /*00ec*/ 	.word	0xffffffff


	//----- nvinfo : EIATTR_COOP_GROUP_INSTR_OFFSETS
	.align		4
.L_41:
        /*00f0*/ 	.byte	0x04, 0x28
        /*00f2*/ 	.short	(.L_43 - .L_42)


	//   ....[0]....
.L_42:
        /*00f4*/ 	.word	0x00000090


	//   ....[1]....
        /*00f8*/ 	.word	0x00000530


	//   ....[2]....
        /*00fc*/ 	.word	0x000006b0


	//   ....[3]....
        /*0100*/ 	.word	0x00000850


	//   ....[4]....
        /*0104*/ 	.word	0x00000950


	//   ....[5]....
        /*0108*/ 	.word	0x00000ac0


	//   ....[6]....
        /*010c*/ 	.word	0x00000c20


	//   ....[7]....
        /*0110*/ 	.word	0x00000dd0


	//   ....[8]....
        /*0114*/ 	.word	0x000025c0


	//   ....[9]....
        /*0118*/ 	.word	0x00003330


	//   ....[10]....
        /*011c*/ 	.word	0x00003540


	//   ....[11]....
        /*0120*/ 	.word	0x00003570


	//   ....[12]....
        /*0124*/ 	.word	0x00004720


	//   ....[13]....
        /*0128*/ 	.word	0x00004950


	//----- nvinfo : EIATTR_VRC_CTA_INIT_COUNT
	.align		4
.L_43:
        /*012c*/ 	.byte	0x02, 0x4a
        /*012e*/ 	.byte	0x80
	.zero		1


	//----- nvinfo : EIATTR_SYSCALL_OFFSETS
	.align		4
        /*0130*/ 	.byte	0x04, 0x46
        /*0132*/ 	.short	(.L_45 - .L_44)


	//   ....[0]....
.L_44:
        /*0134*/ 	.word	0x00006bc0


	//   ....[1]....
        /*0138*/ 	.word	0x00006cb0


	//   ....[2]....
        /*013c*/ 	.word	0x000075a0


	//   ....[3]....
        /*0140*/ 	.word	0x00007710


	//   ....[4]....
        /*0144*/ 	.word	0x00008430


	//   ....[5]....
        /*0148*/ 	.word	0x000085a0


	//   ....[6]....
        /*014c*/ 	.word	0x000092b0


	//   ....[7]....
        /*0150*/ 	.word	0x00009420


	//   ....[8]....
        /*0154*/ 	.word	0x0000a160


	//   ....[9]....
        /*0158*/ 	.word	0x0000a2d0


	//   ....[10]....
        /*015c*/ 	.word	0x0000b030


	//   ....[11]....
        /*0160*/ 	.word	0x0000b1a0


	//   ....[12]....
        /*0164*/ 	.word	0x0000bf00


	//   ....[13]....
        /*0168*/ 	.word	0x0000c070


	//   ....[14]....
        /*016c*/ 	.word	0x0000cdd0


	//   ....[15]....
        /*0170*/ 	.word	0x0000cf40


	//   ....[16]....
        /*0174*/ 	.word	0x0000dc30


	//   ....[17]....
        /*0178*/ 	.word	0x0000dda0


	//----- nvinfo : EIATTR_MBARRIER_INSTR_OFFSETS
	.align		4
.L_45:
        /*017c*/ 	.byte	0x04, 0x39
        /*017e*/ 	.short	(.L_47 - .L_46)


	//   ....[0]....
.L_46:
        /*0180*/ 	.word	0x00000640
        /*0184*/ 	.word	0x000000ff
        /*0188*/ 	.word	0x00000000
        /*018c*/ 	.short	0x0100
        /*018e*/ 	.byte	0x04
	.zero		1


	//   ....[1]....
        /*0190*/ 	.word	0x00000650
        /*0194*/ 	.word	0x000000ff
        /*0198*/ 	.word	0x00000018
        /*019c*/ 	.short	0x0100
        /*019e*/ 	.byte	0x04
	.zero		1


	//   ....[2]....
        /*01a0*/ 	.word	0x00000660
        /*01a4*/ 	.word	0x000000ff
        /*01a8*/ 	.word	0x00000008
        /*01ac*/ 	.short	0x0100
        /*01ae*/ 	.byte	0x04
	.zero		1


	//   ....[3]....
        /*01b0*/ 	.word	0x00000670
        /*01b4*/ 	.word	0x000000ff
        /*01b8*/ 	.word	0x00000020
        /*01bc*/ 	.short	0x0100
        /*01be*/ 	.byte	0x04
	.zero		1


	//   ....[4]....
        /*01c0*/ 	.word	0x00000680
        /*01c4*/ 	.word	0x000000ff
        /*01c8*/ 	.word	0x00000010
        /*01cc*/ 	.short	0x0100
        /*01ce*/ 	.byte	0x04
	.zero		1


	//   ....[5]....
        /*01d0*/ 	.word	0x00000690
        /*01d4*/ 	.word	0x000000ff
        /*01d8*/ 	.word	0x00000028
        /*01dc*/ 	.short	0x0100
        /*01de*/ 	.byte	0x04
	.zero		1


	//   ....[6]....
        /*01e0*/ 	.word	0x000007c0
        /*01e4*/ 	.word	0x000000ff
        /*01e8*/ 	.word	0x00000030
        /*01ec*/ 	.short	0x0100
        /*01ee*/ 	.byte	0x04
	.zero		1


	//   ....[7]....
        /*01f0*/ 	.word	0x000007d0
        /*01f4*/ 	.word	0x000000ff
        /*01f8*/ 	.word	0x00000050
        /*01fc*/ 	.short	0x0100
        /*01fe*/ 	.byte	0x04
	.zero		1


	//   ....[8]....
        /*0200*/ 	.word	0x000007e0
        /*0204*/ 	.word	0x000000ff
        /*0208*/ 	.word	0x00000038
        /*020c*/ 	.short	0x0100
        /*020e*/ 	.byte	0x04
	.zero		1


	//   ....[9]....
        /*0210*/ 	.word	0x000007f0
        /*0214*/ 	.word	0x000000ff
        /*0218*/ 	.word	0x00000058
        /*021c*/ 	.short	0x0100
        /*021e*/ 	.byte	0x04
	.zero		1


	//   ....[10]....
        /*0220*/ 	.word	0x00000800
        /*0224*/ 	.word	0x000000ff
        /*0228*/ 	.word	0x00000040
        /*022c*/ 	.short	0x0100
        /*022e*/ 	.byte	0x04
	.zero		1


	//   ....[11]....
        /*0230*/ 	.word	0x00000810
        /*0234*/ 	.word	0x000000ff
        /*0238*/ 	.word	0x00000060
        /*023c*/ 	.short	0x0100
        /*023e*/ 	.byte	0x04
	.zero		1


	//   ....[12]....
        /*0240*/ 	.word	0x00000820
        /*0244*/ 	.word	0x000000ff
        /*0248*/ 	.word	0x00000048
        /*024c*/ 	.short	0x0100
        /*024e*/ 	.byte	0x04
	.zero		1


	//   ....[13]....
        /*0250*/ 	.word	0x00000830
        /*0254*/ 	.word	0x000000ff
        /*0258*/ 	.word	0x00000068
        /*025c*/ 	.short	0x0100
        /*025e*/ 	.byte	0x04
	.zero		1


	//   ....[14]....
        /*0260*/ 	.word	0x00000920
        /*0264*/ 	.word	0x000000ff
        /*0268*/ 	.word	0x00000070
        /*026c*/ 	.short	0x0100
        /*026e*/ 	.byte	0x06
	.zero		1


	//   ....[15]....
        /*0270*/ 	.word	0x00000930
        /*0274*/ 	.word	0x000000ff
        /*0278*/ 	.word	0x00000078
        /*027c*/ 	.short	0x0100
        /*027e*/ 	.byte	0x06
	.zero		1


	//   ....[16]....
        /*0280*/ 	.word	0x00000a70
        /*0284*/ 	.word	0x000000ff
        /*0288*/ 	.word	0x00000080
        /*028c*/ 	.short	0x0100
        /*028e*/ 	.byte	0x06
	.zero		1


	//   ....[17]....
        /*0290*/ 	.word	0x00000a80
        /*0294*/ 	.word	0x000000ff
        /*0298*/ 	.word	0x00000090
        /*029c*/ 	.short	0x0100
        /*029e*/ 	.byte	0x06
	.zero		1


	//   ....[18]....
        /*02a0*/ 	.word	0x00000a90
        /*02a4*/ 	.word	0x000000ff
        /*02a8*/ 	.word	0x00000088
        /*02ac*/ 	.short	0x0100
        /*02ae*/ 	.byte	0x06
	.zero		1


	//   ....[19]....
        /*02b0*/ 	.word	0x00000aa0
        /*02b4*/ 	.word	0x000000ff
        /*02b8*/ 	.word	0x00000098
        /*02bc*/ 	.short	0x0100
        /*02be*/ 	.byte	0x06
	.zero		1


	//   ....[20]....
        /*02c0*/ 	.word	0x00000bd0
        /*02c4*/ 	.word	0x000000ff
        /*02c8*/ 	.word	0x000000a0
        /*02cc*/ 	.short	0x0100
        /*02ce*/ 	.byte	0x04
	.zero		1


	//   ....[21]....
        /*02d0*/ 	.word	0x00000be0
        /*02d4*/ 	.word	0x000000ff
        /*02d8*/ 	.word	0x000000b0
        /*02dc*/ 	.short	0x0100
        /*02de*/ 	.byte	0x04
	.zero		1


	//   ....[22]....
        /*02e0*/ 	.word	0x00000bf0
        /*02e4*/ 	.word	0x000000ff
        /*02e8*/ 	.word	0x000000a8
        /*02ec*/ 	.short	0x0100
        /*02ee*/ 	.byte	0x04
	.zero		1


	//   ....[23]....
        /*02f0*/ 	.word	0x00000c00
        /*02f4*/ 	.word	0x000000ff
        /*02f8*/ 	.word	0x000000b8
        /*02fc*/ 	.short	0x0100
        /*02fe*/ 	.byte	0x04
	.zero		1


	//   ....[24]....
        /*0300*/ 	.word	0x00000cf0
        /*0304*/ 	.word	0x000000ff
        /*0308*/ 	.word	0x000000c0
        /*030c*/ 	.short	0x0100
        /*030e*/ 	.byte	0x04
	.zero		1


	//   ....[25]....
        /*0310*/ 	.word	0x00000d00
        /*0314*/ 	.word	0x000000ff
        /*0318*/ 	.word	0x000000d0
        /*031c*/ 	.short	0x0100
        /*031e*/ 	.byte	0x04
	.zero		1


	//   ....[26]....
        /*0320*/ 	.word	0x00000d10
        /*0324*/ 	.word	0x000000ff
        /*0328*/ 	.word	0x000000c8
        /*032c*/ 	.short	0x0100
        /*032e*/ 	.byte	0x04
	.zero		1


	//   ....[27]....
        /*0330*/ 	.word	0x00000d20
        /*0334*/ 	.word	0x000000ff
        /*0338*/ 	.word	0x000000d8
        /*033c*/ 	.short	0x0100
        /*033e*/ 	.byte	0x04
	.zero		1


	//   ....[28]....
        /*0340*/ 	.word	0x000019e0
        /*0344*/ 	.word	0x00000002
        /*0348*/ 	.word	0x000000d0
        /*034c*/ 	.short	0x010a
        /*034e*/ 	.byte	0xff
	.zero		1


	//   ....[29]....
        /*0350*/ 	.word	0x00001a10
        /*0354*/ 	.word	0x00000002
        /*0358*/ 	.word	0x000000c0
        /*035c*/ 	.short	0x0101
        /*035e*/ 	.byte	0xff
	.zero		1


	//   ....[30]....
        /*0360*/ 	.word	0x00001ae0
        /*0364*/ 	.word	0x000000ff
        /*0368*/ 	.word	0x00000018
        /*036c*/ 	.short	0x010a
        /*036e*/ 	.byte	0x04
	.zero		1


	//   ....[31]....
        /*0370*/ 	.word	0x00001b60
        /*0374*/ 	.word	0x000000ff
        /*0378*/ 	.word	0x00000018
        /*037c*/ 	.short	0x010a
        /*037e*/ 	.byte	0x31
	.zero		1


	//   ....[32]....
        /*0380*/ 	.word	0x00001ca0
        /*0384*/ 	.word	0x000000ff
        /*0388*/ 	.word	0x00000018
        /*038c*/ 	.short	0x010a
        /*038e*/ 	.byte	0x04
	.zero		1


	//   ....[33]....
        /*0390*/ 	.word	0x00002050
        /*0394*/ 	.word	0x000000ff
        /*0398*/ 	.word	0x00000078
        /*039c*/ 	.short	0x0101
        /*039e*/ 	.byte	0x06
	.zero		1


	//   ....[34]....
        /*03a0*/ 	.word	0x00002070
        /*03a4*/ 	.word	0x000000ff
        /*03a8*/ 	.word	0x00000018
        /*03ac*/ 	.short	0x010a
        /*03ae*/ 	.byte	0x04
	.zero		1


	//   ....[35]....
        /*03b0*/ 	.word	0x000020f0
        /*03b4*/ 	.word	0x000000ff
        /*03b8*/ 	.word	0x00000018
        /*03bc*/ 	.short	0x010a
        /*03be*/ 	.byte	0x31
	.zero		1


	//   ....[36]....
        /*03c0*/ 	.word	0x00002230
        /*03c4*/ 	.word	0x000000ff
        /*03c8*/ 	.word	0x00000018
        /*03cc*/ 	.short	0x010a
        /*03ce*/ 	.byte	0x04
	.zero		1


	//   ....[37]....
        /*03d0*/ 	.word	0x000025f0
        /*03d4*/ 	.word	0x00000002
        /*03d8*/ 	.word	0x00000080
        /*03dc*/ 	.short	0x010a
        /*03de*/ 	.byte	0xff
	.zero		1


	//   ....[38]....
        /*03e0*/ 	.word	0x000026b0
        /*03e4*/ 	.word	0x00000002
        /*03e8*/ 	.word	0x00000000
        /*03ec*/ 	.short	0x0101
        /*03ee*/ 	.byte	0xff
	.zero		1


	//   ....[39]....
        /*03f0*/ 	.word	0x00002c40
        /*03f4*/ 	.word	0x000000ff
        /*03f8*/ 	.word	0x00000000
        /*03fc*/ 	.short	0x010a
        /*03fe*/ 	.byte	0x04
	.zero		1


	//   ....[40]....
        /*0400*/ 	.word	0x00002cd0
        /*0404*/ 	.word	0x000000ff
        /*0408*/ 	.word	0x00000000
        /*040c*/ 	.short	0x010a
        /*040e*/ 	.byte	0x05
	.zero		1


	//   ....[41]....
        /*0410*/ 	.word	0x00002d70
        /*0414*/ 	.word	0x00000000
        /*0418*/ 	.word	0x00000000
        /*041c*/ 	.short	0x010a
        /*041e*/ 	.byte	0xff
	.zero		1


	//   ....[42]....
        /*0420*/ 	.word	0x00002e90
        /*0424*/ 	.word	0x00000000
        /*0428*/ 	.word	0x000000c0
        /*042c*/ 	.short	0x010a
        /*042e*/ 	.byte	0xff
	.zero		1


	//   ....[43]....
        /*0430*/ 	.word	0x00002f00
        /*0434*/ 	.word	0x00000000
        /*0438*/ 	.word	0x00000000
        /*043c*/ 	.short	0x0101
        /*043e*/ 	.byte	0xff
	.zero		1


	//   ....[44]....
        /*0440*/ 	.word	0x00002f20
        /*0444*/ 	.word	0x000000ff
        /*0448*/ 	.word	0x00000090
        /*044c*/ 	.short	0x010a
        /*044e*/ 	.byte	0x04
	.zero		1


	//   ....[45]....
        /*0450*/ 	.word	0x00003040
        /*0454*/ 	.word	0x00000000
        /*0458*/ 	.word	0x00000080
        /*045c*/ 	.short	0x010a
        /*045e*/ 	.byte	0xff
	.zero		1


	//   ....[46]....
        /*0460*/ 	.word	0x00003140
        /*0464*/ 	.word	0x00000000
        /*0468*/ 	.word	0x00000000
        /*046c*/ 	.short	0x0101
        /*046e*/ 	.byte	0xff
	.zero		1


	//   ....[47]....
        /*0470*/ 	.word	0x000031d0
        /*0474*/ 	.word	0x000000ff
        /*0478*/ 	.word	0x00000090
        /*047c*/ 	.short	0x0106
        /*047e*/ 	.byte	0x04
	.zero		1


	//   ....[48]....
        /*0480*/ 	.word	0x000031f0
        /*0484*/ 	.word	0x000000ff
        /*0488*/ 	.word	0x00000090
        /*048c*/ 	.short	0x010a
        /*048e*/ 	.byte	0x04
	.zero		1


	//   ....[49]....
        /*0490*/ 	.word	0x00003280
        /*0494*/ 	.word	0x000000ff
        /*0498*/ 	.word	0x00000090
        /*049c*/ 	.short	0x0106
        /*049e*/ 	.byte	0x07
	.zero		1


	//   ....[50]....
        /*04a0*/ 	.word	0x000032c0
        /*04a4*/ 	.word	0x00000000
        /*04a8*/ 	.word	0x00000090
        /*04ac*/ 	.short	0x010a
        /*04ae*/ 	.byte	0xff
	.zero		1


	//   ....[51]....
        /*04b0*/ 	.word	0x00003d60
        /*04b4*/ 	.word	0x00000000
        /*04b8*/ 	.word	0x00000080
        /*04bc*/ 	.short	0x010a
        /*04be*/ 	.byte	0xff
	.zero		1


	//   ....[52]....
        /*04c0*/ 	.word	0x00003e90
        /*04c4*/ 	.word	0x00000003
        /*04c8*/ 	.word	0x00000000
        /*04cc*/ 	.short	0x0101
        /*04ce*/ 	.byte	0xff
	.zero		1


	//   ....[53]....
        /*04d0*/ 	.word	0x00003ea0
        /*04d4*/ 	.word	0x000000ff
        /*04d8*/ 	.word	0x00000000
        /*04dc*/ 	.short	0x010a
        /*04de*/ 	.byte	0x04
	.zero		1


	//   ....[54]....
        /*04e0*/ 	.word	0x00003ec0
        /*04e4*/ 	.word	0x000000ff
        /*04e8*/ 	.word	0x000000b0
        /*04ec*/ 	.short	0x010a
        /*04ee*/ 	.byte	0x06
	.zero		1


	//   ....[55]....
        /*04f0*/ 	.word	0x00003f90
        /*04f4*/ 	.word	0x000000ff
        /*04f8*/ 	.word	0x00000000
        /*04fc*/ 	.short	0x010a
        /*04fe*/ 	.byte	0x07
	.zero		1


	//   ....[56]....
        /*0500*/ 	.word	0x00004110
        /*0504*/ 	.word	0x000000ff
        /*0508*/ 	.word	0x00000000
        /*050c*/ 	.short	0x010a
        /*050e*/ 	.byte	0x04
	.zero		1


	//   ....[57]....
        /*0510*/ 	.word	0x00004660
        /*0514*/ 	.word	0x000000ff
        /*0518*/ 	.word	0x00000000
        /*051c*/ 	.short	0x010a
        /*051e*/ 	.byte	0x04
	.zero		1


	//   ....[58]....
        /*0520*/ 	.word	0x00004700
        /*0524*/ 	.word	0x000000ff
        /*0528*/ 	.word	0x00000000
        /*052c*/ 	.short	0x010a
        /*052e*/ 	.byte	0x04
	.zero		1


	//   ....[59]....
        /*0530*/ 	.word	0x00004b60
        /*0534*/ 	.word	0x00000000
        /*0538*/ 	.word	0x00000080
        /*053c*/ 	.short	0x010a
        /*053e*/ 	.byte	0xff
	.zero		1


	//   ....[60]....
        /*0540*/ 	.word	0x00004c80
        /*0544*/ 	.word	0x00000000
        /*0548*/ 	.word	0x00000000
        /*054c*/ 	.short	0x0101
        /*054e*/ 	.byte	0xff
	.zero		1


	//   ....[61]....
        /*0550*/ 	.word	0x00004fa0
        /*0554*/ 	.word	0x000000ff
        /*0558*/ 	.word	0x00000078
        /*055c*/ 	.short	0x010a
        /*055e*/ 	.byte	0x04
	.zero		1


	//   ....[62]....
        /*0560*/ 	.word	0x00005120
        /*0564*/ 	.word	0x000000ff
        /*0568*/ 	.word	0x00000050
        /*056c*/ 	.short	0x010a
        /*056e*/ 	.byte	0x04
	.zero		1


	//   ....[63]....
        /*0570*/ 	.word	0x00005300
        /*0574*/ 	.word	0x000000ff
        /*0578*/ 	.word	0x00000030
        /*057c*/ 	.short	0x010b
        /*057e*/ 	.byte	0x04
	.zero		1


	//   ....[64]....
        /*0580*/ 	.word	0x00005310
        /*0584*/ 	.word	0x000000ff
        /*0588*/ 	.word	0x00000000
        /*058c*/ 	.short	0x0101
        /*058e*/ 	.byte	0x0d
	.zero		1


	//   ....[65]....
        /*0590*/ 	.word	0x00005320
        /*0594*/ 	.word	0x000000ff
        /*0598*/ 	.word	0x00000058
        /*059c*/ 	.short	0x010a
        /*059e*/ 	.byte	0x04
	.zero		1


	//   ....[66]....
        /*05a0*/ 	.word	0x000054e0
        /*05a4*/ 	.word	0x000000ff
        /*05a8*/ 	.word	0x00000038
        /*05ac*/ 	.short	0x010b
        /*05ae*/ 	.byte	0x04
	.zero		1


	//   ....[67]....
        /*05b0*/ 	.word	0x000054f0
        /*05b4*/ 	.word	0x000000ff
        /*05b8*/ 	.word	0x00000000
        /*05bc*/ 	.short	0x0101
        /*05be*/ 	.byte	0x0e
	.zero		1


	//   ....[68]....
        /*05c0*/ 	.word	0x00005500
        /*05c4*/ 	.word	0x000000ff
        /*05c8*/ 	.word	0x00000060
        /*05cc*/ 	.short	0x010a
        /*05ce*/ 	.byte	0x04
	.zero		1


	//   ....[69]....
        /*05d0*/ 	.word	0x000056c0
        /*05d4*/ 	.word	0x000000ff
        /*05d8*/ 	.word	0x00000040
        /*05dc*/ 	.short	0x010b
        /*05de*/ 	.byte	0x04
	.zero		1


	//   ....[70]....
        /*05e0*/ 	.word	0x000056d0
        /*05e4*/ 	.word	0x000000ff
        /*05e8*/ 	.word	0x00000000
        /*05ec*/ 	.short	0x0101
        /*05ee*/ 	.byte	0x0f
	.zero		1


	//   ....[71]....
        /*05f0*/ 	.word	0x000056e0
        /*05f4*/ 	.word	0x000000ff
        /*05f8*/ 	.word	0x00000068
        /*05fc*/ 	.short	0x010a
        /*05fe*/ 	.byte	0x04
	.zero		1


	//   ....[72]....
        /*0600*/ 	.word	0x000058b0
        /*0604*/ 	.word	0x000000ff
        /*0608*/ 	.word	0x00000048
        /*060c*/ 	.short	0x010b
        /*060e*/ 	.byte	0x04
	.zero		1


	//   ....[73]....
        /*0610*/ 	.word	0x000058c0
        /*0614*/ 	.word	0x000000ff
        /*0618*/ 	.word	0x00000000
        /*061c*/ 	.short	0x0101
        /*061e*/ 	.byte	0x15
	.zero		1


	//   ....[74]....
        /*0620*/ 	.word	0x000058d0
        /*0624*/ 	.word	0x000000ff
        /*0628*/ 	.word	0x00000050
        /*062c*/ 	.short	0x010a
        /*062e*/ 	.byte	0x04
	.zero		1


	//   ....[75]....
        /*0630*/ 	.word	0x00005a90
        /*0634*/ 	.word	0x000000ff
        /*0638*/ 	.word	0x00000030
        /*063c*/ 	.short	0x010b
        /*063e*/ 	.byte	0x04
	.zero		1


	//   ....[76]....
        /*0640*/ 	.word	0x00005aa0
        /*0644*/ 	.word	0x000000ff
        /*0648*/ 	.word	0x00000000
        /*064c*/ 	.short	0x0101
        /*064e*/ 	.byte	0x0d
	.zero		1


	//   ....[77]....
        /*0650*/ 	.word	0x00005ab0
        /*0654*/ 	.word	0x000000ff
        /*0658*/ 	.word	0x00000058
        /*065c*/ 	.short	0x010a
        /*065e*/ 	.byte	0x04
	.zero		1


	//   ....[78]....
        /*0660*/ 	.word	0x00005c60
        /*0664*/ 	.word	0x000000ff
        /*0668*/ 	.word	0x00000038
        /*066c*/ 	.short	0x010b
        /*066e*/ 	.byte	0x04
	.zero		1


	//   ....[79]....
        /*0670*/ 	.word	0x00005c70
        /*0674*/ 	.word	0x000000ff
        /*0678*/ 	.word	0x00000000
        /*067c*/ 	.short	0x0101
        /*067e*/ 	.byte	0x0e
	.zero		1


	//   ....[80]....
        /*0680*/ 	.word	0x00005c80
        /*0684*/ 	.word	0x000000ff
        /*0688*/ 	.word	0x00000060
        /*068c*/ 	.short	0x010a
        /*068e*/ 	.byte	0x04
	.zero		1


	//   ....[81]....
        /*0690*/ 	.word	0x00005e70
        /*0694*/ 	.word	0x000000ff
        /*0698*/ 	.word	0x00000040
        /*069c*/ 	.short	0x010b
        /*069e*/ 	.byte	0x04
	.zero		1


	//   ....[82]....
        /*06a0*/ 	.word	0x00005ee0
        /*06a4*/ 	.word	0x000000ff
        /*06a8*/ 	.word	0x00000000
        /*06ac*/ 	.short	0x0101
        /*06ae*/ 	.byte	0x0f
	.zero		1


	//   ....[83]....
        /*06b0*/ 	.word	0x00005ef0
        /*06b4*/ 	.word	0x000000ff
        /*06b8*/ 	.word	0x00000068
        /*06bc*/ 	.short	0x010a
        /*06be*/ 	.byte	0x04
	.zero		1


	//   ....[84]....
        /*06c0*/ 	.word	0x00006170
        /*06c4*/ 	.word	0x000000ff
        /*06c8*/ 	.word	0x00000048
        /*06cc*/ 	.short	0x010b
        /*06ce*/ 	.byte	0x04
	.zero		1


	//   ....[85]....
        /*06d0*/ 	.word	0x00006190
        /*06d4*/ 	.word	0x000000ff
        /*06d8*/ 	.word	0x00000000
        /*06dc*/ 	.short	0x0101
        /*06de*/ 	.byte	0x15
	.zero		1


	//   ....[86]....
        /*06e0*/ 	.word	0x00006200
        /*06e4*/ 	.word	0x000000ff
        /*06e8*/ 	.word	0x00000050
        /*06ec*/ 	.short	0x010a
        /*06ee*/ 	.byte	0x04
	.zero		1


	//   ....[87]....
        /*06f0*/ 	.word	0x00006220
        /*06f4*/ 	.word	0x000000ff
        /*06f8*/ 	.word	0x00000058
        /*06fc*/ 	.short	0x010a
        /*06fe*/ 	.byte	0x04
	.zero		1


	//   ....[88]....
        /*0700*/ 	.word	0x00006240
        /*0704*/ 	.word	0x000000ff
        /*0708*/ 	.word	0x00000060
        /*070c*/ 	.short	0x010a
        /*070e*/ 	.byte	0x04
	.zero		1


	//   ....[89]....
        /*0710*/ 	.word	0x00006290
        /*0714*/ 	.word	0x00000002
        /*0718*/ 	.word	0x00000068
        /*071c*/ 	.short	0x010a
        /*071e*/ 	.byte	0xff
	.zero		1


	//   ....[90]....
        /*0720*/ 	.word	0x000065a0
        /*0724*/ 	.word	0x00000000
        /*0728*/ 	.word	0x00000080
        /*072c*/ 	.short	0x010a
        /*072e*/ 	.byte	0xff
	.zero		1


	//   ....[91]....
        /*0730*/ 	.word	0x000066b0
        /*0734*/ 	.word	0x00000000
        /*0738*/ 	.word	0x00000000
        /*073c*/ 	.short	0x0101
        /*073e*/ 	.byte	0xff
	.zero		1


	//   ....[92]....
        /*0740*/ 	.word	0x000070f0
        /*0744*/ 	.word	0x000000ff
        /*0748*/ 	.word	0x00000030
        /*074c*/ 	.short	0x010a
        /*074e*/ 	.byte	0x24
	.zero		1


	//   ....[93]....
        /*0750*/ 	.word	0x00007100
        /*0754*/ 	.word	0x0000003a
        /*0758*/ 	.word	0x000000a0
        /*075c*/ 	.short	0x010a
        /*075e*/ 	.byte	0xff
	.zero		1


	//   ....[94]....
        /*0760*/ 	.word	0x00007270
        /*0764*/ 	.word	0x000000ff
        /*0768*/ 	.word	0x00000030
        /*076c*/ 	.short	0x010a
        /*076e*/ 	.byte	0x24
	.zero		1


	//   ....[95]....
        /*0770*/ 	.word	0x00007350
        /*0774*/ 	.word	0x0000003a
        /*0778*/ 	.word	0x000000a0
        /*077c*/ 	.short	0x010a
        /*077e*/ 	.byte	0xff
	.zero		1


	//   ....[96]....
        /*0780*/ 	.word	0x00008140
        /*0784*/ 	.word	0x00000000
        /*0788*/ 	.word	0x00000000
        /*078c*/ 	.short	0x0101
        /*078e*/ 	.byte	0xff
	.zero		1


	//   ....[97]....
        /*0790*/ 	.word	0x00008150
        /*0794*/ 	.word	0x00000002
        /*0798*/ 	.word	0x00000030
        /*079c*/ 	.short	0x010a
        /*079e*/ 	.byte	0xff
	.zero		1


	//   ....[98]....
        /*07a0*/ 	.word	0x00008210
        /*07a4*/ 	.word	0x00000002
        /*07a8*/ 	.word	0x00000030
        /*07ac*/ 	.short	0x010a
        /*07ae*/ 	.byte	0xff
	.zero		1


	//   ....[99]....
        /*07b0*/ 	.word	0x00008ff0
        /*07b4*/ 	.word	0x0000006b
        /*07b8*/ 	.word	0x00000000
        /*07bc*/ 	.short	0x0101
        /*07be*/ 	.byte	0xff
	.zero		1


	//   ....[100]....
        /*07c0*/ 	.word	0x00009010
        /*07c4*/ 	.word	0x00000000
        /*07c8*/ 	.word	0x00000030
        /*07cc*/ 	.short	0x010a
        /*07ce*/ 	.byte	0xff
	.zero		1


	//   ....[101]....
        /*07d0*/ 	.word	0x000090c0
        /*07d4*/ 	.word	0x00000000
        /*07d8*/ 	.word	0x00000030
        /*07dc*/ 	.short	0x010a
        /*07de*/ 	.byte	0xff
	.zero		1


	//   ....[102]....
        /*07e0*/ 	.word	0x00009e20
        /*07e4*/ 	.word	0x0000006b
        /*07e8*/ 	.word	0x00000000
        /*07ec*/ 	.short	0x0101
        /*07ee*/ 	.byte	0xff
	.zero		1


	//   ....[103]....
        /*07f0*/ 	.word	0x00009e40
        /*07f4*/ 	.word	0x00000000
        /*07f8*/ 	.word	0x00000030
        /*07fc*/ 	.short	0x010a
        /*07fe*/ 	.byte	0xff
	.zero		1


	//   ....[104]....
        /*0800*/ 	.word	0x00009f00
        /*0804*/ 	.word	0x00000000
        /*0808*/ 	.word	0x00000030
        /*080c*/ 	.short	0x010a
        /*080e*/ 	.byte	0xff
	.zero		1


	//   ....[105]....
        /*0810*/ 	.word	0x0000ad20
        /*0814*/ 	.word	0x00000078
        /*0818*/ 	.word	0x00000000
        /*081c*/ 	.short	0x0101
        /*081e*/ 	.byte	0xff
	.zero		1


	//   ....[106]....
        /*0820*/ 	.word	0x0000ad40
        /*0824*/ 	.word	0x00000000
        /*0828*/ 	.word	0x00000030
        /*082c*/ 	.short	0x010a
        /*082e*/ 	.byte	0xff
	.zero		1


	//   ....[107]....
        /*0830*/ 	.word	0x0000adf0
        /*0834*/ 	.word	0x00000000
        /*0838*/ 	.word	0x00000030
        /*083c*/ 	.short	0x010a
        /*083e*/ 	.byte	0xff
	.zero		1


	//   ....[108]....
        /*0840*/ 	.word	0x0000bbc0
        /*0844*/ 	.word	0x00000078
        /*0848*/ 	.word	0x00000000
        /*084c*/ 	.short	0x0101
        /*084e*/ 	.byte	0xff
	.zero		1


	//   ....[109]....
        /*0850*/ 	.word	0x0000bbe0
        /*0854*/ 	.word	0x00000000
        /*0858*/ 	.word	0x00000030
        /*085c*/ 	.short	0x010a
        /*085e*/ 	.byte	0xff
	.zero		1


	//   ....[110]....
        /*0860*/ 	.word	0x0000bc90
        /*0864*/ 	.word	0x00000000
        /*0868*/ 	.word	0x00000030
        /*086c*/ 	.short	0x010a
        /*086e*/ 	.byte	0xff
	.zero		1


	//   ....[111]....
        /*0870*/ 	.word	0x0000cac0
        /*0874*/ 	.word	0x00000078
        /*0878*/ 	.word	0x00000000
        /*087c*/ 	.short	0x0101
        /*087e*/ 	.byte	0xff
	.zero		1


	//   ....[112]....
        /*0880*/ 	.word	0x0000cae0
        /*0884*/ 	.word	0x00000000
        /*0888*/ 	.word	0x00000030
        /*088c*/ 	.short	0x010a
        /*088e*/ 	.byte	0xff
	.zero		1


	//   ....[113]....
        /*0890*/ 	.word	0x0000cb90
        /*0894*/ 	.word	0x00000000
        /*0898*/ 	.word	0x00000030
        /*089c*/ 	.short	0x010a
        /*089e*/ 	.byte	0xff
	.zero		1


	//   ....[114]....
        /*08a0*/ 	.word	0x0000d940
        /*08a4*/ 	.word	0x00000078
        /*08a8*/ 	.word	0x00000000
        /*08ac*/ 	.short	0x0101
        /*08ae*/ 	.byte	0xff
	.zero		1


	//   ....[115]....
        /*08b0*/ 	.word	0x0000d960
        /*08b4*/ 	.word	0x00000000
        /*08b8*/ 	.word	0x00000030
        /*08bc*/ 	.short	0x010a
        /*08be*/ 	.byte	0xff
	.zero		1


	//   ....[116]....
        /*08c0*/ 	.word	0x0000da10
        /*08c4*/ 	.word	0x00000000
        /*08c8*/ 	.word	0x00000030
        /*08cc*/ 	.short	0x010a
        /*08ce*/ 	.byte	0xff
	.zero		1


	//   ....[117]....
        /*08d0*/ 	.word	0x0000e280
        /*08d4*/ 	.word	0x000000ff
        /*08d8*/ 	.word	0x00000000
        /*08dc*/ 	.short	0x0101
        /*08de*/ 	.byte	0x04
	.zero		1


	//   ....[118]....
        /*08e0*/ 	.word	0x0000e810
        /*08e4*/ 	.word	0x00000000
        /*08e8*/ 	.word	0x00000000
        /*08ec*/ 	.short	0x0101
        /*08ee*/ 	.byte	0xff
	.zero		1


	//   ....[119]....
        /*08f0*/ 	.word	0x0000eab0
        /*08f4*/ 	.word	0x000000ff
        /*08f8*/ 	.word	0x00000000
        /*08fc*/ 	.short	0x0101
        /*08fe*/ 	.byte	0x04
	.zero		1


	//   ....[120]....
        /*0900*/ 	.word	0x0000ead0
        /*0904*/ 	.word	0x00000002
        /*0908*/ 	.word	0x000000d0
        /*090c*/ 	.short	0x010a
        /*090e*/ 	.byte	0xff
	.zero		1


	//   ....[121]....
        /*0910*/ 	.word	0x0000eb30
        /*0914*/ 	.word	0x00000002
        /*0918*/ 	.word	0x00000018
        /*091c*/ 	.short	0x010a
        /*091e*/ 	.byte	0xff
	.zero		1


	//   ....[122]....
        /*0920*/ 	.word	0x0000eb90
        /*0924*/ 	.word	0x00000002
        /*0928*/ 	.word	0x00000018
        /*092c*/ 	.short	0x010a
        /*092e*/ 	.byte	0xff
	.zero		1


	//   ....[123]....
        /*0930*/ 	.word	0x0000ebe0
        /*0934*/ 	.word	0x00000002
        /*0938*/ 	.word	0x00000080
        /*093c*/ 	.short	0x010a
        /*093e*/ 	.byte	0xff
	.zero		1


	//   ....[124]....
        /*0940*/ 	.word	0x0000ec40
        /*0944*/ 	.word	0x00000000
        /*0948*/ 	.word	0x00000000
        /*094c*/ 	.short	0x010a
        /*094e*/ 	.byte	0xff
	.zero		1


	//   ....[125]....
        /*0950*/ 	.word	0x0000eca0
        /*0954*/ 	.word	0x00000000
        /*0958*/ 	.word	0x00000000
        /*095c*/ 	.short	0x010a
        /*095e*/ 	.byte	0xff
	.zero		1


	//   ....[126]....
        /*0960*/ 	.word	0x0000ecf0
        /*0964*/ 	.word	0x00000000
        /*0968*/ 	.word	0x000000c0
        /*096c*/ 	.short	0x010a
        /*096e*/ 	.byte	0xff
	.zero		1


	//   ....[127]....
        /*0970*/ 	.word	0x0000ed50
        /*0974*/ 	.word	0x00000000
        /*0978*/ 	.word	0x00000090
        /*097c*/ 	.short	0x010a
        /*097e*/ 	.byte	0xff
	.zero		1


	//   ....[128]....
        /*0980*/ 	.word	0x0000eda0
        /*0984*/ 	.word	0x00000000
        /*0988*/ 	.word	0x00000080
        /*098c*/ 	.short	0x010a
        /*098e*/ 	.byte	0xff
	.zero		1


	//   ....[129]....
        /*0990*/ 	.word	0x0000ee00
        /*0994*/ 	.word	0x00000000
        /*0998*/ 	.word	0x00000090
        /*099c*/ 	.short	0x010a
        /*099e*/ 	.byte	0xff
	.zero		1


	//   ....[130]....
        /*09a0*/ 	.word	0x0000ee50
        /*09a4*/ 	.word	0x00000000
        /*09a8*/ 	.word	0x00000080
        /*09ac*/ 	.short	0x010a
        /*09ae*/ 	.byte	0xff
	.zero		1


	//   ....[131]....
        /*09b0*/ 	.word	0x0000eec0
        /*09b4*/ 	.word	0x00000002
        /*09b8*/ 	.word	0x000000b0
        /*09bc*/ 	.short	0x010a
        /*09be*/ 	.byte	0xff
	.zero		1


	//   ....[132]....
        /*09c0*/ 	.word	0x0000ef20
        /*09c4*/ 	.word	0x00000000
        /*09c8*/ 	.word	0x00000000
        /*09cc*/ 	.short	0x010a
        /*09ce*/ 	.byte	0xff
	.zero		1


	//   ....[133]....
        /*09d0*/ 	.word	0x0000ef80
        /*09d4*/ 	.word	0x00000000
        /*09d8*/ 	.word	0x00000000
        /*09dc*/ 	.short	0x010a
        /*09de*/ 	.byte	0xff
	.zero		1


	//   ....[134]....
        /*09e0*/ 	.word	0x0000efe0
        /*09e4*/ 	.word	0x00000000
        /*09e8*/ 	.word	0x00000000
        /*09ec*/ 	.short	0x010a
        /*09ee*/ 	.byte	0xff
	.zero		1


	//   ....[135]....
        /*09f0*/ 	.word	0x0000f030
        /*09f4*/ 	.word	0x00000000
        /*09f8*/ 	.word	0x00000080
        /*09fc*/ 	.short	0x010a
        /*09fe*/ 	.byte	0xff
	.zero		1


	//   ....[136]....
        /*0a00*/ 	.word	0x0000f090
        /*0a04*/ 	.word	0x00000000
        /*0a08*/ 	.word	0x00000078
        /*0a0c*/ 	.short	0x010a
        /*0a0e*/ 	.byte	0xff
	.zero		1


	//   ....[137]....
        /*0a10*/ 	.word	0x0000f0f0
        /*0a14*/ 	.word	0x00000000
        /*0a18*/ 	.word	0x00000050
        /*0a1c*/ 	.short	0x010a
        /*0a1e*/ 	.byte	0xff
	.zero		1


	//   ....[138]....
        /*0a20*/ 	.word	0x0000f150
        /*0a24*/ 	.word	0x00000000
        /*0a28*/ 	.word	0x00000058
        /*0a2c*/ 	.short	0x010a
        /*0a2e*/ 	.byte	0xff
	.zero		1


	//   ....[139]....
        /*0a30*/ 	.word	0x0000f1b0
        /*0a34*/ 	.word	0x00000000
        /*0a38*/ 	.word	0x00000060
        /*0a3c*/ 	.short	0x010a
        /*0a3e*/ 	.byte	0xff
	.zero		1


	//   ....[140]....
        /*0a40*/ 	.word	0x0000f210
        /*0a44*/ 	.word	0x00000000
        /*0a48*/ 	.word	0x00000068
        /*0a4c*/ 	.short	0x010a
        /*0a4e*/ 	.byte	0xff
	.zero		1


	//   ....[141]....
        /*0a50*/ 	.word	0x0000f270
        /*0a54*/ 	.word	0x00000000
        /*0a58*/ 	.word	0x00000050
        /*0a5c*/ 	.short	0x010a
        /*0a5e*/ 	.byte	0xff
	.zero		1


	//   ....[142]....
        /*0a60*/ 	.word	0x0000f2d0
        /*0a64*/ 	.word	0x00000000
        /*0a68*/ 	.word	0x00000058
        /*0a6c*/ 	.short	0x010a
        /*0a6e*/ 	.byte	0xff
	.zero		1


	//   ....[143]....
        /*0a70*/ 	.word	0x0000f330
        /*0a74*/ 	.word	0x00000000
        /*0a78*/ 	.word	0x00000060
        /*0a7c*/ 	.short	0x010a
        /*0a7e*/ 	.byte	0xff
	.zero		1


	//   ....[144]....
        /*0a80*/ 	.word	0x0000f390
        /*0a84*/ 	.word	0x00000000
        /*0a88*/ 	.word	0x00000068
        /*0a8c*/ 	.short	0x010a
        /*0a8e*/ 	.byte	0xff
	.zero		1


	//   ....[145]....
        /*0a90*/ 	.word	0x0000f3f0
        /*0a94*/ 	.word	0x00000000
        /*0a98*/ 	.word	0x00000050
        /*0a9c*/ 	.short	0x010a
        /*0a9e*/ 	.byte	0xff
	.zero		1


	//   ....[146]....
        /*0aa0*/ 	.word	0x0000f450
        /*0aa4*/ 	.word	0x00000000
        /*0aa8*/ 	.word	0x00000058
        /*0aac*/ 	.short	0x010a
        /*0aae*/ 	.byte	0xff
	.zero		1


	//   ....[147]....
        /*0ab0*/ 	.word	0x0000f4b0
        /*0ab4*/ 	.word	0x00000002
        /*0ab8*/ 	.word	0x00000060
        /*0abc*/ 	.short	0x010a
        /*0abe*/ 	.byte	0xff
	.zero		1


	//   ....[148]....
        /*0ac0*/ 	.word	0x0000f500
        /*0ac4*/ 	.word	0x00000000
        /*0ac8*/ 	.word	0x00000080
        /*0acc*/ 	.short	0x010a
        /*0ace*/ 	.byte	0xff
	.zero		1


	//   ....[149]....
        /*0ad0*/ 	.word	0x0000f560
        /*0ad4*/ 	.word	0x00000004
        /*0ad8*/ 	.word	0x00000030
        /*0adc*/ 	.short	0x010a
        /*0ade*/ 	.byte	0xff
	.zero		1


	//   ....[150]....
        /*0ae0*/ 	.word	0x0000f5b0
        /*0ae4*/ 	.word	0x0000003a
        /*0ae8*/ 	.word	0x000000a0
        /*0aec*/ 	.short	0x010a
        /*0aee*/ 	.byte	0xff
	.zero		1


	//   ....[151]....
        /*0af0*/ 	.word	0x0000f600
        /*0af4*/ 	.word	0x00000002
        /*0af8*/ 	.word	0x00000030
        /*0afc*/ 	.short	0x010a
        /*0afe*/ 	.byte	0xff
	.zero		1


	//   ....[152]....
        /*0b00*/ 	.word	0x0000f650
        /*0b04*/ 	.word	0x00000000
        /*0b08*/ 	.word	0x00000030
        /*0b0c*/ 	.short	0x010a
        /*0b0e*/ 	.byte	0xff
	.zero		1


	//   ....[153]....
        /*0b10*/ 	.word	0x0000f6a0
        /*0b14*/ 	.word	0x00000000
        /*0b18*/ 	.word	0x00000030
        /*0b1c*/ 	.short	0x010a
        /*0b1e*/ 	.byte	0xff
	.zero		1


	//   ....[154]....
        /*0b20*/ 	.word	0x0000f6f0
        /*0b24*/ 	.word	0x00000000
        /*0b28*/ 	.word	0x00000030
        /*0b2c*/ 	.short	0x010a
        /*0b2e*/ 	.byte	0xff
	.zero		1


	//   ....[155]....
        /*0b30*/ 	.word	0x0000f740
        /*0b34*/ 	.word	0x00000000
        /*0b38*/ 	.word	0x00000030
        /*0b3c*/ 	.short	0x010a
        /*0b3e*/ 	.byte	0xff
	.zero		1


	//   ....[156]....
        /*0b40*/ 	.word	0x0000f790
        /*0b44*/ 	.word	0x00000000
        /*0b48*/ 	.word	0x00000030
        /*0b4c*/ 	.short	0x010a
        /*0b4e*/ 	.byte	0xff
	.zero		1


	//   ....[157]....
        /*0b50*/ 	.word	0x0000f7e0
        /*0b54*/ 	.word	0x00000000
        /*0b58*/ 	.word	0x00000030
        /*0b5c*/ 	.short	0x010a
        /*0b5e*/ 	.byte	0xff
	.zero		1


	//----- nvinfo : EIATTR_NUM_MBARRIERS
	.align		4
.L_47:
        /*0b60*/ 	.byte	0x03, 0x38
        /*0b62*/ 	.short	0x001c


	//----- nvinfo : EIATTR_EXIT_INSTR_OFFSETS
	.align		4
        /*0b64*/ 	.byte	0x04, 0x1c
        /*0b66*/ 	.short	(.L_49 - .L_48)


	//   ....[0]....
.L_48:
        /*0b68*/ 	.word	0x00002da0


	//   ....[1]....
        /*0b6c*/ 	.word	0x00003290


	//   ....[2]....
        /*0b70*/ 	.word	0x000032f0


	//   ....[3]....
        /*0b74*/ 	.word	0x00004960


	//   ....[4]....
        /*0b78*/ 	.word	0x000062c0


	//   ....[5]....
        /*0b7c*/ 	.word	0x00006300


	//   ....[6]....
        /*0b80*/ 	.word	0x0000e9a0


	//   ....[7]....
        /*0b84*/ 	.word	0x0000ea20


	//   ....[8]....
        /*0b88*/ 	.word	0x0000ea50


	//   ....[9]....
        /*0b8c*/ 	.word	0x0000eac0


	//----- nvinfo : EIATTR_MAX_THREADS
	.align		4
.L_49:
        /*0b90*/ 	.byte	0x04, 0x05
        /*0b92*/ 	.short	(.L_51 - .L_50)
.L_50:
        /*0b94*/ 	.word	0x00000100
        /*0b98*/ 	.word	0x00000001
        /*0b9c*/ 	.word	0x00000001


	//----- nvinfo : EIATTR_CRS_STACK_SIZE
	.align		4
.L_51:
        /*0ba0*/ 	.byte	0x04, 0x1e
        /*0ba2*/ 	.short	(.L_53 - .L_52)
.L_52:
        /*0ba4*/ 	.word	0x00000000


	//----- nvinfo : EIATTR_CBANK_PARAM_SIZE
	.align		4
.L_53:
        /*0ba8*/ 	.byte	0x03, 0x19
        /*0baa*/ 	.short	0x0c00


	//----- nvinfo : EIATTR_PARAM_CBANK
	.align		4
        /*0bac*/ 	.byte	0x04, 0x0a
        /*0bae*/ 	.short	(.L_55 - .L_54)
	.align		4
.L_54:
        /*0bb0*/ 	.word	index@(.nv.constant0._ZN7cutlass13device_kernelINS_4gemm6kernel13GemmUniversalIN4cute5tupleIJiiiiEEENS1_10collective13CollectiveMmaINS1_46MainloopSm100TmaUmmaWarpSpecializedBlockScaledILi3ELi2ELi2ENS5_IJNS4_1CILi8EEENSA_ILi1EEESC_EEEEENS5_IJNSA_ILi128EEESF_NSA_ILi256EEEEEENS5_IJNS_12float_e4m3_tENS_13float_ue8m0_tEEEENS5_IJNS5_IJlSC_lEEENS4_6LayoutINS5_IJNS5_IJNS5_IJNSA_ILi32EEENSA_ILi4EEEEEEiEEESQ_NS5_IJSC_iEEEEEENS5_IJNS5_IJNS5_IJNSA_ILi16EEESO_EEEiEEENS5_IJNS5_IJNSA_ILi0EEESC_EEENSA_ILi512EEEEEENS5_IJSW_iEEEEEEEEEEESK_S13_NS4_8TiledMMAINS4_8MMA_AtomIJNS4_21SM100_MMA_MXF8F6F4_SSISI_SI_fSJ_Li128ELi128ELNS4_4UMMA5MajorE0ELS18_0ELNS17_7ScaleInE0ELS19_0EEEEEENSM_INS5_IJSC_SC_SC_EEENS5_IJSW_SW_SW_EEEEENS5_IJNS4_10UnderscoreES1F_S1F_EEEEENS5_IJNS4_13SM90_TMA_LOADES1I_EEENS5_IJNS4_14ComposedLayoutINS4_7SwizzleILi3ELi4ELi3EEENS4_18smem_ptr_flag_bitsILi8EEENSM_INS5_IJSB_SF_EEENS5_IJSF_SC_EEEEEEENSM_INS5_IJNS5_IJNS5_IJSP_SC_EEENS5_IJSN_SC_EEEEEESC_NS5_IJSO_NSA_ILi2EEEEEEEEENS5_IJNS5_IJNS5_IJSU_SY_EEESX_EEESW_NS5_IJSC_SY_EEEEEEEEEEEvNS4_8identityENS5_IJNS4_23SM90_TMA_LOAD_MULTICASTES26_EEES24_vS25_EENS_8epilogue10collective18CollectiveEpilogueINS29_23Sm100TmaWarpSpecializedILi4ELi2ELi16ELb1ELb0EEEJNS5_IJNSA_ILi64EEESF_SG_EEENS5_IJNSM_IS2E_SC_EENSM_INS5_IJST_S1W_EEENS5_IJSC_S2E_EEEEEEEENS_10bfloat16_tESL_S2L_SL_NS29_6fusion15FusionCallbacksIS2D_NS2M_17LinearCombinationIS2L_fS2L_fLNS_15FloatRoundStyleE2EEES2F_S2K_JEEENS4_5SM1004TMEM4LOAD26SM100_TMEM_LOAD_32dp32b16xES1I_NS1K_INS1L_ILi1ELi4ELi3EEENS1N_ILi16EEENSM_INS5_IJSB_ST_EEENS5_IJST_SC_EEEEEEENS4_39AutoVectorizingCopyWithAssumedAlignmentILi128EEENS4_14SM90_TMA_STOREES31_S33_S33_EEEvvEEEEvNT_6ParamsE)
        /*0bb4*/ 	.short	0x0380
        /*0bb6*/ 	.short	0x0c00


	//----- nvinfo : EIATTR_SW_WAR
	.align		4
.L_55:
        /*0bb8*/ 	.byte	0x04, 0x36
        /*0bba*/ 	.short	(.L_57 - .L_56)
.L_56:
        /*0bbc*/ 	.word	0x00000008
.L_57:


//--------------------- .nv.callgraph             --------------------------
	.section	.nv.callgraph,"",@"SHT_CUDA_CALLGRAPH"
	.align	4
	.sectionentsize	8
	.align		4
        /*0000*/ 	.word	0x00000000
	.align		4
        /*0004*/ 	.word	0xffffffff
	.align		4
        /*0008*/ 	.word	index@(_ZN7cutlass13device_kernelINS_4gemm6kernel13GemmUniversalIN4cute5tupleIJiiiiEEENS1_10collective13CollectiveMmaINS1_46MainloopSm100TmaUmmaWarpSpecializedBlockScaledILi3ELi2ELi2ENS5_IJNS4_1CILi8EEENSA_ILi1EEESC_EEEEENS5_IJNSA_ILi128EEESF_NSA_ILi256EEEEEENS5_IJNS_12float_e4m3_tENS_13float_ue8m0_tEEEENS5_IJNS5_IJlSC_lEEENS4_6LayoutINS5_IJNS5_IJNS5_IJNSA_ILi32EEENSA_ILi4EEEEEEiEEESQ_NS5_IJSC_iEEEEEENS5_IJNS5_IJNS5_IJNSA_ILi16EEESO_EEEiEEENS5_IJNS5_IJNSA_ILi0EEESC_EEENSA_ILi512EEEEEENS5_IJSW_iEEEEEEEEEEESK_S13_NS4_8TiledMMAINS4_8MMA_AtomIJNS4_21SM100_MMA_MXF8F6F4_SSISI_SI_fSJ_Li128ELi128ELNS4_4UMMA5MajorE0ELS18_0ELNS17_7ScaleInE0ELS19_0EEEEEENSM_INS5_IJSC_SC_SC_EEENS5_IJSW_SW_SW_EEEEENS5_IJNS4_10UnderscoreES1F_S1F_EEEEENS5_IJNS4_13SM90_TMA_LOADES1I_EEENS5_IJNS4_14ComposedLayoutINS4_7SwizzleILi3ELi4ELi3EEENS4_18smem_ptr_flag_bitsILi8EEENSM_INS5_IJSB_SF_EEENS5_IJSF_SC_EEEEEEENSM_INS5_IJNS5_IJNS5_IJSP_SC_EEENS5_IJSN_SC_EEEEEESC_NS5_IJSO_NSA_ILi2EEEEEEEEENS5_IJNS5_IJNS5_IJSU_SY_EEESX_EEESW_NS5_IJSC_SY_EEEEEEEEEEEvNS4_8identityENS5_IJNS4_23SM90_TMA_LOAD_MULTICASTES26_EEES24_vS25_EENS_8epilogue10collective18CollectiveEpilogueINS29_23Sm100TmaWarpSpecializedILi4ELi2ELi16ELb1ELb0EEEJNS5_IJNSA_ILi64EEESF_SG_EEENS5_IJNSM_IS2E_SC_EENSM_INS5_IJST_S1W_EEENS5_IJSC_S2E_EEEEEEEENS_10bfloat16_tESL_S2L_SL_NS29_6fusion15FusionCallbacksIS2D_NS2M_17LinearCombinationIS2L_fS2L_fLNS_15FloatRoundStyleE2EEES2F_S2K_JEEENS4_5SM1004TMEM4LOAD26SM100_TMEM_LOAD_32dp32b16xES1I_NS1K_INS1L_ILi1ELi4ELi3EEENS1N_ILi16EEENSM_INS5_IJSB_ST_EEENS5_IJST_SC_EEEEEEENS4_39AutoVectorizingCopyWithAssumedAlignmentILi128EEENS4_14SM90_TMA_STOREES31_S33_S33_EEEvvEEEEvNT_6ParamsE)
	.align		4
        /*000c*/ 	.word	index@(__assertfail)
	.align		4
        /*0010*/ 	.word	0x00000000
	.align		4
        /*0014*/ 	.word	0xfffffffe
	.align		4
        /*0018*/ 	.word	0x00000000
	.align		4
        /*001c*/ 	.word	0xfffffffd
	.align		4
        /*0020*/ 	.word	0x00000000
	.align		4
        /*0024*/ 	.word	0xfffffffc


//--------------------- .nv.constant4             --------------------------
	.section	.nv.constant4,"a",@progbits
	.align	8
	.align		8
.nv.constant4:
        /*0000*/ 	.dword	__assertfail
	.align		8
        /*0008*/ 	.dword	__unnamed_1
	.align		8
        /*0010*/ 	.dword	__unnamed_2
	.align		8
        /*0018*/ 	.dword	_ZN40_INTERNAL_a612c37a_4_k_cu_1fe8b1c6_360964cuda3std3__45__cpo5beginE
	.align		8
        /*0020*/ 	.dword	_ZN40_INTERNAL_a612c37a_4_k_cu_1fe8b1c6_360964cuda3std3__45__cpo3endE
	.align		8
        /*0028*/ 	.dword	_ZN40_INTERNAL_a612c37a_4_k_cu_1fe8b1c6_360964cuda3std3__45__cpo6cbeginE
	.align		8
        /*0030*/ 	.dword	_ZN40_INTERNAL_a612c37a_4_k_cu_1fe8b1c6_360964cuda3std3__45__cpo4cendE
	.align		8
        /*0038*/ 	.dword	_ZN40_INTERNAL_a612c37a_4_k_cu_1fe8b1c6_360964cuda3std3__442_GLOBAL__N__a612c37a_4_k_cu_1fe8b1c6_360966ignoreE
	.align		8
        /*0040*/ 	.dword	_ZN40_INTERNAL_a612c37a_4_k_cu_1fe8b1c6_360964cuda3std3__419piecewise_constructE
	.align		8
        /*0048*/ 	.dword	_ZN40_INTERNAL_a612c37a_4_k_cu_1fe8b1c6_360964cuda3std3__48in_placeE
	.align		8
        /*0050*/ 	.dword	_ZN40_INTERNAL_a612c37a_4_k_cu_1fe8b1c6_360964cuda3std6ranges3__45__cpo4swapE
	.align		8
        /*0058*/ 	.dword	_ZN40_INTERNAL_a612c37a_4_k_cu_1fe8b1c6_360964cuda3std6ranges3__45__cpo9iter_moveE
	.align		8
        /*0060*/ 	.dword	_ZN40_INTERNAL_a612c37a_4_k_cu_1fe8b1c6_360964cute7productE
	.align		8
        /*0068*/ 	.dword	_ZN40_INTERNAL_a612c37a_4_k_cu_1fe8b1c6_360964cute1_E
	.align		8
        /*0070*/ 	.dword	$str$25
	.align		8
        /*0078*/ 	.dword	$str$26
	.align		8
        /*0080*/ 	.dword	$str$27
	.align		8
        /*0088*/ 	.dword	$str$28


//--------------------- .text._ZN7cutlass13device_kernelINS_4gemm6kernel13GemmUniversalIN4cute5tupleIJiiiiEEENS1_10collective13CollectiveMmaINS1_46MainloopSm100TmaUmmaWarpSpecializedBlockScaledILi3ELi2ELi2ENS5_IJNS4_1CILi8EEENSA_ILi1EEESC_EEEEENS5_IJNSA_ILi128EEESF_NSA_ILi256EEEEEENS5_IJNS_12float_e4m3_tENS_13float_ue8m0_tEEEENS5_IJNS5_IJlSC_lEEENS4_6LayoutINS5_IJNS5_IJNS5_IJNSA_ILi32EEENSA_ILi4EEEEEEiEEESQ_NS5_IJSC_iEEEEEENS5_IJNS5_IJNS5_IJNSA_ILi16EEESO_EEEiEEENS5_IJNS5_IJNSA_ILi0EEESC_EEENSA_ILi512EEEEEENS5_IJSW_iEEEEEEEEEEESK_S13_NS4_8TiledMMAINS4_8MMA_AtomIJNS4_21SM100_MMA_MXF8F6F4_SSISI_SI_fSJ_Li128ELi128ELNS4_4UMMA5MajorE0ELS18_0ELNS17_7ScaleInE0ELS19_0EEEEEENSM_INS5_IJSC_SC_SC_EEENS5_IJSW_SW_SW_EEEEENS5_IJNS4_10UnderscoreES1F_S1F_EEEEENS5_IJNS4_13SM90_TMA_LOADES1I_EEENS5_IJNS4_14ComposedLayoutINS4_7SwizzleILi3ELi4ELi3EEENS4_18smem_ptr_flag_bitsILi8EEENSM_INS5_IJSB_SF_EEENS5_IJSF_SC_EEEEEEENSM_INS5_IJNS5_IJNS5_IJSP_SC_EEENS5_IJSN_SC_EEEEEESC_NS5_IJSO_NSA_ILi2EEEEEEEEENS5_IJNS5_IJNS5_IJSU_SY_EEESX_EEESW_NS5_IJSC_SY_EEEEEEEEEEEvNS4_8identityENS5_IJNS4_23SM90_TMA_LOAD_MULTICASTES26_EEES24_vS25_EENS_8epilogue10collective18CollectiveEpilogueINS29_23Sm100TmaWarpSpecializedILi4ELi2ELi16ELb1ELb0EEEJNS5_IJNSA_ILi64EEESF_SG_EEENS5_IJNSM_IS2E_SC_EENSM_INS5_IJST_S1W_EEENS5_IJSC_S2E_EEEEEEEENS_10bfloat16_tESL_S2L_SL_NS29_6fusion15FusionCallbacksIS2D_NS2M_17LinearCombinationIS2L_fS2L_fLNS_15FloatRoundStyleE2EEES2F_S2K_JEEENS4_5SM1004TMEM4LOAD26SM100_TMEM_LOAD_32dp32b16xES1I_NS1K_INS1L_ILi1ELi4ELi3EEENS1N_ILi16EEENSM_INS5_IJSB_ST_EEENS5_IJST_SC_EEEEEEENS4_39AutoVectorizingCopyWithAssumedAlignmentILi128EEENS4_14SM90_TMA_STOREES31_S33_S33_EEEvvEEEEvNT_6ParamsE --------------------------
	.section	.text._ZN7cutlass13device_kernelINS_4gemm6kernel13GemmUniversalIN4cute5tupleIJiiiiEEENS1_10collective13CollectiveMmaINS1_46MainloopSm100TmaUmmaWarpSpecializedBlockScaledILi3ELi2ELi2ENS5_IJNS4_1CILi8EEENSA_ILi1EEESC_EEEEENS5_IJNSA_ILi128EEESF_NSA_ILi256EEEEEENS5_IJNS_12float_e4m3_tENS_13float_ue8m0_tEEEENS5_IJNS5_IJlSC_lEEENS4_6LayoutINS5_IJNS5_IJNS5_IJNSA_ILi32EEENSA_ILi4EEEEEEiEEESQ_NS5_IJSC_iEEEEEENS5_IJNS5_IJNS5_IJNSA_ILi16EEESO_EEEiEEENS5_IJNS5_IJNSA_ILi0EEESC_EEENSA_ILi512EEEEEENS5_IJSW_iEEEEEEEEEEESK_S13_NS4_8TiledMMAINS4_8MMA_AtomIJNS4_21SM100_MMA_MXF8F6F4_SSISI_SI_fSJ_Li128ELi128ELNS4_4UMMA5MajorE0ELS18_0ELNS17_7ScaleInE0ELS19_0EEEEEENSM_INS5_IJSC_SC_SC_EEENS5_IJSW_SW_SW_EEEEENS5_IJNS4_10UnderscoreES1F_S1F_EEEEENS5_IJNS4_13SM90_TMA_LOADES1I_EEENS5_IJNS4_14ComposedLayoutINS4_7SwizzleILi3ELi4ELi3EEENS4_18smem_ptr_flag_bitsILi8EEENSM_INS5_IJSB_SF_EEENS5_IJSF_SC_EEEEEEENSM_INS5_IJNS5_IJNS5_IJSP_SC_EEENS5_IJSN_SC_EEEEEESC_NS5_IJSO_NSA_ILi2EEEEEEEEENS5_IJNS5_IJNS5_IJSU_SY_EEESX_EEESW_NS5_IJSC_SY_EEEEEEEEEEEvNS4_8identityENS5_IJNS4_23SM90_TMA_LOAD_MULTICASTES26_EEES24_vS25_EENS_8epilogue10collective18CollectiveEpilogueINS29_23Sm100TmaWarpSpecializedILi4ELi2ELi16ELb1ELb0EEEJNS5_IJNSA_ILi64EEESF_SG_EEENS5_IJNSM_IS2E_SC_EENSM_INS5_IJST_S1W_EEENS5_IJSC_S2E_EEEEEEEENS_10bfloat16_tESL_S2L_SL_NS29_6fusion15FusionCallbacksIS2D_NS2M_17LinearCombinationIS2L_fS2L_fLNS_15FloatRoundStyleE2EEES2F_S2K_JEEENS4_5SM1004TMEM4LOAD26SM100_TMEM_LOAD_32dp32b16xES1I_NS1K_INS1L_ILi1ELi4ELi3EEENS1N_ILi16EEENSM_INS5_IJSB_ST_EEENS5_IJST_SC_EEEEEEENS4_39AutoVectorizingCopyWithAssumedAlignmentILi128EEENS4_14SM90_TMA_STOREES31_S33_S33_EEEvvEEEEvNT_6ParamsE,"ax",@progbits
	.align	128
.text._ZN7cutlass13device_kernelINS_4gemm6kernel13GemmUniversalIN4cute5tupleIJiiiiEEENS1_10collective13CollectiveMmaINS1_46MainloopSm100TmaUmmaWarpSpecializedBlockScaledILi3ELi2ELi2ENS5_IJNS4_1CILi8EEENSA_ILi1EEESC_EEEEENS5_IJNSA_ILi128EEESF_NSA_ILi256EEEEEENS5_IJNS_12float_e4m3_tENS_13float_ue8m0_tEEEENS5_IJNS5_IJlSC_lEEENS4_6LayoutINS5_IJNS5_IJNS5_IJNSA_ILi32EEENSA_ILi4EEEEEEiEEESQ_NS5_IJSC_iEEEEEENS5_IJNS5_IJNS5_IJNSA_ILi16EEESO_EEEiEEENS5_IJNS5_IJNSA_ILi0EEESC_EEENSA_ILi512EEEEEENS5_IJSW_iEEEEEEEEEEESK_S13_NS4_8TiledMMAINS4_8MMA_AtomIJNS4_21SM100_MMA_MXF8F6F4_SSISI_SI_fSJ_Li128ELi128ELNS4_4UMMA5MajorE0ELS18_0ELNS17_7ScaleInE0ELS19_0EEEEEENSM_INS5_IJSC_SC_SC_EEENS5_IJSW_SW_SW_EEEEENS5_IJNS4_10UnderscoreES1F_S1F_EEEEENS5_IJNS4_13SM90_TMA_LOADES1I_EEENS5_IJNS4_14ComposedLayoutINS4_7SwizzleILi3ELi4ELi3EEENS4_18smem_ptr_flag_bitsILi8EEENSM_INS5_IJSB_SF_EEENS5_IJSF_SC_EEEEEEENSM_INS5_IJNS5_IJNS5_IJSP_SC_EEENS5_IJSN_SC_EEEEEESC_NS5_IJSO_NSA_ILi2EEEEEEEEENS5_IJNS5_IJNS5_IJSU_SY_EEESX_EEESW_NS5_IJSC_SY_EEEEEEEEEEEvNS4_8identityENS5_IJNS4_23SM90_TMA_LOAD_MULTICASTES26_EEES24_vS25_EENS_8epilogue10collective18CollectiveEpilogueINS29_23Sm100TmaWarpSpecializedILi4ELi2ELi16ELb1ELb0EEEJNS5_IJNSA_ILi64EEESF_SG_EEENS5_IJNSM_IS2E_SC_EENSM_INS5_IJST_S1W_EEENS5_IJSC_S2E_EEEEEEEENS_10bfloat16_tESL_S2L_SL_NS29_6fusion15FusionCallbacksIS2D_NS2M_17LinearCombinationIS2L_fS2L_fLNS_15FloatRoundStyleE2EEES2F_S2K_JEEENS4_5SM1004TMEM4LOAD26SM100_TMEM_LOAD_32dp32b16xES1I_NS1K_INS1L_ILi1ELi4ELi3EEENS1N_ILi16EEENSM_INS5_IJSB_ST_EEENS5_IJST_SC_EEEEEEENS4_39AutoVectorizingCopyWithAssumedAlignmentILi128EEENS4_14SM90_TMA_STOREES31_S33_S33_EEEvvEEEEvNT_6ParamsE:
        .type           _ZN7cutlass13device_kernelINS_4gemm6kernel13GemmUniversalIN4cute5tupleIJiiiiEEENS1_10collective13CollectiveMmaINS1_46MainloopSm100TmaUmmaWarpSpecializedBlockScaledILi3ELi2ELi2ENS5_IJNS4_1CILi8EEENSA_ILi1EEESC_EEEEENS5_IJNSA_ILi128EEESF_NSA_ILi256EEEEEENS5_IJNS_12float_e4m3_tENS_13float_ue8m0_tEEEENS5_IJNS5_IJlSC_lEEENS4_6LayoutINS5_IJNS5_IJNS5_IJNSA_ILi32EEENSA_ILi4EEEEEEiEEESQ_NS5_IJSC_iEEEEEENS5_IJNS5_IJNS5_IJNSA_ILi16EEESO_EEEiEEENS5_IJNS5_IJNSA_ILi0EEESC_EEENSA_ILi512EEEEEENS5_IJSW_iEEEEEEEEEEESK_S13_NS4_8TiledMMAINS4_8MMA_AtomIJNS4_21SM100_MMA_MXF8F6F4_SSISI_SI_fSJ_Li128ELi128ELNS4_4UMMA5MajorE0ELS18_0ELNS17_7ScaleInE0ELS19_0EEEEEENSM_INS5_IJSC_SC_SC_EEENS5_IJSW_SW_SW_EEEEENS5_IJNS4_10UnderscoreES1F_S1F_EEEEENS5_IJNS4_13SM90_TMA_LOADES1I_EEENS5_IJNS4_14ComposedLayoutINS4_7SwizzleILi3ELi4ELi3EEENS4_18smem_ptr_flag_bitsILi8EEENSM_INS5_IJSB_SF_EEENS5_IJSF_SC_EEEEEEENSM_INS5_IJNS5_IJNS5_IJSP_SC_EEENS5_IJSN_SC_EEEEEESC_NS5_IJSO_NSA_ILi2EEEEEEEEENS5_IJNS5_IJNS5_IJSU_SY_EEESX_EEESW_NS5_IJSC_SY_EEEEEEEEEEEvNS4_8identityENS5_IJNS4_23SM90_TMA_LOAD_MULTICASTES26_EEES24_vS25_EENS_8epilogue10collective18CollectiveEpilogueINS29_23Sm100TmaWarpSpecializedILi4ELi2ELi16ELb1ELb0EEEJNS5_IJNSA_ILi64EEESF_SG_EEENS5_IJNSM_IS2E_SC_EENSM_INS5_IJST_S1W_EEENS5_IJSC_S2E_EEEEEEEENS_10bfloat16_tESL_S2L_SL_NS29_6fusion15FusionCallbacksIS2D_NS2M_17LinearCombinationIS2L_fS2L_fLNS_15FloatRoundStyleE2EEES2F_S2K_JEEENS4_5SM1004TMEM4LOAD26SM100_TMEM_LOAD_32dp32b16xES1I_NS1K_INS1L_ILi1ELi4ELi3EEENS1N_ILi16EEENSM_INS5_IJSB_ST_EEENS5_IJST_SC_EEEEEEENS4_39AutoVectorizingCopyWithAssumedAlignmentILi128EEENS4_14SM90_TMA_STOREES31_S33_S33_EEEvvEEEEvNT_6ParamsE,@function
        .size           _ZN7cutlass13device_kernelINS_4gemm6kernel13GemmUniversalIN4cute5tupleIJiiiiEEENS1_10collective13CollectiveMmaINS1_46MainloopSm100TmaUmmaWarpSpecializedBlockScaledILi3ELi2ELi2ENS5_IJNS4_1CILi8EEENSA_ILi1EEESC_EEEEENS5_IJNSA_ILi128EEESF_NSA_ILi256EEEEEENS5_IJNS_12float_e4m3_tENS_13float_ue8m0_tEEEENS5_IJNS5_IJlSC_lEEENS4_6LayoutINS5_IJNS5_IJNS5_IJNSA_ILi32EEENSA_ILi4EEEEEEiEEESQ_NS5_IJSC_iEEEEEENS5_IJNS5_IJNS5_IJNSA_ILi16EEESO_EEEiEEENS5_IJNS5_IJNSA_ILi0EEESC_EEENSA_ILi512EEEEEENS5_IJSW_iEEEEEEEEEEESK_S13_NS4_8TiledMMAINS4_8MMA_AtomIJNS4_21SM100_MMA_MXF8F6F4_SSISI_SI_fSJ_Li128ELi128ELNS4_4UMMA5MajorE0ELS18_0ELNS17_7ScaleInE0ELS19_0EEEEEENSM_INS5_IJSC_SC_SC_EEENS5_IJSW_SW_SW_EEEEENS5_IJNS4_10UnderscoreES1F_S1F_EEEEENS5_IJNS4_13SM90_TMA_LOADES1I_EEENS5_IJNS4_14ComposedLayoutINS4_7SwizzleILi3ELi4ELi3EEENS4_18smem_ptr_flag_bitsILi8EEENSM_INS5_IJSB_SF_EEENS5_IJSF_SC_EEEEEEENSM_INS5_IJNS5_IJNS5_IJSP_SC_EEENS5_IJSN_SC_EEEEEESC_NS5_IJSO_NSA_ILi2EEEEEEEEENS5_IJNS5_IJNS5_IJSU_SY_EEESX_EEESW_NS5_IJSC_SY_EEEEEEEEEEEvNS4_8identityENS5_IJNS4_23SM90_TMA_LOAD_MULTICASTES26_EEES24_vS25_EENS_8epilogue10collective18CollectiveEpilogueINS29_23Sm100TmaWarpSpecializedILi4ELi2ELi16ELb1ELb0EEEJNS5_IJNSA_ILi64EEESF_SG_EEENS5_IJNSM_IS2E_SC_EENSM_INS5_IJST_S1W_EEENS5_IJSC_S2E_EEEEEEEENS_10bfloat16_tESL_S2L_SL_NS29_6fusion15FusionCallbacksIS2D_NS2M_17LinearCombinationIS2L_fS2L_fLNS_15FloatRoundStyleE2EEES2F_S2K_JEEENS4_5SM1004TMEM4LOAD26SM100_TMEM_LOAD_32dp32b16xES1I_NS1K_INS1L_ILi1ELi4ELi3EEENS1N_ILi16EEENSM_INS5_IJSB_ST_EEENS5_IJST_SC_EEEEEEENS4_39AutoVectorizingCopyWithAssumedAlignmentILi128EEENS4_14SM90_TMA_STOREES31_S33_S33_EEEvvEEEEvNT_6ParamsE,(.L_x_238 - _ZN7cutlass13device_kernelINS_4gemm6kernel13GemmUniversalIN4cute5tupleIJiiiiEEENS1_10collective13CollectiveMmaINS1_46MainloopSm100TmaUmmaWarpSpecializedBlockScaledILi3ELi2ELi2ENS5_IJNS4_1CILi8EEENSA_ILi1EEESC_EEEEENS5_IJNSA_ILi128EEESF_NSA_ILi256EEEEEENS5_IJNS_12float_e4m3_tENS_13float_ue8m0_tEEEENS5_IJNS5_IJlSC_lEEENS4_6LayoutINS5_IJNS5_IJNS5_IJNSA_ILi32EEENSA_ILi4EEEEEEiEEESQ_NS5_IJSC_iEEEEEENS5_IJNS5_IJNS5_IJNSA_ILi16EEESO_EEEiEEENS5_IJNS5_IJNSA_ILi0EEESC_EEENSA_ILi512EEEEEENS5_IJSW_iEEEEEEEEEEESK_S13_NS4_8TiledMMAINS4_8MMA_AtomIJNS4_21SM100_MMA_MXF8F6F4_SSISI_SI_fSJ_Li128ELi128ELNS4_4UMMA5MajorE0ELS18_0ELNS17_7ScaleInE0ELS19_0EEEEEENSM_INS5_IJSC_SC_SC_EEENS5_IJSW_SW_SW_EEEEENS5_IJNS4_10UnderscoreES1F_S1F_EEEEENS5_IJNS4_13SM90_TMA_LOADES1I_EEENS5_IJNS4_14ComposedLayoutINS4_7SwizzleILi3ELi4ELi3EEENS4_18smem_ptr_flag_bitsILi8EEENSM_INS5_IJSB_SF_EEENS5_IJSF_SC_EEEEEEENSM_INS5_IJNS5_IJNS5_IJSP_SC_EEENS5_IJSN_SC_EEEEEESC_NS5_IJSO_NSA_ILi2EEEEEEEEENS5_IJNS5_IJNS5_IJSU_SY_EEESX_EEESW_NS5_IJSC_SY_EEEEEEEEEEEvNS4_8identityENS5_IJNS4_23SM90_TMA_LOAD_MULTICASTES26_EEES24_vS25_EENS_8epilogue10collective18CollectiveEpilogueINS29_23Sm100TmaWarpSpecializedILi4ELi2ELi16ELb1ELb0EEEJNS5_IJNSA_ILi64EEESF_SG_EEENS5_IJNSM_IS2E_SC_EENSM_INS5_IJST_S1W_EEENS5_IJSC_S2E_EEEEEEEENS_10bfloat16_tESL_S2L_SL_NS29_6fusion15FusionCallbacksIS2D_NS2M_17LinearCombinationIS2L_fS2L_fLNS_15FloatRoundStyleE2EEES2F_S2K_JEEENS4_5SM1004TMEM4LOAD26SM100_TMEM_LOAD_32dp32b16xES1I_NS1K_INS1L_ILi1ELi4ELi3EEENS1N_ILi16EEENSM_INS5_IJSB_ST_EEENS5_IJST_SC_EEEEEEENS4_39AutoVectorizingCopyWithAssumedAlignmentILi128EEENS4_14SM90_TMA_STOREES31_S33_S33_EEEvvEEEEvNT_6ParamsE)
        .other          _ZN7cutlass13device_kernelINS_4gemm6kernel13GemmUniversalIN4cute5tupleIJiiiiEEENS1_10collective13CollectiveMmaINS1_46MainloopSm100TmaUmmaWarpSpecializedBlockScaledILi3ELi2ELi2ENS5_IJNS4_1CILi8EEENSA_ILi1EEESC_EEEEENS5_IJNSA_ILi128EEESF_NSA_ILi256EEEEEENS5_IJNS_12float_e4m3_tENS_13float_ue8m0_tEEEENS5_IJNS5_IJlSC_lEEENS4_6LayoutINS5_IJNS5_IJNS5_IJNSA_ILi32EEENSA_ILi4EEEEEEiEEESQ_NS5_IJSC_iEEEEEENS5_IJNS5_IJNS5_IJNSA_ILi16EEESO_EEEiEEENS5_IJNS5_IJNSA_ILi0EEESC_EEENSA_ILi512EEEEEENS5_IJSW_iEEEEEEEEEEESK_S13_NS4_8TiledMMAINS4_8MMA_AtomIJNS4_21SM100_MMA_MXF8F6F4_SSISI_SI_fSJ_Li128ELi128ELNS4_4UMMA5MajorE0ELS18_0ELNS17_7ScaleInE0ELS19_0EEEEEENSM_INS5_IJSC_SC_SC_EEENS5_IJSW_SW_SW_EEEEENS5_IJNS4_10UnderscoreES1F_S1F_EEEEENS5_IJNS4_13SM90_TMA_LOADES1I_EEENS5_IJNS4_14ComposedLayoutINS4_7SwizzleILi3ELi4ELi3EEENS4_18smem_ptr_flag_bitsILi8EEENSM_INS5_IJSB_SF_EEENS5_IJSF_SC_EEEEEEENSM_INS5_IJNS5_IJNS5_IJSP_SC_EEENS5_IJSN_SC_EEEEEESC_NS5_IJSO_NSA_ILi2EEEEEEEEENS5_IJNS5_IJNS5_IJSU_SY_EEESX_EEESW_NS5_IJSC_SY_EEEEEEEEEEEvNS4_8identityENS5_IJNS4_23SM90_TMA_LOAD_MULTICASTES26_EEES24_vS25_EENS_8epilogue10collective18CollectiveEpilogueINS29_23Sm100TmaWarpSpecializedILi4ELi2ELi16ELb1ELb0EEEJNS5_IJNSA_ILi64EEESF_SG_EEENS5_IJNSM_IS2E_SC_EENSM_INS5_IJST_S1W_EEENS5_IJSC_S2E_EEEEEEEENS_10bfloat16_tESL_S2L_SL_NS29_6fusion15FusionCallbacksIS2D_NS2M_17LinearCombinationIS2L_fS2L_fLNS_15FloatRoundStyleE2EEES2F_S2K_JEEENS4_5SM1004TMEM4LOAD26SM100_TMEM_LOAD_32dp32b16xES1I_NS1K_INS1L_ILi1ELi4ELi3EEENS1N_ILi16EEENSM_INS5_IJSB_ST_EEENS5_IJST_SC_EEEEEEENS4_39AutoVectorizingCopyWithAssumedAlignmentILi128EEENS4_14SM90_TMA_STOREES31_S33_S33_EEEvvEEEEvNT_6ParamsE,@"STO_CUDA_ENTRY STV_DEFAULT"
_ZN7cutlass13device_kernelINS_4gemm6kernel13GemmUniversalIN4cute5tupleIJiiiiEEENS1_10collective13CollectiveMmaINS1_46MainloopSm100TmaUmmaWarpSpecializedBlockScaledILi3ELi2ELi2ENS5_IJNS4_1CILi8EEENSA_ILi1EEESC_EEEEENS5_IJNSA_ILi128EEESF_NSA_ILi256EEEEEENS5_IJNS_12float_e4m3_tENS_13float_ue8m0_tEEEENS5_IJNS5_IJlSC_lEEENS4_6LayoutINS5_IJNS5_IJNS5_IJNSA_ILi32EEENSA_ILi4EEEEEEiEEESQ_NS5_IJSC_iEEEEEENS5_IJNS5_IJNS5_IJNSA_ILi16EEESO_EEEiEEENS5_IJNS5_IJNSA_ILi0EEESC_EEENSA_ILi512EEEEEENS5_IJSW_iEEEEEEEEEEESK_S13_NS4_8TiledMMAINS4_8MMA_AtomIJNS4_21SM100_MMA_MXF8F6F4_SSISI_SI_fSJ_Li128ELi128ELNS4_4UMMA5MajorE0ELS18_0ELNS17_7ScaleInE0ELS19_0EEEEEENSM_INS5_IJSC_SC_SC_EEENS5_IJSW_SW_SW_EEEEENS5_IJNS4_10UnderscoreES1F_S1F_EEEEENS5_IJNS4_13SM90_TMA_LOADES1I_EEENS5_IJNS4_14ComposedLayoutINS4_7SwizzleILi3ELi4ELi3EEENS4_18smem_ptr_flag_bitsILi8EEENSM_INS5_IJSB_SF_EEENS5_IJSF_SC_EEEEEEENSM_INS5_IJNS5_IJNS5_IJSP_SC_EEENS5_IJSN_SC_EEEEEESC_NS5_IJSO_NSA_ILi2EEEEEEEEENS5_IJNS5_IJNS5_IJSU_SY_EEESX_EEESW_NS5_IJSC_SY_EEEEEEEEEEEvNS4_8identityENS5_IJNS4_23SM90_TMA_LOAD_MULTICASTES26_EEES24_vS25_EENS_8epilogue10collective18CollectiveEpilogueINS29_23Sm100TmaWarpSpecializedILi4ELi2ELi16ELb1ELb0EEEJNS5_IJNSA_ILi64EEESF_SG_EEENS5_IJNSM_IS2E_SC_EENSM_INS5_IJST_S1W_EEENS5_IJSC_S2E_EEEEEEEENS_10bfloat16_tESL_S2L_SL_NS29_6fusion15FusionCallbacksIS2D_NS2M_17LinearCombinationIS2L_fS2L_fLNS_15FloatRoundStyleE2EEES2F_S2K_JEEENS4_5SM1004TMEM4LOAD26SM100_TMEM_LOAD_32dp32b16xES1I_NS1K_INS1L_ILi1ELi4ELi3EEENS1N_ILi16EEENSM_INS5_IJSB_ST_EEENS5_IJST_SC_EEEEEEENS4_39AutoVectorizingCopyWithAssumedAlignmentILi128EEENS4_14SM90_TMA_STOREES31_S33_S33_EEEvvEEEEvNT_6ParamsE:
[----:B------:R-:W1:Y:S01]  /*0000*/  LDC R1, c[0x0][0x37c] ;  /* 0x0000df00ff017b82 */ /* 0x000e620000000800 */
[----:B------:R-:W2:Y:S01]  /*0010*/  S2R R3, SR_TID.X ;  /* 0x0000000000037919 */ /* 0x000ea20000002100 */
[----:B------:R-:W3:Y:S01]  /*0020*/  LDCU.64 UR12, c[0x0][0xc90] ;  /* 0x00019200ff0c77ac */ /* 0x000ee20008000a00 */
[----:B------:R-:W-:Y:S02]  /*0030*/  PRMT R86, RZ, 0x7610, R86 ;  /* 0x00007610ff567816 */ /* 0x000fe40000000056 */
[----:B------:R-:W-:Y:S01]  /*0040*/  ELECT P5, URZ, PT ;  /* 0x0000000000ff782f */ /* 0x000fe200038a0000 */
[----:B------:R-:W4:Y:S01]  /*0050*/  LDCU.64 UR60, c[0x0][0x358] ;  /* 0x00006b00ff3c77ac */ /* 0x000f220008000a00 */
[----:B---3--:R-:W-:-:S04]  /*0060*/  UISETP.NE.U32.AND UP0, UPT, UR12, URZ, UPT ;  /* 0x000000ff0c00728c */ /* 0x008fc8000bf05070 */
[----:B------:R-:W-:Y:S01]  /*0070*/  UISETP.NE.AND.EX UP0, UPT, UR13, URZ, UPT, UP0 ;  /* 0x000000ff0d00728c */ /* 0x000fe2000bf05300 */
[----:B--2---:R-:W-:-:S05]  /*0080*/  SHF.R.U32.HI R100, RZ, 0x5, R3 ;  /* 0x00000005ff647819 */ /* 0x004fca0000011603 */
[----:B------:R-:W2:Y:S02]  /*0090*/  SHFL.IDX PT, R0, R100, RZ, 0x1f ;  /* 0x00001fff64007589 */ /* 0x000ea400000e0000 */
[----:B--2---:R-:W-:Y:S01]  /*00a0*/  R2UR UR21, R0 ;  /* 0x00000000001572ca */ /* 0x004fe200000e0000 */
[----:B-1--4-:R-:W-:-:S14]  /*00b0*/  BRA.U UP0, `(.L_x_0) ;  /* 0x00000001002c7547 */ /* 0x012fdc000b800000 */
[----:B------:R-:W1:Y:S02]  /*00c0*/  LDCU.64 UR4, c[0x0][0xc88] ;  /* 0x00019100ff0477ac */ /* 0x000e640008000a00 */
[----:B-1----:R-:W-:-:S04]  /*00d0*/  UISETP.NE.U32.AND UP0, UPT, UR4, URZ, UPT ;  /* 0x000000ff0400728c */ /* 0x002fc8000bf05070 */
[----:B------:R-:W-:-:S09]  /*00e0*/  UISETP.NE.AND.EX UP0, UPT, UR5, URZ, UPT, UP0 ;  /* 0x000000ff0500728c */ /* 0x000fd2000bf05300 */
[----:B------:R-:W-:Y:S05]  /*00f0*/  BRA.U !UP0, `(.L_x_1) ;  /* 0x0000000108107547 */ /* 0x000fea000b800000 */
[----:B------:R-:W1:Y:S02]  /*0100*/  LDC.64 R4, c[0x0][0xc88] ;  /* 0x00032200ff047b82 */ /* 0x000e640000000a00 */
[----:B-1----:R1:W5:Y:S01]  /*0110*/  LDG.E R53, desc[UR60][R4.64] ;  /* 0x0000003c04357981 */ /* 0x002362000c1e1900 */
[----:B------:R-:W-:Y:S01]  /*0120*/  HFMA2 R86, -RZ, RZ, 0, 5.9604644775390625e-08 ;  /* 0x00000001ff567431 */ /* 0x000fe200000001ff */
[----:B------:R-:W-:Y:S05]  /*0130*/  BRA `(.L_x_0) ;  /* 0x00000000000c7947 */ /* 0x000fea0003800000 */
.L_x_1:
[----:B------:R-:W1:Y:S01]  /*0140*/  LDCU UR4, c[0x0][0xc80] ;  /* 0x00019000ff0477ac */ /* 0x000e620008000800 */
[----:B------:R-:W-:Y:S01]  /*0150*/  HFMA2 R86, -RZ, RZ, 0, 5.9604644775390625e-08 ;  /* 0x00000001ff567431 */ /* 0x000fe200000001ff */
[----:B-1----:R-:W-:-:S07]  /*0160*/  MOV R53, UR4 ;  /* 0x0000000400357c02 */ /* 0x002fce0008000f00 */
.L_x_0:
[----:B------:R-:W2:Y:S02]  /*0170*/  LDCU.64 UR4, c[0x0][0xcb0] ;  /* 0x00019600ff0477ac */ /* 0x000ea40008000a00 */
[----:B--2---:R-:W-:-:S04]  /*0180*/  UISETP.NE.U32.AND UP0, UPT, UR4, URZ, UPT ;  /* 0x000000ff0400728c */ /* 0x004fc8000bf05070 */
[----:B------:R-:W-:-:S09]  /*0190*/  UISETP.NE.AND.EX UP0, UPT, UR5, URZ, UPT, UP0 ;  /* 0x000000ff0500728c */ /* 0x000fd2000bf05300 */
[----:B------:R-:W-:Y:S05]  /*01a0*/  BRA.U UP0, `(.L_x_2) ;  /* 0x0000000100247547 */ /* 0x000fea000b800000 */
[----:B------:R-:W2:Y:S02]  /*01b0*/  LDCU.64 UR4, c[0x0][0xca8] ;  /* 0x00019500ff0477ac */ /* 0x000ea40008000a00 */
[----:B--2---:R-:W-:-:S04]  /*01c0*/  UISETP.NE.U32.AND UP0, UPT, UR4, URZ, UPT ;  /* 0x000000ff0400728c */ /* 0x004fc8000bf05070 */
[----:B------:R-:W-:-:S09]  /*01d0*/  UISETP.NE.AND.EX UP0, UPT, UR5, URZ, UPT, UP0 ;  /* 0x000000ff0500728c */ /* 0x000fd2000bf05300 */
[----:B------:R-:W-:Y:S05]  /*01e0*/  BRA.U !UP0, `(.L_x_3) ;  /* 0x00000001080c7547 */ /* 0x000fea000b800000 */
[----:B-1----:R-:W1:Y:S02]  /*01f0*/  LDC.64 R4, c[0x0][0xca8] ;  /* 0x00032a00ff047b82 */ /* 0x002e640000000a00 */
[----:B-1----:R2:W5:Y:S01]  /*0200*/  LDG.E R52, desc[UR60][R4.64] ;  /* 0x0000003c04347981 */ /* 0x002562000c1e1900 */
[----:B------:R-:W-:Y:S05]  /*0210*/  BRA `(.L_x_2) ;  /* 0x0000000000087947 */ /* 0x000fea0003800000 */
.L_x_3:
[----:B------:R-:W2:Y:S02]  /*0220*/  LDCU UR4, c[0x0][0xca0] ;  /* 0x00019400ff0477ac */ /* 0x000ea40008000800 */
[----:B--2---:R-:W-:Y:S02]  /*0230*/  MOV R52, UR4 ;  /* 0x0000000400347c02 */ /* 0x004fe40008000f00 */
.L_x_2:
[----:B------:R-:W-:Y:S01]  /*0240*/  IMAD.U32 R0, RZ, RZ, UR21 ;  /* 0x00000015ff007e24 */ /* 0x000fe2000f8e00ff */
[----:B------:R-:W-:Y:S04]  /*0250*/  BSSY.RECONVERGENT B0, `(.L_x_4) ;  /* 0x0000012000007945 */ /* 0x000fe80003800200 */
[C---:B------:R-:W-:Y:S02]  /*0260*/  ISETP.NE.OR P1, PT, R0.reuse, 0x1, !P5 ;  /* 0x000000010000780c */ /* 0x040fe40006f25670 */
[----:B------:R-:W-:-:S11]  /*0270*/  ISETP.NE.OR P0, PT, R0, 0x3, !P5 ;  /* 0x000000030000780c */ /* 0x000fd60006f05670 */
[----:B------:R-:W-:Y:S05]  /*0280*/  @P1 BRA `(.L_x_5) ;  /* 0x0000000000381947 */ /* 0x000fea0003800000 */
[----:B------:R-:W3:Y:S02]  /*0290*/  LDCU.64 UR4, c[0x0][0x348] ;  /* 0x00006900ff0477ac */ /* 0x000ee40008000a00 */
[----:B---3--:R-:W-:Y:S02]  /*02a0*/  UIADD3 UR10, UP3, UPT, UR4, 0x80, URZ ;  /* 0x00000080040a7890 */ /* 0x008fe4000ff7e0ff */
[----:B------:R-:W-:Y:S02]  /*02b0*/  UIADD3 UR8, UP2, UPT, UR4, 0x180, URZ ;  /* 0x0000018004087890 */ /* 0x000fe4000ff5e0ff */
[----:B------:R-:W-:Y:S02]  /*02c0*/  UIADD3 UR6, UP1, UPT, UR4, 0x280, URZ ;  /* 0x0000028004067890 */ /* 0x000fe4000ff3e0ff */
[----:B------:R-:W-:Y:S02]  /*02d0*/  UIADD3 UR4, UP0, UPT, UR4, 0x380, URZ ;  /* 0x0000038004047890 */ /* 0x000fe4000ff1e0ff */
[----:B------:R-:W-:-:S02]  /*02e0*/  UIADD3.X UR11, UPT, UPT, URZ, UR5, URZ, UP3, !UPT ;  /* 0x00000005ff0b7290 */ /* 0x000fc40009ffe4ff */
[----:B------:R-:W-:Y:S02]  /*02f0*/  UIADD3.X UR9, UPT, UPT, URZ, UR5, URZ, UP2, !UPT ;  /* 0x00000005ff097290 */ /* 0x000fe400097fe4ff */
[----:B------:R-:W-:Y:S02]  /*0300*/  UIADD3.X UR7, UPT, UPT, URZ, UR5, URZ, UP1, !UPT ;  /* 0x00000005ff077290 */ /* 0x000fe40008ffe4ff */
[----:B------:R-:W-:-:S03]  /*0310*/  UIADD3.X UR5, UPT, UPT, URZ, UR5, URZ, UP0, !UPT ;  /* 0x00000005ff057290 */ /* 0x000fc600087fe4ff */
[----:B------:R3:W-:Y:S02]  /*0320*/  UTMACCTL.PF [UR10] ;  /* 0x000000000a0079b9 */ /* 0x0007e40008040000 */
[----:B------:R3:W-:Y:S02]  /*0330*/  UTMACCTL.PF [UR8] ;  /* 0x00000000080079b9 */ /* 0x0007e40008040000 */
[----:B------:R3:W-:Y:S02]  /*0340*/  UTMACCTL.PF [UR6] ;  /* 0x00000000060079b9 */ /* 0x0007e40008040000 */
[----:B------:R3:W-:Y:S02]  /*0350*/  UTMACCTL.PF [UR4] ;  /* 0x00000000040079b9 */ /* 0x0007e40008040000 */
[----:B---3--:R-:W-:Y:S01]  /*0360*/  NOP ;  /* 0x0000000000007918 */ /* 0x008fe20000000000 */
.L_x_5:
[----:B------:R-:W-:Y:S05]  /*0370*/  BSYNC.RECONVERGENT B0 ;  /* 0x0000000000007941 */ /* 0x000fea0003800200 */
.L_x_4:
[----:B------:R-:W-:Y:S04]  /*0380*/  BSSY.RECONVERGENT B0, `(.L_x_6) ;  /* 0x000000a000007945 */ /* 0x000fe80003800200 */
[----:B------:R-:W-:Y:S05]  /*0390*/  @P0 BRA `(.L_x_7) ;  /* 0x0000000000200947 */ /* 0x000fea0003800000 */
[----:B------:R-:W3:Y:S02]  /*03a0*/  LDCU.64 UR4, c[0x0][0x348] ;  /* 0x00006900ff0477ac */ /* 0x000ee40008000a00 */
[----:B---3--:R-:W-:Y:S02]  /*03b0*/  UIADD3 UR6, UP1, UPT, UR4, 0x980, URZ ;  /* 0x0000098004067890 */ /* 0x008fe4000ff3e0ff */
[----:B------:R-:W-:Y:S02]  /*03c0*/  UIADD3 UR4, UP0, UPT, UR4, 0xa80, URZ ;  /* 0x00000a8004047890 */ /* 0x000fe4000ff1e0ff */
[----:B------:R-:W-:Y:S02]  /*03d0*/  UIADD3.X UR7, UPT, UPT, URZ, UR5, URZ, UP1, !UPT ;  /* 0x00000005ff077290 */ /* 0x000fe40008ffe4ff */
[----:B------:R-:W-:-:S07]  /*03e0*/  UIADD3.X UR5, UPT, UPT, URZ, UR5, URZ, UP0, !UPT ;  /* 0x00000005ff057290 */ /* 0x000fce00087fe4ff */
[----:B------:R3:W-:Y:S02]  /*03f0*/  UTMACCTL.PF [UR6] ;  /* 0x00000000060079b9 */ /* 0x0007e40008040000 */
[----:B------:R3:W-:Y:S02]  /*0400*/  UTMACCTL.PF [UR4] ;  /* 0x00000000040079b9 */ /* 0x0007e40008040000 */
[----:B---3--:R-:W-:Y:S01]  /*0410*/  NOP ;  /* 0x0000000000007918 */ /* 0x008fe20000000000 */
.L_x_7:
[----:B------:R-:W-:Y:S05]  /*0420*/  BSYNC.RECONVERGENT B0 ;  /* 0x0000000000007941 */ /* 0x000fea0003800200 */
.L_x_6:
[----:B------:R-:W3:Y:S01]  /*0430*/  LDCU.64 UR4, c[0x0][0xc88] ;  /* 0x00019100ff0477ac */ /* 0x000ee20008000a00 */
[----:B------:R-:W-:Y:S02]  /*0440*/  UISETP.EQ.U32.AND UP1, UPT, UR12, URZ, UPT ;  /* 0x000000ff0c00728c */ /* 0x000fe4000bf22070 */
[----:B------:R-:W-:Y:S02]  /*0450*/  UPLOP3.LUT UP6, UPT, UPT, UPT, UPT, 0x80, 0x8 ;  /* 0x000000000008789c */ /* 0x000fe40003fcf070 */
[----:B---3--:R-:W-:-:S04]  /*0460*/  UISETP.NE.U32.AND UP0, UPT, UR4, URZ, UPT ;  /* 0x000000ff0400728c */ /* 0x008fc8000bf05070 */
[----:B------:R-:W-:-:S04]  /*0470*/  UISETP.NE.AND.EX UP0, UPT, UR5, URZ, UPT, UP0 ;  /* 0x000000ff0500728c */ /* 0x000fc8000bf05300 */
[----:B------:R-:W-:-:S04]  /*0480*/  UISETP.EQ.OR.EX UP2, UPT, UR13, URZ, !UP0, UP1 ;  /* 0x000000ff0d00728c */ /* 0x000fc8000c742710 */
[----:B------:R-:W-:-:S05]  /*0490*/  UP2UR UR49, UPR, URZ, 0x4 ;  /* 0x00000004ff317883 */ /* 0x000fca0008000000 */
[----:B------:R-:W-:Y:S07]  /*04a0*/  BRA.U !UP2, `(.L_x_8) ;  /* 0x000000010a207547 */ /* 0x000fee000b800000 */
[----:B------:R-:W-:Y:S01]  /*04b0*/  UISETP.NE.U32.AND UP2, UPT, UR12, URZ, UPT ;  /* 0x000000ff0c00728c */ /* 0x000fe2000bf45070 */
[----:B-----5:R-:W-:Y:S01]  /*04c0*/  FSETP.NEU.AND P0, PT, R53, RZ, PT ;  /* 0x000000ff3500720b */ /* 0x020fe20003f0d000 */
[----:B------:R-:W-:Y:S02]  /*04d0*/  USEL UR4, URZ, 0xffffffff, UP0 ;  /* 0xffffffffff047887 */ /* 0x000fe40008000000 */
[----:B------:R-:W-:-:S10]  /*04e0*/  UISETP.NE.AND.EX UP2, UPT, UR13, URZ, UPT, UP2 ;  /* 0x000000ff0d00728c */ /* 0x000fd4000bf45320 */
[----:B------:R-:W-:Y:S01]  /*04f0*/  VOTEU.ANY UP1, P0 ;  /* 0x0000000000ff7886 */ /* 0x000fe20000020100 */
[----:B------:R-:W-:-:S04]  /*0500*/  @!UP2 USEL UR4, URZ, 0xffffffff, UP1 ;  /* 0xffffffffff04a887 */ /* 0x000fc80008800000 */
[----:B------:R-:W-:-:S04]  /*0510*/  ULOP3.LUT UR4, UR4, 0x1, URZ, 0xc0, !UPT ;  /* 0x0000000104047892 */ /* 0x000fc8000f8ec0ff */
[----:B------:R-:W-:-:S11]  /*0520*/  UISETP.NE.U32.AND UP6, UPT, UR4, 0x1, UPT ;  /* 0x000000010400788c */ /* 0x000fd6000bfc5070 */
.L_x_8:
[----:B------:R-:W3:Y:S01]  /*0530*/  SHFL.IDX PT, R2, R100, RZ, 0x1f ;  /* 0x00001fff64027589 */ /* 0x000ee200000e0000 */
[----:B------:R-:W-:Y:S01]  /*0540*/  UISETP.NE.AND UP4, UPT, UR21, 0x2, UPT ;  /* 0x000000021500788c */ /* 0x000fe2000bf85270 */
[----:B---3--:R-:W-:-:S13]  /*0550*/  ISETP.NE.AND P0, PT, R2, RZ, PT ;  /* 0x000000ff0200720c */ /* 0x008fda0003f05270 */
[----:B------:R-:W-:Y:S05]  /*0560*/  @P0 BRA `(.L_x_9) ;  /* 0x0000000000500947 */ /* 0x000fea0003800000 */
[----:B------:R-:W3:Y:S01]  /*0570*/  S2UR UR4, SR_CgaCtaId ;  /* 0x00000000000479c3 */ /* 0x000ee20000008800 */
[----:B------:R-:W-:Y:S01]  /*0580*/  UMOV UR5, 0x400 ;  /* 0x0000040000057882 */ /* 0x000fe20000000000 */
[----:B------:R-:W-:Y:S01]  /*0590*/  UMOV UR8, 0x1 ;  /* 0x0000000100087882 */ /* 0x000fe20000000000 */
[----:B------:R-:W-:Y:S01]  /*05a0*/  UMOV UR6, 0x8 ;  /* 0x0000000800067882 */ /* 0x000fe20000000000 */
[----:B------:R-:W-:-:S04]  /*05b0*/  UIADD3 UR8, UPT, UPT, -UR8, 0x100000, URZ ;  /* 0x0010000008087890 */ /* 0x000fc8000fffe1ff */
[----:B------:R-:W-:Y:S02]  /*05c0*/  USHF.L.U32 UR9, UR8, 0xb, URZ ;  /* 0x0000000b08097899 */ /* 0x000fe400080006ff */
[----:B------:R-:W-:Y:S02]  /*05d0*/  USHF.L.U32 UR8, UR8, 0x1, URZ ;  /* 0x0000000108087899 */ /* 0x000fe400080006ff */
[----:B------:R-:W-:-:S04]  /*05e0*/  UIADD3 UR6, UPT, UPT, -UR6, 0x100000, URZ ;  /* 0x0010000006067890 */ /* 0x000fc8000fffe1ff */
[----:B------:R-:W-:Y:S02]  /*05f0*/  USHF.L.U32 UR7, UR6, 0xb, URZ ;  /* 0x0000000b06077899 */ /* 0x000fe400080006ff */
[----:B------:R-:W-:Y:S01]  /*0600*/  USHF.L.U32 UR6, UR6, 0x1, URZ ;  /* 0x0000000106067899 */ /* 0x000fe200080006ff */
[----:B------:R-:W-:Y:S01]  /*0610*/  ELECT P0, URZ, PT ;  /* 0x0000000000ff782f */ /* 0x000fe20003800000 */
[----:B---3--:R-:W-:Y:S01]  /*0620*/  ULEA UR4, UR4, UR5, 0x18 ;  /* 0x0000000504047291 */ /* 0x008fe2000f8ec0ff */
[----:B------:R-:W3:Y:S11]  /*0630*/  FENCE.VIEW.ASYNC.S ;  /* 0x00000000000073c6 */ /* 0x000ef60000000000 */
[----:B---3--:R3:W4:Y:S01]  /*0640*/  SYNCS.EXCH.64 URZ, [UR4], UR8 ;  /* 0x0000000804ff75b2 */ /* 0x0087220008000100 */
[----:B------:R3:W1:Y:S01]  /*0650*/  SYNCS.EXCH.64 URZ, [UR4+0x18], UR6 ;  /* 0x0000180604ff75b2 */ /* 0x0006620008000100 */
[----:B------:R3:W1:Y:S01]  /*0660*/  SYNCS.EXCH.64 URZ, [UR4+0x8], UR8 ;  /* 0x0000080804ff75b2 */ /* 0x0006620008000100 */
[----:B------:R3:W1:Y:S01]  /*0670*/  SYNCS.EXCH.64 URZ, [UR4+0x20], UR6 ;  /* 0x0000200604ff75b2 */ /* 0x0006620008000100 */
[----:B------:R3:W1:Y:S01]  /*0680*/  SYNCS.EXCH.64 URZ, [UR4+0x10], UR8 ;  /* 0x0000100804ff75b2 */ /* 0x0006620008000100 */
[----:B------:R3:W1:Y:S01]  /*0690*/  SYNCS.EXCH.64 URZ, [UR4+0x28], UR6 ;  /* 0x0000280604ff75b2 */ /* 0x0006620008000100 */
[----:B------:R-:W-:Y:S01]  /*06a0*/  NOP ;  /* 0x0000000000007918 */ /* 0x000fe20000000000 */
.L_x_9:
[----:B------:R-:W2:Y:S01]  /*06b0*/  SHFL.IDX PT, R2, R100, RZ, 0x1f ;  /* 0x00001fff64027589 */ /* 0x000ea200000e0000 */
[----:B------:R-:W-:Y:S01]  /*06c0*/  NOP ;  /* 0x0000000000007918 */ /* 0x000fe20000000000 */
[----:B--2---:R-:W-:-:S13]  /*06d0*/  ISETP.NE.AND P0, PT, R2, 0x1, PT ;  /* 0x000000010200780c */ /* 0x004fda0003f05270 */
[----:B------:R-:W-:Y:S05]  /*06e0*/  @P0 BRA `(.L_x_10) ;  /* 0x0000000000580947 */ /* 0x000fea0003800000 */
[----:B---3--:R-:W2:Y:S01]  /*06f0*/  S2UR UR4, SR_CgaCtaId ;  /* 0x00000000000479c3 */ /* 0x008ea20000008800 */
        /* <DEDUP_REMOVED lines=10> */
[----:B--2---:R-:W-:Y:S01]  /*07a0*/  ULEA UR4, UR4, UR5, 0x18 ;  /* 0x0000000504047291 */ /* 0x004fe2000f8ec0ff */
[----:B------:R-:W2:Y:S11]  /*07b0*/  FENCE.VIEW.ASYNC.S ;  /* 0x00000000000073c6 */ /* 0x000eb60000000000 */
[----:B--2---:R2:W3:Y:S01]  /*07c0*/  SYNCS.EXCH.64 URZ, [UR4+0x30], UR8 ;  /* 0x0000300804ff75b2 */ /* 0x0044e20008000100 */
[----:B------:R2:W1:Y:S01]  /*07d0*/  SYNCS.EXCH.64 URZ, [UR4+0x50], UR6 ;  /* 0x0000500604ff75b2 */ /* 0x0004620008000100 */
[----:B------:R2:W1:Y:S01]  /*07e0*/  SYNCS.EXCH.64 URZ, [UR4+0x38], UR8 ;  /* 0x0000380804ff75b2 */ /* 0x0004620008000100 */
[----:B------:R2:W1:Y:S01]  /*07f0*/  SYNCS.EXCH.64 URZ, [UR4+0x58], UR6 ;  /* 0x0000580604ff75b2 */ /* 0x0004620008000100 */
[----:B------:R2:W1:Y:S01]  /*0800*/  SYNCS.EXCH.64 URZ, [UR4+0x40], UR8 ;  /* 0x0000400804ff75b2 */ /* 0x0004620008000100 */
[----:B------:R2:W1:Y:S01]  /*0810*/  SYNCS.EXCH.64 URZ, [UR4+0x60], UR6 ;  /* 0x0000600604ff75b2 */ /* 0x0004620008000100 */
[----:B------:R2:W1:Y:S01]  /*0820*/  SYNCS.EXCH.64 URZ, [UR4+0x48], UR8 ;  /* 0x0000480804ff75b2 */ /* 0x0004620008000100 */
[----:B------:R2:W1:Y:S01]  /*0830*/  SYNCS.EXCH.64 URZ, [UR4+0x68], UR6 ;  /* 0x0000680604ff75b2 */ /* 0x0004620008000100 */
[----:B------:R-:W-:Y:S01]  /*0840*/  NOP ;  /* 0x0000000000007918 */ /* 0x000fe20000000000 */
.L_x_10:
[----:B------:R-:W4:Y:S01]  /*0850*/  SHFL.IDX PT, R2, R100, RZ, 0x1f ;  /* 0x00001fff64027589 */ /* 0x000f2200000e0000 */
[----:B------:R-:W-:Y:S01]  /*0860*/  NOP ;  /* 0x0000000000007918 */ /* 0x000fe20000000000 */
[----:B----4-:R-:W-:-:S13]  /*0870*/  ISETP.NE.AND P0, PT, R2, 0x3, PT ;  /* 0x000000030200780c */ /* 0x010fda0003f05270 */
[----:B------:R-:W-:Y:S05]  /*0880*/  @P0 BRA `(.L_x_11) ;  /* 0x0000000000300947 */ /* 0x000fea0003800000 */
[----:B--23--:R-:W2:Y:S01]  /*0890*/  S2UR UR4, SR_CgaCtaId ;  /* 0x00000000000479c3 */ /* 0x00cea20000008800 */
[----:B------:R-:W-:Y:S01]  /*08a0*/  UMOV UR6, 0x400 ;  /* 0x0000040000067882 */ /* 0x000fe20000000000 */
[----:B------:R-:W-:Y:S01]  /*08b0*/  UMOV UR5, 0x20 ;  /* 0x0000002000057882 */ /* 0x000fe20000000000 */
[----:B------:R-:W-:Y:S01]  /*08c0*/  ELECT P0, URZ, PT ;  /* 0x0000000000ff782f */ /* 0x000fe20003800000 */
[----:B--2---:R-:W-:Y:S02]  /*08d0*/  ULEA UR6, UR4, UR6, 0x18 ;  /* 0x0000000604067291 */ /* 0x004fe4000f8ec0ff */
[----:B------:R-:W-:-:S04]  /*08e0*/  UIADD3 UR4, UPT, UPT, -UR5, 0x100000, URZ ;  /* 0x0010000005047890 */ /* 0x000fc8000fffe1ff */
[----:B------:R-:W-:Y:S02]  /*08f0*/  USHF.L.U32 UR5, UR4, 0xb, URZ ;  /* 0x0000000b04057899 */ /* 0x000fe400080006ff */
[----:B------:R-:W-:Y:S01]  /*0900*/  USHF.L.U32 UR4, UR4, 0x1, URZ ;  /* 0x0000000104047899 */ /* 0x000fe200080006ff */
[----:B------:R-:W2:Y:S11]  /*0910*/  FENCE.VIEW.ASYNC.S ;  /* 0x00000000000073c6 */ /* 0x000eb60000000000 */
[----:B--2---:R4:W2:Y:S01]  /*0920*/  SYNCS.EXCH.64 URZ, [UR6+0x70], UR4 ;  /* 0x0000700406ff75b2 */ /* 0x0048a20008000100 */
[----:B------:R4:W3:Y:S02]  /*0930*/  SYNCS.EXCH.64 URZ, [UR6+0x78], UR4 ;  /* 0x0000780406ff75b2 */ /* 0x0008e40008000100 */
[----:B----4-:R-:W-:Y:S01]  /*0940*/  NOP ;  /* 0x0000000000007918 */ /* 0x010fe20000000000 */
.L_x_11:
[----:B------:R-:W4:Y:S01]  /*0950*/  SHFL.IDX PT, R2, R100, RZ, 0x1f ;  /* 0x00001fff64027589 */ /* 0x000f2200000e0000 */
[----:B------:R-:W-:Y:S01]  /*0960*/  NOP ;  /* 0x0000000000007918 */ /* 0x000fe20000000000 */
[----:B----4-:R-:W-:-:S13]  /*0970*/  ISETP.NE.AND P0, PT, R2, 0x4, PT ;  /* 0x000000040200780c */ /* 0x010fda0003f05270 */
[----:B------:R-:W-:Y:S05]  /*0980*/  @P0 BRA `(.L_x_12) ;  /* 0x00000000004c0947 */ /* 0x000fea0003800000 */
[----:B--23--:R-:W2:Y:S01]  /*0990*/  S2UR UR6, SR_CgaCtaId ;  /* 0x00000000000679c3 */ /* 0x00cea20000008800 */
[----:B------:R-:W-:Y:S01]  /*09a0*/  UMOV UR4, 0x720 ;  /* 0x0000072000047882 */ /* 0x000fe20000000000 */
[----:B------:R-:W-:Y:S01]  /*09b0*/  UMOV UR5, 0x400 ;  /* 0x0000040000057882 */ /* 0x000fe20000000000 */
[----:B------:R-:W-:Y:S01]  /*09c0*/  USEL UR4, UR4, 0x620, UP6 ;  /* 0x0000062004047887 */ /* 0x000fe2000b000000 */
[----:B------:R-:W-:Y:S01]  /*09d0*/  UMOV UR8, 0x1 ;  /* 0x0000000100087882 */ /* 0x000fe20000000000 */
[----:B------:R-:W-:Y:S01]  /*09e0*/  ELECT P0, URZ, PT ;  /* 0x0000000000ff782f */ /* 0x000fe20003800000 */
[----:B------:R-:W-:-:S04]  /*09f0*/  UIADD3 UR8, UPT, UPT, -UR8, 0x100000, URZ ;  /* 0x0010000008087890 */ /* 0x000fc8000fffe1ff */
[----:B------:R-:W-:Y:S02]  /*0a00*/  USHF.L.U32 UR9, UR8, 0xb, URZ ;  /* 0x0000000b08097899 */ /* 0x000fe400080006ff */
[----:B------:R-:W-:Y:S02]  /*0a10*/  USHF.L.U32 UR8, UR8, 0x1, URZ ;  /* 0x0000000108087899 */ /* 0x000fe400080006ff */
[----:B--2---:R-:W-:Y:S02]  /*0a20*/  ULEA UR6, UR6, UR5, 0x18 ;  /* 0x0000000506067291 */ /* 0x004fe4000f8ec0ff */
[----:B------:R-:W-:-:S04]  /*0a30*/  UIADD3 UR4, UPT, UPT, -UR4, 0x100000, URZ ;  /* 0x0010000004047890 */ /* 0x000fc8000fffe1ff */
[----:B------:R-:W-:Y:S02]  /*0a40*/  USHF.L.U32 UR5, UR4, 0xb, URZ ;  /* 0x0000000b04057899 */ /* 0x000fe400080006ff */
[----:B------:R-:W-:Y:S01]  /*0a50*/  USHF.L.U32 UR4, UR4, 0x1, URZ ;  /* 0x0000000104047899 */ /* 0x000fe200080006ff */
[----:B------:R-:W2:Y:S03]  /*0a60*/  FENCE.VIEW.ASYNC.S ;  /* 0x00000000000073c6 */ /* 0x000ea60000000000 */
[----:B--2---:R4:W2:Y:S08]  /*0a70*/  SYNCS.EXCH.64 URZ, [UR6+0x80], UR8 ;  /* 0x0000800806ff75b2 */ /* 0x0048b00008000100 */
[----:B------:R4:W3:Y:S01]  /*0a80*/  SYNCS.EXCH.64 URZ, [UR6+0x90], UR4 ;  /* 0x0000900406ff75b2 */ /* 0x0008e20008000100 */
[----:B------:R4:W1:Y:S01]  /*0a90*/  SYNCS.EXCH.64 URZ, [UR6+0x88], UR8 ;  /* 0x0000880806ff75b2 */ /* 0x0008620008000100 */
[----:B------:R4:W1:Y:S02]  /*0aa0*/  SYNCS.EXCH.64 URZ, [UR6+0x98], UR4 ;  /* 0x0000980406ff75b2 */ /* 0x0008640008000100 */
[----:B----4-:R-:W-:Y:S01]  /*0ab0*/  NOP ;  /* 0x0000000000007918 */ /* 0x010fe20000000000 */
.L_x_12:
[----:B------:R-:W4:Y:S01]  /*0ac0*/  SHFL.IDX PT, R2, R100, RZ, 0x1f ;  /* 0x00001fff64027589 */ /* 0x000f2200000e0000 */
[----:B------:R-:W-:Y:S01]  /*0ad0*/  NOP ;  /* 0x0000000000007918 */ /* 0x000fe20000000000 */
[----:B----4-:R-:W-:-:S13]  /*0ae0*/  ISETP.NE.AND P0, PT, R2, 0x5, PT ;  /* 0x000000050200780c */ /* 0x010fda0003f05270 */
[----:B------:R-:W-:Y:S05]  /*0af0*/  @P0 BRA `(.L_x_13) ;  /* 0x0000000000480947 */ /* 0x000fea0003800000 */
[----:B--23--:R-:W2:Y:S01]  /*0b00*/  S2UR UR4, SR_CgaCtaId ;  /* 0x00000000000479c3 */ /* 0x00cea20000008800 */
        /* <DEDUP_REMOVED lines=12> */
[----:B--2---:R4:W2:Y:S01]  /*0bd0*/  SYNCS.EXCH.64 URZ, [UR4+0xa0], UR8 ;  /* 0x0000a00804ff75b2 */ /* 0x0048a20008000100 */
[----:B------:R4:W3:Y:S01]  /*0be0*/  SYNCS.EXCH.64 URZ, [UR4+0xb0], UR6 ;  /* 0x0000b00604ff75b2 */ /* 0x0008e20008000100 */
[----:B------:R4:W1:Y:S01]  /*0bf0*/  SYNCS.EXCH.64 URZ, [UR4+0xa8], UR8 ;  /* 0x0000a80804ff75b2 */ /* 0x0008620008000100 */
[----:B------:R4:W1:Y:S02]  /*0c00*/  SYNCS.EXCH.64 URZ, [UR4+0xb8], UR6 ;  /* 0x0000b80604ff75b2 */ /* 0x0008640008000100 */
[----:B----4-:R-:W-:Y:S01]  /*0c10*/  NOP ;  /* 0x0000000000007918 */ /* 0x010fe20000000000 */
.L_x_13:
[----:B------:R-:W4:Y:S01]  /*0c20*/  SHFL.IDX PT, R2, R100, RZ, 0x1f ;  /* 0x00001fff64027589 */ /* 0x000f2200000e0000 */
[----:B------:R-:W1:Y:S01]  /*0c30*/  S2UR UR58, SR_CgaCtaId ;  /* 0x00000000003a79c3 */ /* 0x000e620000008800 */
[----:B------:R-:W-:Y:S01]  /*0c40*/  NOP ;  /* 0x0000000000007918 */ /* 0x000fe20000000000 */
[----:B----4-:R-:W-:-:S13]  /*0c50*/  ISETP.NE.AND P0, PT, R2, 0x3, PT ;  /* 0x000000030200780c */ /* 0x010fda0003f05270 */
[----:B-1----:R-:W-:Y:S05]  /*0c60*/  @P0 BRA `(.L_x_14) ;  /* 0x0000000000340947 */ /* 0x002fea0003800000 */
[----:B--23--:R-:W-:Y:S01]  /*0c70*/  UMOV UR4, 0x400 ;  /* 0x0000040000047882 */ /* 0x00cfe20000000000 */
[----:B------:R-:W-:Y:S01]  /*0c80*/  UMOV UR6, 0x20 ;  /* 0x0000002000067882 */ /* 0x000fe20000000000 */
[----:B------:R-:W-:Y:S02]  /*0c90*/  ULEA UR4, UR58, UR4, 0x18 ;  /* 0x000000043a047291 */ /* 0x000fe4000f8ec0ff */
[----:B------:R-:W-:-:S04]  /*0ca0*/  UIADD3 UR6, UPT, UPT, -UR6, 0x100000, URZ ;  /* 0x0010000006067890 */ /* 0x000fc8000fffe1ff */
[----:B------:R-:W-:Y:S02]  /*0cb0*/  USHF.L.U32 UR7, UR6, 0xb, URZ ;  /* 0x0000000b06077899 */ /* 0x000fe400080006ff */
[----:B------:R-:W-:Y:S01]  /*0cc0*/  USHF.L.U32 UR6, UR6, 0x1, URZ ;  /* 0x0000000106067899 */ /* 0x000fe200080006ff */
[----:B------:R-:W-:Y:S01]  /*0cd0*/  ELECT P0, URZ, PT ;  /* 0x0000000000ff782f */ /* 0x000fe20003800000 */
[----:B------:R-:W1:Y:S10]  /*0ce0*/  FENCE.VIEW.ASYNC.S ;  /* 0x00000000000073c6 */ /* 0x000e740000000000 */
[----:B-1----:R1:W4:Y:S01]  /*0cf0*/  SYNCS.EXCH.64 URZ, [UR4+0xc0], UR6 ;  /* 0x0000c00604ff75b2 */ /* 0x0023220008000100 */
[----:B------:R1:W2:Y:S01]  /*0d00*/  SYNCS.EXCH.64 URZ, [UR4+0xd0], UR6 ;  /* 0x0000d00604ff75b2 */ /* 0x0002a20008000100 */
[----:B------:R1:W3:Y:S01]  /*0d10*/  SYNCS.EXCH.64 URZ, [UR4+0xc8], UR6 ;  /* 0x0000c80604ff75b2 */ /* 0x0002e20008000100 */
[----:B------:R1:W1:Y:S01]  /*0d20*/  SYNCS.EXCH.64 URZ, [UR4+0xd8], UR6 ;  /* 0x0000d80604ff75b2 */ /* 0x0002620008000100 */
[----:B------:R-:W-:Y:S01]  /*0d30*/  NOP ;  /* 0x0000000000007918 */ /* 0x000fe20000000000 */
.L_x_14:
[----:B-123--:R-:W1:Y:S01]  /*0d40*/  LDCU UR4, c[0x0][0x36c] ;  /* 0x00006d80ff0477ac */ /* 0x00ee620008000800 */
[----:B------:R-:W-:Y:S01]  /*0d50*/  ISETP.NE.OR P5, PT, R0, 0x2, !P5 ;  /* 0x000000020000780c */ /* 0x000fe20006fa5670 */
[----:B------:R-:W-:Y:S01]  /*0d60*/  NOP ;  /* 0x0000000000007918 */ /* 0x000fe20000000000 */
[----:B------:R-:W-:Y:S01]  /*0d70*/  LOP3.LUT R2, R3, 0x1f, RZ, 0xc0, !PT ;  /* 0x0000001f03027812 */ /* 0x000fe200078ec0ff */
[----:B------:R-:W-:Y:S02]  /*0d80*/  UISETP.NE.AND UP3, UPT, UR21, URZ, UPT ;  /* 0x000000ff1500728c */ /* 0x000fe4000bf65270 */
[----:B-1----:R-:W-:-:S09]  /*0d90*/  UISETP.EQ.U32.AND UP1, UPT, UR4, 0x1, UPT ;  /* 0x000000010400788c */ /* 0x002fd2000bf22070 */
[----:B------:R-:W-:Y:S05]  /*0da0*/  BRA.U !UP1, `(.L_x_15) ;  /* 0x0000000109087547 */ /* 0x000fea000b800000 */
[----:B----4-:R-:W-:Y:S01]  /*0db0*/  UCGABAR_ARV ;  /* 0x00000000000079c7 */ /* 0x010fe20008000000 */
[----:B------:R-:W-:Y:S05]  /*0dc0*/  BRA `(.L_x_16) ;  /* 0x0000000000047947 */ /* 0x000fea0003800000 */
.L_x_15:
[----:B----4-:R-:W-:Y:S01]  /*0dd0*/  NOP ;  /* 0x0000000000007918 */ /* 0x010fe20000000000 */
.L_x_16:
[----:B------:R-:W1:Y:S01]  /*0de0*/  S2UR UR15, SR_CTAID.Y ;  /* 0x00000000000f79c3 */ /* 0x000e620000002600 */
[----:B------:R-:W-:-:S05]  /*0df0*/  CS2R.32 R87, SR_CgaSize ;  /* 0x0000000000577805 */ /* 0x000fca0000008a00 */
[----:B------:R-:W-:-:S05]  /*0e00*/  IMAD R87, R87, -0xa0, RZ ;  /* 0xffffff6057577824 */ /* 0x000fca00078e02ff */
[----:B------:R-:W-:-:S14]  /*0e10*/  R2UR UR4, R87 ;  /* 0x00000000570472ca */ /* 0x000fdc00000e0000 */
[----:B------:R-:W2:Y:S01]  /*0e20*/  LDCU UR4, c[0x0][UR4+0x2b4] ;  /* 0x00005680040477ac */ /* 0x000ea20008000800 */
[----:B------:R-:W-:-:S05]  /*0e30*/  CS2R.32 R87, SR_CgaSize ;  /* 0x0000000000577805 */ /* 0x000fca0000008a00 */
[----:B------:R-:W-:-:S05]  /*0e40*/  IMAD R87, R87, -0xa0, RZ ;  /* 0xffffff6057577824 */ /* 0x000fca00078e02ff */
[----:B------:R-:W-:-:S14]  /*0e50*/  R2UR UR5, R87 ;  /* 0x00000000570572ca */ /* 0x000fdc00000e0000 */
[----:B------:R-:W3:Y:S01]  /*0e60*/  LDCU UR5, c[0x0][UR5+0x2b0] ;  /* 0x00005600050577ac */ /* 0x000ee20008000800 */
[----:B------:R-:W4:Y:S01]  /*0e70*/  S2UR UR20, SR_CTAID.X ;  /* 0x00000000001479c3 */ /* 0x000f220000002500 */
[----:B------:R-:W-:-:S05]  /*0e80*/  CS2R.32 R87, SR_CgaSize ;  /* 0x0000000000577805 */ /* 0x000fca0000008a00 */
[----:B------:R-:W-:-:S05]  /*0e90*/  IMAD R87, R87, -0xa0, RZ ;  /* 0xffffff6057577824 */ /* 0x000fca00078e02ff */
[----:B------:R-:W-:-:S14]  /*0ea0*/  R2UR UR7, R87 ;  /* 0x00000000570772ca */ /* 0x000fdc00000e0000 */
[----:B------:R-:W3:Y:S01]  /*0eb0*/  LDCU UR7, c[0x0][UR7+0x2a4] ;  /* 0x00005480070777ac */ /* 0x000ee20008000800 */
[----:B------:R-:W-:-:S05]  /*0ec0*/  CS2R.32 R87, SR_CgaSize ;  /* 0x0000000000577805 */ /* 0x000fca0000008a00 */
[----:B------:R-:W-:-:S05]  /*0ed0*/  IMAD R87, R87, -0xa0, RZ ;  /* 0xffffff6057577824 */ /* 0x000fca00078e02ff */
[----:B------:R-:W-:-:S14]  /*0ee0*/  R2UR UR63, R87 ;  /* 0x00000000573f72ca */ /* 0x000fdc00000e0000 */
[----:B------:R-:W3:Y:S01]  /*0ef0*/  LDCU UR63, c[0x0][UR63+0x2a0] ;  /* 0x000054003f3f77ac */ /* 0x000ee20008000800 */
[----:B------:R-:W3:Y:S01]  /*0f00*/  LDC R43, c[0x0][0xf24] ;  /* 0x0003c900ff2b7b82 */ /* 0x000ee20000000800 */
[----:B------:R-:W-:Y:S02]  /*0f10*/  USHF.L.U32 UR37, UR58, 0x7, URZ ;  /* 0x000000073a257899 */ /* 0x000fe400080006ff */
[----:B------:R-:W-:Y:S01]  /*0f20*/  USHF.L.U32 UR10, UR58, 0x6, URZ ;  /* 0x000000063a0a7899 */ /* 0x000fe200080006ff */
[----:B------:R-:W3:Y:S01]  /*0f30*/  LDCU UR24, c[0x0][0xf24] ;  /* 0x0001e480ff1877ac */ /* 0x000ee20008000800 */
[----:B-1----:R-:W-:Y:S01]  /*0f40*/  I2FP.F32.U32 R0, UR15 ;  /* 0x0000000f00007c45 */ /* 0x002fe20008201000 */
[----:B------:R-:W1:Y:S04]  /*0f50*/  LDCU UR26, c[0x0][0xf30] ;  /* 0x0001e600ff1a77ac */ /* 0x000e680008000800 */
[----:B--2---:R-:W-:Y:S01]  /*0f60*/  FMUL R0, R0, UR4 ;  /* 0x0000000400007c20 */ /* 0x004fe20008400000 */
[----:B------:R-:W-:Y:S01]  /*0f70*/  USHF.L.U32 UR4, UR58, 0xb, URZ ;  /* 0x0000000b3a047899 */ /* 0x000fe200080006ff */
[----:B----4-:R-:W-:Y:S01]  /*0f80*/  I2FP.F32.U32 R4, UR20 ;  /* 0x0000001400047c45 */ /* 0x010fe20008201000 */
[----:B------:R-:W-:-:S03]  /*0f90*/  ULOP3.LUT UR37, UR37, 0x380, URZ, 0xc0, !UPT ;  /* 0x0000038025257892 */ /* 0x000fc6000f8ec0ff */
[----:B------:R-:W2:Y:S01]  /*0fa0*/  F2I.U32.TRUNC.NTZ R0, R0 ;  /* 0x0000000000007305 */ /* 0x000ea2000020f000 */
[----:B------:R-:W-:Y:S01]  /*0fb0*/  ULOP3.LUT UR56, UR4, 0x3800, URZ, 0xc0, !UPT ;  /* 0x0000380004387892 */ /* 0x000fe2000f8ec0ff */
[----:B---3--:R-:W-:Y:S01]  /*0fc0*/  FMUL R4, R4, UR5 ;  /* 0x0000000504047c20 */ /* 0x008fe20008400000 */
[----:B------:R-:W-:-:S05]  /*0fd0*/  ULOP3.LUT UR10, UR10, 0xc0, URZ, 0xc0, !UPT ;  /* 0x000000c00a0a7892 */ /* 0x000fca000f8ec0ff */
[----:B------:R-:W3:Y:S01]  /*0fe0*/  F2I.U32.TRUNC.NTZ R4, R4 ;  /* 0x0000000400047305 */ /* 0x000ee2000020f000 */
[----:B--2---:R-:W-:Y:S02]  /*0ff0*/  R2UR UR6, R0 ;  /* 0x00000000000672ca */ /* 0x004fe400000e0000 */
[----:B------:R-:W-:Y:S02]  /*1000*/  PRMT R0, RZ, 0x7610, R0 ;  /* 0x00007610ff007816 */ /* 0x000fe40000000000 */
[----:B---3--:R-:W-:-:S09]  /*1010*/  R2UR UR5, R4 ;  /* 0x00000000040572ca */ /* 0x008fd200000e0000 */
[----:B------:R-:W-:-:S04]  /*1020*/  UIADD3 UR4, UPT, UPT, -UR6, URZ, URZ ;  /* 0x000000ff06047290 */ /* 0x000fc8000fffe1ff */
[----:B------:R-:W-:Y:S02]  /*1030*/  UIMAD UR4, UR7, UR4, UR15 ;  /* 0x00000004070472a4 */ /* 0x000fe4000f8e020f */
[----:B------:R-:W-:-:S04]  /*1040*/  UIADD3 UR5, UPT, UPT, -UR5, URZ, URZ ;  /* 0x000000ff05057290 */ /* 0x000fc8000fffe1ff */
[----:B------:R-:W-:Y:S01]  /*1050*/  IMAD.U32 R87, RZ, RZ, UR4 ;  /* 0x00000004ff577e24 */ /* 0x000fe2000f8e00ff */
[----:B------:R-:W-:Y:S01]  /*1060*/  UIMAD UR63, UR63, UR5, UR20 ;  /* 0x000000053f3f72a4 */ /* 0x000fe2000f8e0214 */
[----:B-1----:R-:W-:Y:S11]  /*1070*/  BRA.U UP3, `(.L_x_17) ;  /* 0x00000001037c7547 */ /* 0x002ff6000b800000 */
[----:B------:R-:W-:-:S13]  /*1080*/  R2UR UR9, R87 ;  /* 0x00000000570972ca */ /* 0x000fda00000e0000 */
[----:B------:R-:W-:-:S04]  /*1090*/  UISETP.NE.AND UP2, UPT, UR9, URZ, UPT ;  /* 0x000000ff0900728c */ /* 0x000fc8000bf45270 */
[----:B------:R-:W-:Y:S02]  /*10a0*/  USEL UR5, URZ, 0x2, UP2 ;  /* 0x00000002ff057887 */ /* 0x000fe40009000000 */
[----:B------:R-:W-:Y:S02]  /*10b0*/  USEL UR4, URZ, 0x4, UP2 ;  /* 0x00000004ff047887 */ /* 0x000fe40009000000 */
[----:B------:R-:W-:Y:S02]  /*10c0*/  USEL UR7, URZ, 0x8, UP2 ;  /* 0x00000008ff077887 */ /* 0x000fe40009000000 */
[----:B------:R-:W-:Y:S02]  /*10d0*/  USEL UR6, URZ, 0x10, UP2 ;  /* 0x00000010ff067887 */ /* 0x000fe40009000000 */
[----:B------:R-:W-:Y:S02]  /*10e0*/  USEL UR8, URZ, 0x20, UP2 ;  /* 0x00000020ff087887 */ /* 0x000fe40009000000 */
[----:B------:R-:W-:-:S02]  /*10f0*/  USEL UR13, URZ, 0x40, UP2 ;  /* 0x00000040ff0d7887 */ /* 0x000fc40009000000 */
[----:B------:R-:W-:Y:S02]  /*1100*/  USEL UR14, URZ, 0x80, UP2 ;  /* 0x00000080ff0e7887 */ /* 0x000fe40009000000 */
[----:B------:R-:W-:-:S04]  /*1110*/  UISETP.NE.AND UP2, UPT, UR9, URZ, UPT ;  /* 0x000000ff0900728c */ /* 0x000fc8000bf45270 */
[----:B------:R-:W-:-:S04]  /*1120*/  UISETP.EQ.OR UP2, UPT, UR63, URZ, !UP2 ;  /* 0x000000ff3f00728c */ /* 0x000fc8000d742670 */
[----:B------:R-:W-:Y:S02]  /*1130*/  USEL UR12, URZ, 0x1, !UP2 ;  /* 0x00000001ff0c7887 */ /* 0x000fe4000d000000 */
[----:B------:R-:W-:-:S04]  /*1140*/  UISETP.NE.AND UP2, UPT, UR63, 0x1, UPT ;  /* 0x000000013f00788c */ /* 0x000fc8000bf45270 */
[----:B------:R-:W-:Y:S02]  /*1150*/  USEL UR11, UR5, 0x2, UP2 ;  /* 0x00000002050b7887 */ /* 0x000fe40009000000 */
[----:B------:R-:W-:-:S04]  /*1160*/  UISETP.NE.AND UP2, UPT, UR63, 0x2, UPT ;  /* 0x000000023f00788c */ /* 0x000fc8000bf45270 */
[----:B------:R-:W-:Y:S02]  /*1170*/  USEL UR4, UR4, 0x4, UP2 ;  /* 0x0000000404047887 */ /* 0x000fe40009000000 */
[----:B------:R-:W-:Y:S02]  /*1180*/  UISETP.NE.AND UP2, UPT, UR63, 0x3, UPT ;  /* 0x000000033f00788c */ /* 0x000fe4000bf45270 */
[----:B------:R-:W-:Y:S02]  /*1190*/  UIADD3 UR4, UPT, UPT, UR4, UR11, UR12 ;  /* 0x0000000b04047290 */ /* 0x000fe4000fffe00c */
        /* <DEDUP_REMOVED lines=10> */
[----:B------:R-:W-:-:S04]  /*1240*/  USEL UR5, UR14, 0x80, UP2 ;  /* 0x000000800e057887 */ /* 0x000fc80009000000 */
[----:B------:R-:W-:-:S06]  /*1250*/  UIADD3 UR4, UPT, UPT, UR4, UR5, URZ ;  /* 0x0000000504047290 */ /* 0x000fcc000fffe0ff */
[----:B------:R-:W-:-:S07]  /*1260*/  MOV R0, UR4 ;  /* 0x0000000400007c02 */ /* 0x000fce0008000f00 */
.L_x_17:
[----:B------:R-:W1:Y:S01]  /*1270*/  S2UR UR52, SR_CTAID.Z ;  /* 0x00000000003479c3 */ /* 0x000e620000002700 */
[----:B------:R-:W-:Y:S01]  /*1280*/  UISETP.GE.AND UP2, UPT, UR24, 0x1, UPT ;  /* 0x000000011800788c */ /* 0x000fe2000bf46270 */
[----:B------:R-:W-:-:S08]  /*1290*/  UMOV UR12, UR15 ;  /* 0x0000000f000c7c82 */ /* 0x000fd00008000000 */
[----:B------:R-:W-:Y:S05]  /*12a0*/  BRA.U !UP2, `(.L_x_18) ;  /* 0x000000010ad07547 */ /* 0x000fea000b800000 */
[----:B------:R-:W2:Y:S01]  /*12b0*/  LDCU UR25, c[0x0][0xf0c] ;  /* 0x0001e180ff1977ac */ /* 0x000ea20008000800 */
[----:B------:R-:W3:Y:S01]  /*12c0*/  LDCU.128 UR16, c[0x0][0xf10] ;  /* 0x0001e200ff1077ac */ /* 0x000ee20008000c00 */
[----:B------:R-:W4:Y:S01]  /*12d0*/  LDCU UR6, c[0x0][0x370] ;  /* 0x00006e00ff0677ac */ /* 0x000f220008000800 */
[----:B------:R-:W1:Y:S01]  /*12e0*/  LDCU UR7, c[0x0][0x374] ;  /* 0x00006e80ff0777ac */ /* 0x000e620008000800 */
[----:B------:R-:W1:Y:S01]  /*12f0*/  LDCU UR11, c[0x0][0xf20] ;  /* 0x0001e400ff0b77ac */ /* 0x000e620008000800 */
[----:B--2---:R-:W-:Y:S02]  /*1300*/  UISETP.NE.AND UP2, UPT, UR25, 0x1, UPT ;  /* 0x000000011900788c */ /* 0x004fe4000bf45270 */
[----:B---3--:R-:W-:Y:S01]  /*1310*/  UIMAD.WIDE.U32 UR4, UR20, UR16, URZ ;  /* 0x00000010140472a5 */ /* 0x008fe2000f8e00ff */
[----:B------:R-:W2:Y:S01]  /*1320*/  LDCU.64 UR8, c[0x0][0xf28] ;  /* 0x0001e500ff0877ac */ /* 0x000ea20008000a00 */
[----:B----4-:R-:W-:Y:S02]  /*1330*/  UIMAD.WIDE.U32 UR14, UR6, UR16, URZ ;  /* 0x00000010060e72a5 */ /* 0x010fe4000f8e00ff */
[----:B------:R-:W-:-:S02]  /*1340*/  USHF.R.U32.HI UR5, URZ, UR17, UR5 ;  /* 0x00000011ff057299 */ /* 0x000fc40008011605 */
[----:B------:R-:W-:Y:S02]  /*1350*/  UIMAD.WIDE.U32 UR22, UR12, UR19, URZ ;  /* 0x000000130c1672a5 */ /* 0x000fe4000f8e00ff */
[----:B------:R-:W-:Y:S01]  /*1360*/  USEL UR5, UR20, UR5, !UP2 ;  /* 0x0000000514057287 */ /* 0x000fe2000d000000 */
[----:B------:R-:W-:Y:S02]  /*1370*/  UMOV UR14, UR15 ;  /* 0x0000000f000e7c82 */ /* 0x000fe40008000000 */
[----:B------:R-:W-:Y:S02]  /*1380*/  @UP2 USHF.R.U32.HI UR6, URZ, UR17, UR14 ;  /* 0x00000011ff062299 */ /* 0x000fe4000801160e */
[----:B------:R-:W-:Y:S02]  /*1390*/  UISETP.NE.AND UP2, UPT, UR18, 0x1, UPT ;  /* 0x000000011200788c */ /* 0x000fe4000bf45270 */
[----:B-1----:R-:W-:Y:S01]  /*13a0*/  UIMAD.WIDE.U32 UR14, UR7, UR19, URZ ;  /* 0x00000013070e72a5 */ /* 0x002fe2000f8e00ff */
[----:B------:R-:W-:Y:S01]  /*13b0*/  UMOV UR4, UR23 ;  /* 0x0000001700047c82 */ /* 0x000fe20008000000 */
[----:B--2---:R-:W-:-:S02]  /*13c0*/  UIMAD.WIDE.U32 UR16, UR6, UR8, URZ ;  /* 0x00000008061072a5 */ /* 0x004fc4000f8e00ff */
[----:B------:R-:W-:-:S03]  /*13d0*/  USHF.R.U32.HI UR4, URZ, UR11, UR4 ;  /* 0x0000000bff047299 */ /* 0x000fc60008011604 */
[----:B------:R-:W-:Y:S01]  /*13e0*/  UMOV UR14, UR15 ;  /* 0x0000000f000e7c82 */ /* 0x000fe20008000000 */
[----:B------:R-:W-:Y:S02]  /*13f0*/  UIADD3 UR13, UPT, UPT, -UR5, URZ, URZ ;  /* 0x000000ff050d7290 */ /* 0x000fe4000fffe1ff */
[----:B------:R-:W-:Y:S02]  /*1400*/  @UP2 USHF.R.U32.HI UR7, URZ, UR11, UR14 ;  /* 0x0000000bff072299 */ /* 0x000fe4000801160e */
[----:B------:R-:W-:Y:S02]  /*1410*/  USEL UR4, UR12, UR4, !UP2 ;  /* 0x000000040c047287 */ /* 0x000fe4000d000000 */
[----:B------:R-:W-:Y:S02]  /*1420*/  UISETP.NE.AND UP2, UPT, UR24, 0x1, UPT ;  /* 0x000000011800788c */ /* 0x000fe4000bf45270 */
[----:B------:R-:W-:Y:S01]  /*1430*/  UIMAD.WIDE.U32 UR14, UR7, UR8, URZ ;  /* 0x00000008070e72a5 */ /* 0x000fe2000f8e00ff */
[----:B------:R-:W-:Y:S01]  /*1440*/  UMOV UR16, UR17 ;  /* 0x0000001100107c82 */ /* 0x000fe20008000000 */
[----:B------:R-:W-:-:S05]  /*1450*/  UIMAD UR20, UR25, UR13, UR20 ;  /* 0x0000000d191472a4 */ /* 0x000fca000f8e0214 */
[----:B------:R-:W-:Y:S02]  /*1460*/  UMOV UR14, UR15 ;  /* 0x0000000f000e7c82 */ /* 0x000fe40008000000 */
[----:B------:R-:W-:Y:S02]  /*1470*/  @UP2 USHF.R.U32.HI UR7, URZ, UR9, UR14 ;  /* 0x00000009ff072299 */ /* 0x000fe4000801160e */
[----:B------:R-:W-:Y:S02]  /*1480*/  @UP2 USHF.R.U32.HI UR6, URZ, UR9, UR16 ;  /* 0x00000009ff062299 */ /* 0x000fe40008011610 */
[----:B------:R-:W-:Y:S02]  /*1490*/  UIMAD UR7, UR7, UR24, URZ ;  /* 0x00000018070772a4 */ /* 0x000fe4000f8e02ff */
[----:B------:R-:W-:Y:S02]  /*14a0*/  UIMAD UR11, UR6, UR24, URZ ;  /* 0x00000018060b72a4 */ /* 0x000fe4000f8e02ff */
[----:B------:R-:W-:-:S02]  /*14b0*/  UISETP.GE.AND UP5, UPT, UR4, UR7, UPT ;  /* 0x000000070400728c */ /* 0x000fc4000bfa6270 */
[----:B------:R-:W-:Y:S02]  /*14c0*/  UIMAD.WIDE.U32 UR16, UR4, UR8, URZ ;  /* 0x00000008041072a5 */ /* 0x000fe4000f8e00ff */
[----:B------:R-:W-:Y:S02]  /*14d0*/  UISETP.GE.OR UP5, UPT, UR5, UR11, UP5 ;  /* 0x0000000b0500728c */ /* 0x000fe4000afa6670 */
[----:B------:R-:W-:Y:S02]  /*14e0*/  UIMAD.WIDE.U32 UR14, UR5, UR8, URZ ;  /* 0x00000008050e72a5 */ /* 0x000fe4000f8e00ff */
[----:B------:R-:W-:Y:S01]  /*14f0*/  UIADD3 UR11, UPT, UPT, -UR4, URZ, URZ ;  /* 0x000000ff040b7290 */ /* 0x000fe2000fffe1ff */
[----:B------:R-:W-:Y:S02]  /*1500*/  UMOV UR7, UR17 ;  /* 0x0000001100077c82 */ /* 0x000fe40008000000 */
[----:B------:R-:W-:Y:S02]  /*1510*/  USHF.R.U32.HI UR7, URZ, UR9, UR7 ;  /* 0x00000009ff077299 */ /* 0x000fe40008011607 */
[----:B------:R-:W-:-:S02]  /*1520*/  UIMAD UR11, UR18, UR11, UR12 ;  /* 0x0000000b120b72a4 */ /* 0x000fc4000f8e020c */
[----:B------:R-:W-:Y:S01]  /*1530*/  USEL UR7, UR4, UR7, !UP2 ;  /* 0x0000000704077287 */ /* 0x000fe2000d000000 */
[----:B------:R-:W-:Y:S02]  /*1540*/  @!UP5 UMOV UR8, UR15 ;  /* 0x0000000f0008dc82 */ /* 0x000fe40008000000 */
[----:B------:R-:W-:Y:S02]  /*1550*/  @!UP5 USHF.R.U32.HI UR8, URZ, UR9, UR8 ;  /* 0x00000009ff08d299 */ /* 0x000fe40008011608 */
[----:B------:R-:W-:Y:S02]  /*1560*/  UIADD3 UR9, UPT, UPT, -UR7, URZ, URZ ;  /* 0x000000ff07097290 */ /* 0x000fe4000fffe1ff */
[----:B------:R-:W-:Y:S02]  /*1570*/  @!UP5 USEL UR8, UR5, UR8, !UP2 ;  /* 0x000000080508d287 */ /* 0x000fe4000d000000 */
[----:B------:R-:W-:Y:S02]  /*1580*/  UIMAD UR9, UR24, UR9, UR4 ;  /* 0x00000009180972a4 */ /* 0x000fe4000f8e0204 */
[----:B------:R-:W-:-:S02]  /*1590*/  @!UP5 UIADD3 UR7, UPT, UPT, UR7, -UR8, URZ ;  /* 0x800000080707d290 */ /* 0x000fc4000fffe0ff */
[----:B------:R-:W-:Y:S02]  /*15a0*/  @!UP5 UIMAD UR6, UR9, UR6, UR8 ;  /* 0x000000060906d2a4 */ /* 0x000fe4000f8e0208 */
[----:B------:R-:W-:-:S04]  /*15b0*/  @!UP5 UIMAD UR4, UR7, UR24, UR5 ;  /* 0x000000180704d2a4 */ /* 0x000fc8000f8e0205 */
[----:B------:R-:W-:Y:S01]  /*15c0*/  UIMAD UR12, UR4, UR18, UR11 ;  /* 0x00000012040c72a4 */ /* 0x000fe2000f8e020b */
[----:B------:R-:W-:Y:S02]  /*15d0*/  @!UP5 UMOV UR5, UR6 ;  /* 0x000000060005dc82 */ /* 0x000fe40008000000 */
[----:B------:R-:W-:-:S12]  /*15e0*/  UIMAD UR20, UR5, UR25, UR20 ;  /* 0x00000019051472a4 */ /* 0x000fd8000f8e0214 */
.L_x_18:
[----:B------:R-:W-:-:S09]  /*15f0*/  UISETP.NE.AND UP2, UPT, UR26, 0x1, UPT ;  /* 0x000000011a00788c */ /* 0x000fd2000bf45270 */
[----:B------:R-:W-:Y:S05]  /*1600*/  BRA.U UP2, `(.L_x_19) ;  /* 0x0000000102407547 */ /* 0x000fea000b800000 */
[----:B------:R-:W2:Y:S01]  /*1610*/  LDCU.128 UR16, c[0x0][0xf10] ;  /* 0x0001e200ff1077ac */ /* 0x000ea20008000c00 */
[----:B------:R-:W3:Y:S01]  /*1620*/  LDCU UR8, c[0x0][0xf0c] ;  /* 0x0001e180ff0877ac */ /* 0x000ee20008000800 */
[----:B------:R-:W4:Y:S01]  /*1630*/  LDCU UR9, c[0x0][0xf20] ;  /* 0x0001e400ff0977ac */ /* 0x000f220008000800 */
[----:B--2---:R-:W-:Y:S02]  /*1640*/  UIMAD.WIDE.U32 UR4, UR20, UR16, URZ ;  /* 0x00000010140472a5 */ /* 0x004fe4000f8e00ff */
[----:B------:R-:W-:Y:S02]  /*1650*/  UIMAD.WIDE.U32 UR6, UR12, UR19, URZ ;  /* 0x000000130c0672a5 */ /* 0x000fe4000f8e00ff */
[----:B---3--:R-:W-:Y:S02]  /*1660*/  UISETP.NE.AND UP2, UPT, UR8, 0x1, UPT ;  /* 0x000000010800788c */ /* 0x008fe4000bf45270 */
[----:B------:R-:W-:-:S03]  /*1670*/  USHF.R.U32.HI UR5, URZ, UR17, UR5 ;  /* 0x00000011ff057299 */ /* 0x000fc60008011605 */
[----:B------:R-:W-:Y:S01]  /*1680*/  UMOV UR4, UR7 ;  /* 0x0000000700047c82 */ /* 0x000fe20008000000 */
[----:B------:R-:W-:Y:S02]  /*1690*/  USEL UR5, UR20, UR5, !UP2 ;  /* 0x0000000514057287 */ /* 0x000fe4000d000000 */
[----:B------:R-:W-:Y:S02]  /*16a0*/  UISETP.NE.AND UP2, UPT, UR18, 0x1, UPT ;  /* 0x000000011200788c */ /* 0x000fe4000bf45270 */
[----:B----4-:R-:W-:-:S04]  /*16b0*/  USHF.R.U32.HI UR4, URZ, UR9, UR4 ;  /* 0x00000009ff047299 */ /* 0x010fc80008011604 */
[----:B------:R-:W-:-:S04]  /*16c0*/  USEL UR4, UR12, UR4, !UP2 ;  /* 0x000000040c047287 */ /* 0x000fc8000d000000 */
[----:B------:R-:W-:Y:S02]  /*16d0*/  UIADD3 UR6, UPT, UPT, UR5, -UR4, URZ ;  /* 0x8000000405067290 */ /* 0x000fe4000fffe0ff */
[----:B------:R-:W-:Y:S02]  /*16e0*/  UIADD3 UR4, UPT, UPT, -UR5, UR4, URZ ;  /* 0x0000000405047290 */ /* 0x000fe4000fffe1ff */
[----:B------:R-:W-:Y:S02]  /*16f0*/  UIMAD UR12, UR6, UR18, UR12 ;  /* 0x00000012060c72a4 */ /* 0x000fe4000f8e020c */
[----:B------:R-:W-:-:S12]  /*1700*/  UIMAD UR20, UR4, UR8, UR20 ;  /* 0x00000008041472a4 */ /* 0x000fd8000f8e0214 */
.L_x_19:
[----:B------:R-:W-:Y:S01]  /*1710*/  UISETP.NE.AND UP2, UPT, UR21, 0x2, UPT ;  /* 0x000000021500788c */ /* 0x000fe2000bf45270 */
[----:B------:R-:W-:Y:S09]  /*1720*/  BRA.U !UP1, `(.L_x_20) ;  /* 0x00000001090c7547 */ /* 0x000ff2000b800000 */
[----:B------:R-:W-:Y:S01]  /*1730*/  UCGABAR_WAIT ;  /* 0x0000000000007dc7 */ /* 0x000fe20008000000 */
[----:B------:R-:W-:Y:S01]  /*1740*/  CCTL.IVALL ;  /* 0x00000000ff00798f */ /* 0x000fe20002000000 */
[----:B------:R-:W-:Y:S05]  /*1750*/  BRA `(.L_x_21) ;  /* 0x0000000000047947 */ /* 0x000fea0003800000 */
.L_x_20:
[----:B------:R-:W-:Y:S06]  /*1760*/  BAR.SYNC.DEFER_BLOCKING 0x0 ;  /* 0x0000000000007b1d */ /* 0x000fec0000010000 */
.L_x_21:
[----:B------:R-:W-:Y:S05]  /*1770*/  BRA.U UP2, `(.L_x_22) ;  /* 0x0000001502907547 */ /* 0x000fea000b800000 */
[----:B------:R-:W2:Y:S01]  /*1780*/  LDCU UR6, c[0x0][0x38c] ;  /* 0x00007180ff0677ac */ /* 0x000ea20008000800 */
[----:B------:R-:W3:Y:S01]  /*1790*/  LDC R8, c[0x0][0x370] ;  /* 0x0000dc00ff087b82 */ /* 0x000ee20000000800 */
[----:B------:R-:W-:Y:S01]  /*17a0*/  PLOP3.LUT P1, PT, PT, PT, UP6, 0x80, 0x8 ;  /* 0x000000000008781c */ /* 0x000fe20003f2f068 */
[----:B------:R-:W-:Y:S01]  /*17b0*/  IMAD.MOV.U32 R15, RZ, RZ, 0x1 ;  /* 0x00000001ff0f7424 */ /* 0x000fe200078e00ff */
[----:B------:R-:W-:Y:S01]  /*17c0*/  UISETP.NE.AND UP0, UPT, UR21, URZ, UPT ;  /* 0x000000ff1500728c */ /* 0x000fe2000bf05270 */
[----:B------:R-:W-:Y:S01]  /*17d0*/  ISETP.EQ.OR P4, PT, R2, RZ, P5 ;  /* 0x000000ff0200720c */ /* 0x000fe20002f82670 */
[----:B------:R-:W-:Y:S01]  /*17e0*/  USEL UR53, URZ, 0x1, UP4 ;  /* 0x00000001ff357887 */ /* 0x000fe2000a000000 */
[----:B------:R-:W-:Y:S01]  /*17f0*/  PLOP3.LUT P1, PT, P1, PT, PT, 0x8, 0x80 ;  /* 0x000000000080781c */ /* 0x000fe20000f2e170 */
[----:B------:R-:W-:Y:S01]  /*1800*/  IMAD.MOV.U32 R14, RZ, RZ, RZ ;  /* 0x000000ffff0e7224 */ /* 0x000fe200078e00ff */
[----:B------:R-:W4:Y:S01]  /*1810*/  LDC R0, c[0x0][0x374] ;  /* 0x0000dd00ff007b82 */ /* 0x000f220000000800 */
[----:B------:R-:W-:Y:S01]  /*1820*/  CS2R R12, SRZ ;  /* 0x00000000000c7805 */ /* 0x000fe2000001ff00 */
[----:B------:R-:W-:Y:S01]  /*1830*/  IMAD.MOV.U32 R11, RZ, RZ, 0x1 ;  /* 0x00000001ff0b7424 */ /* 0x000fe200078e00ff */
[----:B------:R-:W1:Y:S01]  /*1840*/  LDCU.64 UR46, c[0x0][0x348] ;  /* 0x00006900ff2e77ac */ /* 0x000e620008000a00 */
[----:B------:R-:W-:-:S02]  /*1850*/  USEL UR53, UR53, 0x2, UP0 ;  /* 0x0000000235357887 */ /* 0x000fc40008000000 */
[----:B--2---:R-:W-:Y:S02]  /*1860*/  UIADD3 UR5, UPT, UPT, UR6, 0xff, URZ ;  /* 0x000000ff06057890 */ /* 0x004fe4000fffe0ff */
[----:B------:R-:W-:Y:S02]  /*1870*/  UIADD3 UR64, UPT, UPT, UR6, 0x1fe, URZ ;  /* 0x000001fe06407890 */ /* 0x000fe4000fffe0ff */
[----:B------:R-:W-:Y:S01]  /*1880*/  USHF.R.S32.HI UR4, URZ, 0x1f, UR5 ;  /* 0x0000001fff047899 */ /* 0x000fe20008011405 */
[----:B------:R-:W-:-:S03]  /*1890*/  UMOV UR29, URZ ;  /* 0x000000ff001d7c82 */ /* 0x000fc60008000000 */
[----:B------:R-:W-:Y:S02]  /*18a0*/  ULEA.HI UR5, UR4, UR5, URZ, 0x8 ;  /* 0x0000000504057291 */ /* 0x000fe4000f8f40ff */
[----:B------:R-:W-:Y:S02]  /*18b0*/  USHF.L.U32 UR4, UR58, 0x4, URZ ;  /* 0x000000043a047899 */ /* 0x000fe400080006ff */
[----:B------:R-:W-:Y:S02]  /*18c0*/  USHF.R.S32.HI UR60, URZ, 0x8, UR5 ;  /* 0x00000008ff3c7899 */ /* 0x000fe40008011405 */
[----:B------:R-:W-:Y:S02]  /*18d0*/  UIADD3 UR5, UPT, UPT, UR6, -0x1, URZ ;  /* 0xffffffff06057890 */ /* 0x000fe4000fffe0ff */
[----:B------:R-:W-:Y:S02]  /*18e0*/  UISETP.LT.U32.AND UP1, UPT, UR60, 0x3, UPT ;  /* 0x000000033c00788c */ /* 0x000fe4000bf21070 */
[----:B------:R-:W-:-:S02]  /*18f0*/  UISETP.GE.U32.AND UP2, UPT, UR5, -0x1ff, UPT ;  /* 0xfffffe010500788c */ /* 0x000fc4000bf46070 */
[----:B------:R-:W-:Y:S02]  /*1900*/  USEL UR59, UR60, 0x3, UP1 ;  /* 0x000000033c3b7887 */ /* 0x000fe40008800000 */
[----:B------:R-:W-:Y:S02]  /*1910*/  ULOP3.LUT UR62, UR4, 0x70, URZ, 0xe2, !UPT ;  /* 0x00000070043e7892 */ /* 0x000fe4000f8ee2ff */
[----:B------:R-:W-:Y:S02]  /*1920*/  UIADD3 UR45, UPT, UPT, UR59, -0x1, URZ ;  /* 0xffffffff3b2d7890 */ /* 0x000fe4000fffe0ff */
[----:B------:R-:W-:-:S03]  /*1930*/  UIADD3 UR61, UPT, UPT, UR60, -UR59, URZ ;  /* 0x8000003b3c3d7290 */ /* 0x000fc6000fffe0ff */
[----:B------:R-:W-:-:S04]  /*1940*/  @UP2 UIADD3 UR45, UPT, UPT, UR59, URZ, URZ ;  /* 0x000000ff3b2d2290 */ /* 0x000fc8000fffe0ff */
[----:B-1-3--:R-:W-:-:S12]  /*1950*/  UIADD3 UR45, UPT, UPT, UR45, 0x1, URZ ;  /* 0x000000012d2d7890 */ /* 0x00afd8000fffe0ff */
.L_x_46:
[----:B------:R-:W-:Y:S01]  /*1960*/  UISETP.NE.AND UP0, UPT, UR58, URZ, UPT ;  /* 0x000000ff3a00728c */ /* 0x000fe2000bf05270 */
[----:B------:R-:W1:Y:S08]  /*1970*/  S2UR UR58, SR_CgaCtaId ;  /* 0x00000000003a79c3 */ /* 0x000e700000008800 */
[----:B------:R-:W-:Y:S05]  /*1980*/  BRA.U UP0, `(.L_x_23) ;  /* 0x0000000100347547 */ /* 0x000fea000b800000 */
[----:B------:R-:W2:Y:S01]  /*1990*/  S2R R2, SR_CgaCtaId ;  /* 0x0000000000027919 */ /* 0x000ea20000008800 */
[----:B------:R-:W-:-:S04]  /*19a0*/  MOV R3, 0x400 ;  /* 0x0000040000037802 */ /* 0x000fc80000000f00 */
[----:B--2---:R-:W-:Y:S02]  /*19b0*/  LEA R2, R2, R3, 0x18 ;  /* 0x0000000302027211 */ /* 0x004fe400078ec0ff */
[----:B------:R-:W-:-:S03]  /*19c0*/  SHF.L.U32 R3, R11, 0x1f, RZ ;  /* 0x0000001f0b037819 */ /* 0x000fc600000006ff */
[----:B------:R-:W-:-:S04]  /*19d0*/  IMAD R2, R12, 0x8, R2 ;  /* 0x000000080c027824 */ /* 0x000fc800078e0202 */
[----:B------:R-:W2:Y:S02]  /*19e0*/  SYNCS.PHASECHK.TRANS64.TRYWAIT P0, [R2+URZ+0xd0], R3 ;  /* 0x0000d003020075a7 */ /* 0x000ea400080011ff */
[----:B--2---:R-:W-:Y:S05]  /*19f0*/  @!P0 BRA `(.L_x_24) ;  /* 0x000000d000348947 */ /* 0x004fea0003800000 */
.L_x_191:
[----:B------:R-:W-:Y:S01]  /*1a00*/  VIADD R12, R12, 0x1 ;  /* 0x000000010c0c7836 */ /* 0x000fe20000000000 */
[----:B------:R2:W-:Y:S04]  /*1a10*/  SYNCS.ARRIVE.TRANS64.A1T0 RZ, [R2+URZ+0xc0], RZ ;  /* 0x0000c0ff02ff79a7 */ /* 0x0005e800081000ff */
[----:B------:R-:W-:-:S04]  /*1a20*/  ISETP.NE.AND P0, PT, R12, 0x2, PT ;  /* 0x000000020c00780c */ /* 0x000fc80003f05270 */
[----:B------:R-:W-:Y:S02]  /*1a30*/  SEL R12, R12, RZ, P0 ;  /* 0x000000ff0c0c7207 */ /* 0x000fe40000000000 */
[----:B--2---:R-:W-:-:S04]  /*1a40*/  SEL R2, RZ, 0x1, P0 ;  /* 0x00000001ff027807 */ /* 0x004fc80000000000 */
[----:B------:R-:W-:-:S07]  /*1a50*/  LOP3.LUT R11, R11, R2, RZ, 0x3c, !PT ;  /* 0x000000020b0b7212 */ /* 0x000fce00078e3cff */
.L_x_23:
[----:B------:R-:W-:Y:S01]  /*1a60*/  UMOV UR6, 0x400 ;  /* 0x0000040000067882 */ /* 0x000fe20000000000 */
[----:B------:R-:W-:Y:S01]  /*1a70*/  SHF.L.U32 R2, R15, 0x1f, RZ ;  /* 0x0000001f0f027819 */ /* 0x000fe200000006ff */
[----:B-1----:R-:W-:Y:S02]  /*1a80*/  ULEA UR6, UR58, UR6, 0x18 ;  /* 0x000000063a067291 */ /* 0x002fe4000f8ec0ff */
[----:B------:R-:W-:Y:S02]  /*1a90*/  UISETP.GE.U32.AND UP0, UPT, UR64, 0x1ff, UPT ;  /* 0x000001ff4000788c */ /* 0x000fe4000bf06070 */
[----:B------:R-:W-:Y:S02]  /*1aa0*/  ULEA UR4, UR29, UR6, 0x3 ;  /* 0x000000061d047291 */ /* 0x000fe4000f8e18ff */
[----:B------:R-:W-:Y:S02]  /*1ab0*/  USHF.L.U32 UR51, UR20, 0x7, URZ ;  /* 0x0000000714337899 */ /* 0x000fe400080006ff */
[----:B------:R-:W-:Y:S01]  /*1ac0*/  ULEA UR35, UR12, UR62, 0x7 ;  /* 0x0000003e0c237291 */ /* 0x000fe2000f8e38ff */
[----:B------:R-:W-:-:S04]  /*1ad0*/  UMOV UR14, URZ ;  /* 0x000000ff000e7c82 */ /* 0x000fc80008000000 */
[----:B------:R1:W2:Y:S01]  /*1ae0*/  SYNCS.PHASECHK.TRANS64.TRYWAIT P2, [UR4+0x18], R2 ;  /* 0x00001802ff0075a7 */ /* 0x0002a20008041104 */
[----:B------:R-:W-:Y:S06]  /*1af0*/  BRA.U !UP0, `(.L_x_25) ;  /* 0x00000005084c7547 */ /* 0x000fec000b800000 */
[----:B------:R-:W-:Y:S01]  /*1b00*/  UMOV UR7, URZ ;  /* 0x000000ff00077c82 */ /* 0x000fe20008000000 */
[----:B------:R-:W-:-:S05]  /*1b10*/  UMOV UR5, UR29 ;  /* 0x0000001d00057c82 */ /* 0x000fca0008000000 */
.L_x_33:
[----:B------:R-:W-:Y:S01]  /*1b20*/  ULEA UR49, UR5, UR6, 0x3 ;  /* 0x0000000605317291 */ /* 0x000fe2000f8e18ff */
[----:B--2---:R-:W-:Y:S01]  /*1b30*/  @!P5 MOV R3, 0x10800 ;  /* 0x000108000003d802 */ /* 0x004fe20000000f00 */
[----:B--23--:R-:W-:Y:S10]  /*1b40*/  @P2 BRA `(.L_x_26) ;  /* 0x00000000000c2947 */ /* 0x00cff40003800000 */
[----:B------:R-:W-:-:S04]  /*1b50*/  SHF.L.U32 R4, R15, 0x1f, RZ ;  /* 0x0000001f0f047819 */ /* 0x000fc800000006ff */
[----:B------:R-:W2:Y:S02]  /*1b60*/  SYNCS.PHASECHK.TRANS64.TRYWAIT P0, [UR49+0x18], R4 ;  /* 0x00001804ff0075a7 */ /* 0x000ea40008001131 */
[----:B--2---:R-:W-:Y:S05]  /*1b70*/  @!P0 BRA `(.L_x_27) ;  /* 0x000000cc00e88947 */ /* 0x004fea0003800000 */
.L_x_26:
[----:B------:R2:W-:Y:S01]  /*1b80*/  @!P5 SYNCS.ARRIVE.TRANS64 RZ, [UR49], R3 ;  /* 0x00000003ffffd9a7 */ /* 0x0005e20008000031 */
[----:B------:R-:W-:-:S04]  /*1b90*/  ULOP3.LUT UR4, UR53, 0x2, URZ, 0xfc, !UPT ;  /* 0x0000000235047892 */ /* 0x000fc8000f8efcff */
[----:B------:R-:W-:-:S09]  /*1ba0*/  UISETP.NE.AND UP0, UPT, UR4, 0x2, UPT ;  /* 0x000000020400788c */ /* 0x000fd2000bf05270 */
[----:B------:R-:W-:Y:S05]  /*1bb0*/  BRA.U UP0, `(.L_x_28) ;  /* 0x0000000100047547 */ /* 0x000fea000b800000 */
[----:B------:R-:W-:Y:S05]  /*1bc0*/  BPT.TRAP 0x1 ;  /* 0x000000040000795c */ /* 0x000fea0000300000 */
.L_x_28:
[----:B------:R-:W-:Y:S04]  /*1bd0*/  BSSY.RECONVERGENT B0, `(.L_x_29) ;  /* 0x0000003000007945 */ /* 0x000fe80003800200 */
[----:B------:R-:W-:Y:S05]  /*1be0*/  @P4 BRA `(.L_x_30) ;  /* 0x0000000000044947 */ /* 0x000fea0003800000 */
[----:B------:R-:W-:Y:S05]  /*1bf0*/  BPT.TRAP 0x1 ;  /* 0x000000040000795c */ /* 0x000fea0000300000 */
.L_x_30:
[----:B------:R-:W-:Y:S05]  /*1c00*/  BSYNC.RECONVERGENT B0 ;  /* 0x0000000000007941 */ /* 0x000fea0003800200 */
.L_x_29:
[----:B------:R-:W-:Y:S01]  /*1c10*/  UIADD3 UR4, UPT, UPT, UR5, 0x1, URZ ;  /* 0x0000000105047890 */ /* 0x000fe2000fffe0ff */
[----:B------:R-:W-:Y:S01]  /*1c20*/  BSSY.RECONVERGENT B0, `(.L_x_31) ;  /* 0x000003b000007945 */ /* 0x000fe20003800200 */
[----:B------:R-:W-:Y:S02]  /*1c30*/  ELECT P0, URZ, PT ;  /* 0x0000000000ff782f */ /* 0x000fe40003800000 */
[----:B------:R-:W-:-:S04]  /*1c40*/  UISETP.NE.AND UP0, UPT, UR4, 0x3, UPT ;  /* 0x000000030400788c */ /* 0x000fc8000bf05270 */
[----:B------:R-:W-:Y:S02]  /*1c50*/  USEL UR8, URZ, 0x1, UP0 ;  /* 0x00000001ff087887 */ /* 0x000fe40008000000 */
[----:B------:R-:W-:-:S04]  /*1c60*/  USEL UR29, UR4, URZ, UP0 ;  /* 0x000000ff041d7287 */ /* 0x000fc80008000000 */
[----:B------:R-:W-:Y:S01]  /*1c70*/  ULEA UR4, UR29, UR6, 0x3 ;  /* 0x000000061d047291 */ /* 0x000fe2000f8e18ff */
[----:B------:R-:W-:-:S04]  /*1c80*/  LOP3.LUT R15, R15, UR8, RZ, 0x3c, !PT ;  /* 0x000000080f0f7c12 */ /* 0x000fc8000f8e3cff */
[----:B-1----:R-:W-:-:S04]  /*1c90*/  SHF.L.U32 R2, R15, 0x1f, RZ ;  /* 0x0000001f0f027819 */ /* 0x002fc800000006ff */
[----:B------:R1:W3:Y:S01]  /*1ca0*/  SYNCS.PHASECHK.TRANS64.TRYWAIT P2, [UR4+0x18], R2 ;  /* 0x00001802ff0075a7 */ /* 0x0002e20008041104 */
[----:B------:R-:W-:Y:S05]  /*1cb0*/  @!P0 BRA `(.L_x_32) ;  /* 0x0000000000c48947 */ /* 0x000fea0003800000 */
[----:B------:R-:W-:Y:S02]  /*1cc0*/  USHF.L.U32 UR4, UR5, 0xf, URZ ;  /* 0x0000000f05047899 */ /* 0x000fe400080006ff */
[----:B------:R-:W-:Y:S02]  /*1cd0*/  UIADD3 UR8, UP3, UPT, UR46, 0x80, URZ ;  /* 0x000000802e087890 */ /* 0x000fe4000ff7e0ff */
[----:B------:R-:W-:Y:S02]  /*1ce0*/  UIADD3 UR40, UPT, UPT, UR6, UR4, URZ ;  /* 0x0000000406287290 */ /* 0x000fe4000fffe0ff */
[----:B------:R-:W-:Y:S02]  /*1cf0*/  USHF.L.U32 UR50, UR7, 0x8, URZ ;  /* 0x0000000807327899 */ /* 0x000fe400080006ff */
[----:B------:R-:W-:Y:S02]  /*1d00*/  UIADD3.X UR9, UPT, UPT, URZ, UR47, URZ, UP3, !UPT ;  /* 0x0000002fff097290 */ /* 0x000fe40009ffe4ff */
[----:B------:R-:W-:-:S02]  /*1d10*/  ULOP3.LUT UR24, UR4, UR56, URZ, 0xfc, !UPT ;  /* 0x0000003804187292 */ /* 0x000fc4000f8efcff */
[----:B------:R-:W-:Y:S02]  /*1d20*/  UIADD3 UR48, UPT, UPT, UR40, 0x4300, URZ ;  /* 0x0000430028307890 */ /* 0x000fe4000fffe0ff */
[----:B------:R-:W-:Y:S02]  /*1d30*/  UIADD3 UR42, UPT, UPT, UR50, 0x80, URZ ;  /* 0x00000080322a7890 */ /* 0x000fe4000fffe0ff */
[----:B------:R-:W-:Y:S02]  /*1d40*/  UIADD3 UR40, UPT, UPT, UR40, 0x8300, URZ ;  /* 0x0000830028287890 */ /* 0x000fe4000fffe0ff */
[----:B------:R-:W-:Y:S02]  /*1d50*/  USHF.L.U32 UR16, UR5, 0xa, URZ ;  /* 0x0000000a05107899 */ /* 0x000fe400080006ff */
[----:B------:R-:W-:Y:S02]  /*1d60*/  UIADD3 UR14, UP2, UPT, UR46, 0x180, URZ ;  /* 0x000001802e0e7890 */ /* 0x000fe4000ff5e0ff */
[----:B------:R-:W-:-:S02]  /*1d70*/  UIADD3 UR24, UPT, UPT, UR6, UR24, URZ ;  /* 0x0000001806187290 */ /* 0x000fc4000fffe0ff */
[----:B------:R-:W-:Y:S01]  /*1d80*/  UIADD3 UR30, UP1, UPT, UR46, 0x280, URZ ;  /* 0x000002802e1e7890 */ /* 0x000fe2000ff3e0ff */
[----:B------:R-:W-:Y:S01]  /*1d90*/  UMOV UR38, 0x0 ;  /* 0x0000000000267882 */ /* 0x000fe20000000000 */
[----:B------:R-:W-:Y:S01]  /*1da0*/  UMOV UR39, 0x10000000 ;  /* 0x1000000000277882 */ /* 0x000fe20000000000 */
[----:B------:R-:W-:Y:S01]  /*1db0*/  UIADD3 UR22, UP0, UPT, UR46, 0x380, URZ ;  /* 0x000003802e167890 */ /* 0x000fe2000ff1e0ff */
[----:B------:R-:W-:Y:S01]  /*1dc0*/  UTMALDG.3D [UR48], [UR8], desc[UR38] ;  /* 0x00002630080075b4 */ /* 0x000fe20008011000 */
[----:B------:R-:W-:Y:S02]  /*1dd0*/  USHF.L.U32 UR19, UR7, 0x1, URZ ;  /* 0x0000000107137899 */ /* 0x000fe400080006ff */
[----:B------:R-:W-:Y:S01]  /*1de0*/  ULOP3.LUT UR4, UR16, UR37, URZ, 0xfc, !UPT ;  /* 0x0000002510047292 */ /* 0x000fe2000f8efcff */
[----:B------:R-:W-:Y:S01]  /*1df0*/  UMOV UR41, UR49 ;  /* 0x0000003100297c82 */ /* 0x000fe20008000000 */
[----:B------:R-:W-:Y:S01]  /*1e00*/  UMOV UR43, UR51 ;  /* 0x00000033002b7c82 */ /* 0x000fe20008000000 */
[----:B------:R-:W-:Y:S01]  /*1e10*/  UMOV UR44, UR52 ;  /* 0x00000034002c7c82 */ /* 0x000fe20008000000 */
[----:B------:R-:W-:Y:S01]  /*1e20*/  UIADD3.X UR15, UPT, UPT, URZ, UR47, URZ, UP2, !UPT ;  /* 0x0000002fff0f7290 */ /* 0x000fe200097fe4ff */
[----:B------:R2:W-:Y:S01]  /*1e30*/  UTMALDG.3D [UR40], [UR8], desc[UR38] ;  /* 0x00002628080075b4 */ /* 0x0005e20008011000 */
[----:B------:R-:W-:-:S02]  /*1e40*/  UIADD3 UR32, UPT, UPT, UR24, 0x1c300, URZ ;  /* 0x0001c30018207890 */ /* 0x000fc4000fffe0ff */
[----:B------:R-:W-:Y:S02]  /*1e50*/  UIADD3 UR24, UPT, UPT, UR24, 0x20300, URZ ;  /* 0x0002030018187890 */ /* 0x000fe4000fffe0ff */
[----:B------:R-:W-:Y:S02]  /*1e60*/  UIADD3.X UR31, UPT, UPT, URZ, UR47, URZ, UP1, !UPT ;  /* 0x0000002fff1f7290 */ /* 0x000fe40008ffe4ff */
[----:B------:R-:W-:Y:S02]  /*1e70*/  UIADD3 UR16, UPT, UPT, UR6, 0x34300, UR16 ;  /* 0x0003430006107890 */ /* 0x000fe4000fffe010 */
[----:B------:R-:W-:Y:S02]  /*1e80*/  ULEA.HI UR11, UR37, UR19, URZ, 0x17 ;  /* 0x00000013250b7291 */ /* 0x000fe4000f8fb8ff */
[----:B------:R-:W-:Y:S01]  /*1e90*/  UIADD3.X UR23, UPT, UPT, URZ, UR47, URZ, UP0, !UPT ;  /* 0x0000002fff177290 */ /* 0x000fe200087fe4ff */
[----:B------:R-:W-:Y:S01]  /*1ea0*/  UMOV UR54, 0xff0000 ;  /* 0x00ff000000367882 */ /* 0x000fe20000000000 */
[----:B------:R-:W-:Y:S01]  /*1eb0*/  UMOV UR33, UR49 ;  /* 0x0000003100217c82 */ /* 0x000fe20008000000 */
[----:B------:R-:W-:Y:S01]  /*1ec0*/  UMOV UR36, UR52 ;  /* 0x0000003400247c82 */ /* 0x000fe20008000000 */
[----:B------:R-:W-:Y:S01]  /*1ed0*/  UMOV UR34, UR50 ;  /* 0x0000003200227c82 */ /* 0x000fe20008000000 */
[----:B------:R-:W-:Y:S01]  /*1ee0*/  UMOV UR25, UR49 ;  /* 0x0000003100197c82 */ /* 0x000fe20008000000 */
[----:B------:R-:W-:Y:S01]  /*1ef0*/  UMOV UR27, UR35 ;  /* 0x00000023001b7c82 */ /* 0x000fe20008000000 */
[----:B------:R-:W-:Y:S01]  /*1f00*/  UMOV UR28, UR52 ;  /* 0x00000034001c7c82 */ /* 0x000fe20008000000 */
[----:B------:R-:W-:Y:S01]  /*1f10*/  UMOV UR26, UR42 ;  /* 0x0000002a001a7c82 */ /* 0x000fe20008000000 */
[----:B------:R-:W-:Y:S01]  /*1f20*/  UMOV UR18, URZ ;  /* 0x000000ff00127c82 */ /* 0x000fe20008000000 */
[----:B------:R1:W-:Y:S01]  /*1f30*/  UTMALDG.3D.MULTICAST [UR32], [UR14], UR54, desc[UR38] ;  /* 0x000026200e0073b4 */ /* 0x0003e20008011836 */
[----:B------:R-:W-:Y:S01]  /*1f40*/  UMOV UR17, UR49 ;  /* 0x0000003100117c82 */ /* 0x000fe20008000000 */
[----:B------:R-:W-:Y:S01]  /*1f50*/  UMOV UR21, UR52 ;  /* 0x0000003400157c82 */ /* 0x000fe20008000000 */
[----:B------:R-:W-:Y:S01]  /*1f60*/  UMOV UR13, UR52 ;  /* 0x00000034000d7c82 */ /* 0x000fe20008000000 */
[----:B------:R1:W-:Y:S01]  /*1f70*/  UTMALDG.3D.MULTICAST [UR24], [UR14], UR54, desc[UR38] ;  /* 0x000026180e0073b4 */ /* 0x0003e20008011836 */
[----:B------:R1:W-:Y:S01]  /*1f80*/  UTMALDG.4D [UR16], [UR30], desc[UR38] ;  /* 0x000026101e0075b4 */ /* 0x0003e20008019000 */
[----:B--2---:R-:W-:Y:S01]  /*1f90*/  UIADD3 UR8, UPT, UPT, UR6, 0x34f00, UR4 ;  /* 0x00034f0006087890 */ /* 0x004fe2000fffe004 */
[----:B------:R-:W-:-:S08]  /*1fa0*/  UMOV UR9, UR49 ;  /* 0x0000003100097c82 */ /* 0x000fd00008000000 */
[----:B------:R1:W-:Y:S02]  /*1fb0*/  UTMALDG.4D.MULTICAST [UR8], [UR22], UR54, desc[UR38] ;  /* 0x00002608160073b4 */ /* 0x0003e40008019836 */
[----:B-1----:R-:W-:Y:S01]  /*1fc0*/  NOP ;  /* 0x0000000000007918 */ /* 0x002fe20000000000 */
.L_x_32:
[----:B------:R-:W-:Y:S05]  /*1fd0*/  BSYNC.RECONVERGENT B0 ;  /* 0x0000000000007941 */ /* 0x000fea0003800200 */
.L_x_31:
[----:B------:R-:W-:Y:S01]  /*1fe0*/  UIADD3 UR7, UPT, UPT, UR7, 0x1, URZ ;  /* 0x0000000107077890 */ /* 0x000fe2000fffe0ff */
[----:B------:R-:W-:Y:S01]  /*1ff0*/  UMOV UR5, UR29 ;  /* 0x0000001d00057c82 */ /* 0x000fe20008000000 */
[----:B------:R-:W-:Y:S02]  /*2000*/  UMOV UR14, UR45 ;  /* 0x0000002d000e7c82 */ /* 0x000fe40008000000 */
[----:B------:R-:W-:-:S09]  /*2010*/  UISETP.NE.AND UP0, UPT, UR7, UR45, UPT ;  /* 0x0000002d0700728c */ /* 0x000fd2000bf05270 */
[----:B------:R-:W-:Y:S05]  /*2020*/  BRA.U UP0, `(.L_x_33) ;  /* 0xfffffff900bc7547 */ /* 0x000fea000b83ffff */
.L_x_25:
[----:B------:R-:W-:Y:S01]  /*2030*/  ULEA UR4, UR29, UR6, 0x3 ;  /* 0x000000061d047291 */ /* 0x000fe2000f8e18ff */
[----:B-1----:R-:W-:Y:S01]  /*2040*/  SHF.L.U32 R2, R15, 0x1f, RZ ;  /* 0x0000001f0f027819 */ /* 0x002fe200000006ff */
[----:B------:R-:W-:Y:S01]  /*2050*/  @!P1 SYNCS.ARRIVE.TRANS64.A1T0 RZ, [UR6+0x78], RZ ;  /* 0x000078ffffff99a7 */ /* 0x000fe20008100006 */
[----:B------:R-:W-:-:S06]  /*2060*/  UISETP.GT.AND UP0, UPT, UR60, UR59, UPT ;  /* 0x0000003b3c00728c */ /* 0x000fcc000bf04270 */
[----:B------:R1:W1:Y:S03]  /*2070*/  SYNCS.PHASECHK.TRANS64.TRYWAIT P1, [UR4+0x18], R2 ;  /* 0x00001802ff0075a7 */ /* 0x0002660008021104 */
[----:B------:R-:W-:Y:S05]  /*2080*/  BRA.U !UP0, `(.L_x_34) ;  /* 0x0000000508487547 */ /* 0x000fea000b800000 */
[----:B------:R-:W-:Y:S01]  /*2090*/  UIADD3 UR15, UPT, UPT, UR61, UR14, URZ ;  /* 0x0000000e3d0f7290 */ /* 0x000fe2000fffe0ff */
[----:B------:R-:W-:-:S11]  /*20a0*/  UMOV UR7, UR29 ;  /* 0x0000001d00077c82 */ /* 0x000fd60008000000 */
.L_x_42:
[----:B------:R-:W-:Y:S01]  /*20b0*/  ULEA UR49, UR7, UR6, 0x3 ;  /* 0x0000000607317291 */ /* 0x000fe2000f8e18ff */
[----:B--2---:R-:W-:Y:S01]  /*20c0*/  @!P5 MOV R3, 0x10800 ;  /* 0x000108000003d802 */ /* 0x004fe20000000f00 */
[----:B-1----:R-:W-:Y:S10]  /*20d0*/  @P1 BRA `(.L_x_35) ;  /* 0x00000000000c1947 */ /* 0x002ff40003800000 */
[----:B------:R-:W-:-:S04]  /*20e0*/  SHF.L.U32 R4, R15, 0x1f, RZ ;  /* 0x0000001f0f047819 */ /* 0x000fc800000006ff */
[----:B------:R-:W1:Y:S02]  /*20f0*/  SYNCS.PHASECHK.TRANS64.TRYWAIT P0, [UR49+0x18], R4 ;  /* 0x00001804ff0075a7 */ /* 0x000e640008001131 */
[----:B-1----:R-:W-:Y:S05]  /*2100*/  @!P0 BRA `(.L_x_36) ;  /* 0x000000c8009c8947 */ /* 0x002fea0003800000 */
.L_x_35:
[----:B------:R2:W-:Y:S01]  /*2110*/  @!P5 SYNCS.ARRIVE.TRANS64 RZ, [UR49], R3 ;  /* 0x00000003ffffd9a7 */ /* 0x0005e20008000031 */
[----:B------:R-:W-:-:S04]  /*2120*/  ULOP3.LUT UR4, UR53, 0x2, URZ, 0xfc, !UPT ;  /* 0x0000000235047892 */ /* 0x000fc8000f8efcff */
[----:B------:R-:W-:-:S09]  /*2130*/  UISETP.NE.AND UP0, UPT, UR4, 0x2, UPT ;  /* 0x000000020400788c */ /* 0x000fd2000bf05270 */
[----:B------:R-:W-:Y:S05]  /*2140*/  BRA.U UP0, `(.L_x_37) ;  /* 0x0000000100047547 */ /* 0x000fea000b800000 */
[----:B------:R-:W-:Y:S05]  /*2150*/  BPT.TRAP 0x1 ;  /* 0x000000040000795c */ /* 0x000fea0000300000 */
.L_x_37:
[----:B------:R-:W-:Y:S04]  /*2160*/  BSSY.RECONVERGENT B0, `(.L_x_38) ;  /* 0x0000003000007945 */ /* 0x000fe80003800200 */
[----:B------:R-:W-:Y:S05]  /*2170*/  @P4 BRA `(.L_x_39) ;  /* 0x0000000000044947 */ /* 0x000fea0003800000 */
[----:B------:R-:W-:Y:S05]  /*2180*/  BPT.TRAP 0x1 ;  /* 0x000000040000795c */ /* 0x000fea0000300000 */
.L_x_39:
[----:B------:R-:W-:Y:S05]  /*2190*/  BSYNC.RECONVERGENT B0 ;  /* 0x0000000000007941 */ /* 0x000fea0003800200 */
.L_x_38:
        /* <DEDUP_REMOVED lines=9> */
[----:B------:R1:W1:Y:S01]  /*2230*/  SYNCS.PHASECHK.TRANS64.TRYWAIT P1, [UR4+0x18], R2 ;  /* 0x00001802ff0075a7 */ /* 0x0002620008021104 */
[----:B------:R-:W-:Y:S05]  /*2240*/  @!P0 BRA `(.L_x_41) ;  /* 0x0000000000c48947 */ /* 0x000fea0003800000 */
[----:B------:R-:W-:Y:S02]  /*2250*/  USHF.L.U32 UR8, UR7, 0xf, URZ ;  /* 0x0000000f07087899 */ /* 0x000fe400080006ff */
[----:B------:R-:W-:Y:S02]  /*2260*/  UIADD3 UR4, UP3, UPT, UR46, 0x80, URZ ;  /* 0x000000802e047890 */ /* 0x000fe4000ff7e0ff */
[----:B------:R-:W-:Y:S02]  /*2270*/  ULOP3.LUT UR24, UR8, UR56, URZ, 0xfc, !UPT ;  /* 0x0000003808187292 */ /* 0x000fe4000f8efcff */
[----:B------:R-:W-:Y:S02]  /*2280*/  UIADD3 UR40, UPT, UPT, UR6, UR8, URZ ;  /* 0x0000000806287290 */ /* 0x000fe4000fffe0ff */
[----:B------:R-:W-:Y:S02]  /*2290*/  USHF.L.U32 UR16, UR7, 0xa, URZ ;  /* 0x0000000a07107899 */ /* 0x000fe400080006ff */
[----:B------:R-:W-:-:S02]  /*22a0*/  USHF.L.U32 UR50, UR14, 0x8, URZ ;  /* 0x000000080e327899 */ /* 0x000fc400080006ff */
[----:B------:R-:W-:Y:S02]  /*22b0*/  UIADD3 UR22, UP2, UPT, UR46, 0x180, URZ ;  /* 0x000001802e167890 */ /* 0x000fe4000ff5e0ff */
[----:B------:R-:W-:Y:S02]  /*22c0*/  UIADD3 UR24, UPT, UPT, UR6, UR24, URZ ;  /* 0x0000001806187290 */ /* 0x000fe4000fffe0ff */
[----:B------:R-:W-:Y:S02]  /*22d0*/  UIADD3 UR30, UP1, UPT, UR46, 0x280, URZ ;  /* 0x000002802e1e7890 */ /* 0x000fe4000ff3e0ff */
[----:B------:R-:W-:Y:S02]  /*22e0*/  UIADD3.X UR5, UPT, UPT, URZ, UR47, URZ, UP3, !UPT ;  /* 0x0000002fff057290 */ /* 0x000fe40009ffe4ff */
[----:B------:R-:W-:Y:S02]  /*22f0*/  UIADD3 UR48, UPT, UPT, UR40, 0x4300, URZ ;  /* 0x0000430028307890 */ /* 0x000fe4000fffe0ff */
[----:B------:R-:W-:-:S02]  /*2300*/  UIADD3 UR38, UP0, UPT, UR46, 0x380, URZ ;  /* 0x000003802e267890 */ /* 0x000fc4000ff1e0ff */
[----:B------:R-:W-:Y:S02]  /*2310*/  USHF.L.U32 UR19, UR14, 0x1, URZ ;  /* 0x000000010e137899 */ /* 0x000fe400080006ff */
[----:B------:R-:W-:Y:S02]  /*2320*/  ULOP3.LUT UR8, UR16, UR37, URZ, 0xfc, !UPT ;  /* 0x0000002510087292 */ /* 0x000fe4000f8efcff */
[----:B------:R-:W-:Y:S02]  /*2330*/  UIADD3 UR42, UPT, UPT, UR50, 0x80, URZ ;  /* 0x00000080322a7890 */ /* 0x000fe4000fffe0ff */
[----:B------:R-:W-:Y:S02]  /*2340*/  UIADD3 UR40, UPT, UPT, UR40, 0x8300, URZ ;  /* 0x0000830028287890 */ /* 0x000fe4000fffe0ff */
[----:B------:R-:W-:Y:S02]  /*2350*/  UIADD3.X UR23, UPT, UPT, URZ, UR47, URZ, UP2, !UPT ;  /* 0x0000002fff177290 */ /* 0x000fe400097fe4ff */
[----:B------:R-:W-:-:S02]  /*2360*/  UIADD3 UR32, UPT, UPT, UR24, 0x1c300, URZ ;  /* 0x0001c30018207890 */ /* 0x000fc4000fffe0ff */
[----:B------:R-:W-:Y:S02]  /*2370*/  UIADD3 UR24, UPT, UPT, UR24, 0x20300, URZ ;  /* 0x0002030018187890 */ /* 0x000fe4000fffe0ff */
[----:B------:R-:W-:Y:S02]  /*2380*/  UIADD3.X UR31, UPT, UPT, URZ, UR47, URZ, UP1, !UPT ;  /* 0x0000002fff1f7290 */ /* 0x000fe40008ffe4ff */
[----:B------:R-:W-:Y:S02]  /*2390*/  UIADD3 UR16, UPT, UPT, UR6, 0x34300, UR16 ;  /* 0x0003430006107890 */ /* 0x000fe4000fffe010 */
[----:B------:R-:W-:Y:S02]  /*23a0*/  ULEA.HI UR11, UR37, UR19, URZ, 0x17 ;  /* 0x00000013250b7291 */ /* 0x000fe4000f8fb8ff */
[----:B------:R-:W-:Y:S02]  /*23b0*/  UIADD3 UR8, UPT, UPT, UR6, 0x34f00, UR8 ;  /* 0x00034f0006087890 */ /* 0x000fe4000fffe008 */
[----:B------:R-:W-:Y:S01]  /*23c0*/  UIADD3.X UR39, UPT, UPT, URZ, UR47, URZ, UP0, !UPT ;  /* 0x0000002fff277290 */ /* 0x000fe200087fe4ff */
[----:B------:R-:W-:Y:S01]  /*23d0*/  UMOV UR54, 0x0 ;  /* 0x0000000000367882 */ /* 0x000fe20000000000 */
[----:B------:R-:W-:Y:S01]  /*23e0*/  UMOV UR55, 0x10000000 ;  /* 0x1000000000377882 */ /* 0x000fe20000000000 */
[----:B------:R-:W-:Y:S01]  /*23f0*/  UMOV UR41, UR49 ;  /* 0x0000003100297c82 */ /* 0x000fe20008000000 */
[----:B------:R-:W-:Y:S01]  /*2400*/  UMOV UR43, UR51 ;  /* 0x00000033002b7c82 */ /* 0x000fe20008000000 */
[----:B------:R-:W-:Y:S01]  /*2410*/  UMOV UR44, UR52 ;  /* 0x00000034002c7c82 */ /* 0x000fe20008000000 */
[----:B------:R-:W-:Y:S01]  /*2420*/  UMOV UR57, 0xff0000 ;  /* 0x00ff000000397882 */ /* 0x000fe20000000000 */
[----:B------:R-:W-:Y:S01]  /*2430*/  UMOV UR33, UR49 ;  /* 0x0000003100217c82 */ /* 0x000fe20008000000 */
[----:B------:R-:W-:Y:S01]  /*2440*/  UMOV UR36, UR52 ;  /* 0x0000003400247c82 */ /* 0x000fe20008000000 */
[----:B------:R-:W-:Y:S01]  /*2450*/  UMOV UR34, UR50 ;  /* 0x0000003200227c82 */ /* 0x000fe20008000000 */
[----:B------:R1:W-:Y:S01]  /*2460*/  UTMALDG.3D [UR48], [UR4], desc[UR54] ;  /* 0x00003630040075b4 */ /* 0x0003e20008011000 */
[----:B------:R-:W-:Y:S01]  /*2470*/  UMOV UR25, UR49 ;  /* 0x0000003100197c82 */ /* 0x000fe20008000000 */
[----:B------:R-:W-:Y:S01]  /*2480*/  UMOV UR27, UR35 ;  /* 0x00000023001b7c82 */ /* 0x000fe20008000000 */
[----:B------:R-:W-:Y:S01]  /*2490*/  UMOV UR28, UR52 ;  /* 0x00000034001c7c82 */ /* 0x000fe20008000000 */
[----:B------:R-:W-:Y:S01]  /*24a0*/  UMOV UR26, UR42 ;  /* 0x0000002a001a7c82 */ /* 0x000fe20008000000 */
[----:B------:R-:W-:Y:S01]  /*24b0*/  UMOV UR18, URZ ;  /* 0x000000ff00127c82 */ /* 0x000fe20008000000 */
[----:B------:R-:W-:Y:S01]  /*24c0*/  UMOV UR17, UR49 ;  /* 0x0000003100117c82 */ /* 0x000fe20008000000 */
[----:B------:R-:W-:Y:S01]  /*24d0*/  UMOV UR21, UR52 ;  /* 0x0000003400157c82 */ /* 0x000fe20008000000 */
[----:B------:R1:W-:Y:S01]  /*24e0*/  UTMALDG.3D [UR40], [UR4], desc[UR54] ;  /* 0x00003628040075b4 */ /* 0x0003e20008011000 */
[----:B------:R-:W-:Y:S01]  /*24f0*/  UMOV UR9, UR49 ;  /* 0x0000003100097c82 */ /* 0x000fe20008000000 */
[----:B------:R-:W-:Y:S01]  /*2500*/  UMOV UR13, UR52 ;  /* 0x00000034000d7c82 */ /* 0x000fe20008000000 */
[----:B------:R1:W-:Y:S01]  /*2510*/  UTMALDG.3D.MULTICAST [UR32], [UR22], UR57, desc[UR54] ;  /* 0x00003620160073b4 */ /* 0x0003e20008011839 */
[----:B------:R1:W-:Y:S01]  /*2520*/  UTMALDG.3D.MULTICAST [UR24], [UR22], UR57, desc[UR54] ;  /* 0x00003618160073b4 */ /* 0x0003e20008011839 */
[----:B------:R1:W-:Y:S01]  /*2530*/  UTMALDG.4D [UR16], [UR30], desc[UR54] ;  /* 0x000036101e0075b4 */ /* 0x0003e20008019000 */
[----:B------:R1:W-:Y:S01]  /*2540*/  UTMALDG.4D.MULTICAST [UR8], [UR38], UR57, desc[UR54] ;  /* 0x00003608260073b4 */ /* 0x0003e20008019839 */
[----:B------:R-:W-:Y:S01]  /*2550*/  NOP ;  /* 0x0000000000007918 */ /* 0x000fe20000000000 */
.L_x_41:
[----:B-1----:R-:W-:Y:S05]  /*2560*/  BSYNC.RECONVERGENT B0 ;  /* 0x0000000000007941 */ /* 0x002fea0003800200 */
.L_x_40:
[----:B------:R-:W-:Y:S01]  /*2570*/  UIADD3 UR14, UPT, UPT, UR14, 0x1, URZ ;  /* 0x000000010e0e7890 */ /* 0x000fe2000fffe0ff */
[----:B------:R-:W-:-:S03]  /*2580*/  UMOV UR7, UR29 ;  /* 0x0000001d00077c82 */ /* 0x000fc60008000000 */
[----:B------:R-:W-:-:S09]  /*2590*/  UISETP.NE.AND UP0, UPT, UR14, UR15, UPT ;  /* 0x0000000f0e00728c */ /* 0x000fd2000bf05270 */
[----:B------:R-:W-:Y:S05]  /*25a0*/  BRA.U UP0, `(.L_x_42) ;  /* 0xfffffff900c07547 */ /* 0x000fea000b83ffff */
.L_x_34:
[C---:B-1----:R-:W-:Y:S01]  /*25b0*/  LEA R2, R14.reuse, UR6, 0x3 ;  /* 0x000000060e027c11 */ /* 0x042fe2000f8e18ff */
[----:B------:R-:W-:Y:S01]  /*25c0*/  NOP ;  /* 0x0000000000007918 */ /* 0x000fe20000000000 */
[----:B--2---:R-:W-:Y:S02]  /*25d0*/  SHF.L.U32 R3, R13, 0x1f, RZ ;  /* 0x0000001f0d037819 */ /* 0x004fe400000006ff */
[----:B------:R-:W-:Y:S02]  /*25e0*/  LEA R4, R14, UR6, 0x4 ;  /* 0x000000060e047c11 */ /* 0x000fe4000f8e20ff */
[----:B------:R-:W1:Y:S02]  /*25f0*/  SYNCS.PHASECHK.TRANS64.TRYWAIT P0, [R2+URZ+0x80], R3 ;  /* 0x00008003020075a7 */ /* 0x000e6400080011ff */
[----:B-1----:R-:W-:Y:S05]  /*2600*/  @!P0 BRA `(.L_x_43) ;  /* 0x000000c400748947 */ /* 0x002fea0003800000 */
.L_x_194:
[----:B------:R-:W3:Y:S01]  /*2610*/  LDS.128 R4, [R4+0xf0] ;  /* 0x0000f00004047984 */ /* 0x000ee20000000c00 */
[----:B------:R-:W-:Y:S01]  /*2620*/  ISETP.GE.AND P0, PT, R43, 0x1, PT ;  /* 0x000000012b00780c */ /* 0x000fe20003f06270 */
[----:B-1----:R-:W-:Y:S01]  /*2630*/  VIADD R2, R2, 0x90 ;  /* 0x0000009002027836 */ /* 0x002fe20000000000 */
[----:B------:R-:W-:Y:S01]  /*2640*/  @!PT LDS RZ, [RZ] ;  /* 0x00000000fffff984 */ /* 0x000fe20000000800 */
[----:B------:R-:W-:Y:S01]  /*2650*/  @!PT LDS RZ, [RZ] ;  /* 0x00000000fffff984 */ /* 0x000fe20000000800 */
[----:B------:R-:W-:Y:S01]  /*2660*/  @!PT LDS RZ, [RZ] ;  /* 0x00000000fffff984 */ /* 0x000fe20000000800 */
[----:B------:R-:W-:Y:S01]  /*2670*/  @!PT LDS RZ, [RZ] ;  /* 0x00000000fffff984 */ /* 0x000fe20000000800 */
[----:B------:R1:W-:Y:S06]  /*2680*/  MEMBAR.ALL.CTA ;  /* 0x0000000000007992 */ /* 0x0003ec0000008000 */
[----:B-1----:R-:W1:Y:S01]  /*2690*/  FENCE.VIEW.ASYNC.S ;  /* 0x00000000000073c6 */ /* 0x002e620000000000 */
[----:B------:R-:W-:-:S04]  /*26a0*/  PRMT R2, RZ, 0x654, R2 ;  /* 0x00000654ff027816 */ /* 0x000fc80000000002 */
[----:B-1----:R1:W-:Y:S01]  /*26b0*/  SYNCS.ARRIVE.TRANS64.RED.A1T0 RZ, [R2+URZ], RZ ;  /* 0x000000ff02ff79a7 */ /* 0x0023e200081004ff */
[----:B---3--:R-:W-:-:S13]  /*26c0*/  LOP3.LUT P2, RZ, R6, 0x1, RZ, 0xc0, !PT ;  /* 0x0000000106ff7812 */ /* 0x008fda000784c0ff */
[----:B------:R-:W-:Y:S01]  /*26d0*/  @P2 SHF.R.U32.HI R3, RZ, 0x10, R5 ;  /* 0x00000010ff032819 */ /* 0x000fe20000011605 */
[----:B------:R-:W-:Y:S01]  /*26e0*/  VOTEU.ANY UP0, P2 ;  /* 0x0000000000ff7886 */ /* 0x000fe20001000100 */
[----:B------:R-:W-:Y:S02]  /*26f0*/  @P2 MOV R10, R4 ;  /* 0x00000004000a2202 */ /* 0x000fe40000000f00 */
[----:B------:R-:W-:Y:S02]  /*2700*/  @P2 R2UR.BROADCAST UR4, R3 ;  /* 0x00000000030422ca */ /* 0x000fe400008e0000 */
[----:B------:R-:W-:-:S11]  /*2710*/  @P2 LOP3.LUT R9, R5, 0xffff, RZ, 0xc0, !PT ;  /* 0x0000ffff05092812 */ /* 0x000fd600078ec0ff */
[----:B------:R-:W-:Y:S01]  /*2720*/  @UP0 UMOV UR52, UR4 ;  /* 0x0000000400340c82 */ /* 0x000fe20008000000 */
[----:B-1----:R-:W-:Y:S05]  /*2730*/  @!P0 BRA `(.L_x_44) ;  /* 0x0000000000b88947 */ /* 0x002fea0003800000 */
[----:B------:R-:W4:Y:S01]  /*2740*/  LDC.64 R4, c[0x0][0xf18] ;  /* 0x0003c600ff047b82 */ /* 0x000f220000000a00 */
[----:B------:R-:W-:-:S07]  /*2750*/  ISETP.NE.AND P3, PT, R43, 0x1, PT ;  /* 0x000000012b00780c */ /* 0x000fce0003f65270 */
[----:B------:R-:W1:Y:S08]  /*2760*/  LDC.64 R6, c[0x0][0xf10] ;  /* 0x0003c400ff067b82 */ /* 0x000e700000000a00 */
[----:B------:R-:W2:Y:S08]  /*2770*/  LDC R16, c[0x0][0xf20] ;  /* 0x0003c800ff107b82 */ /* 0x000eb00000000800 */
[----:B------:R-:W3:Y:S01]  /*2780*/  LDC R17, c[0x0][0xf0c] ;  /* 0x0003c300ff117b82 */ /* 0x000ee20000000800 */
[----:B----4-:R-:W-:Y:S01]  /*2790*/  IMAD.HI.U32 R19, R0, R5, RZ ;  /* 0x0000000500137227 */ /* 0x010fe200078e00ff */
[----:B------:R-:W-:-:S03]  /*27a0*/  ISETP.NE.AND P0, PT, R4, 0x1, PT ;  /* 0x000000010400780c */ /* 0x000fc60003f05270 */
[----:B------:R-:W-:-:S03]  /*27b0*/  IMAD.HI.U32 R5, R9, R5, RZ ;  /* 0x0000000509057227 */ /* 0x000fc600078e00ff */
[----:B------:R-:W4:Y:S01]  /*27c0*/  LDC.64 R2, c[0x0][0xf28] ;  /* 0x0003ca00ff027b82 */ /* 0x000f220000000a00 */
[----:B-1----:R-:W-:-:S04]  /*27d0*/  IMAD.HI.U32 R20, R8, R6, RZ ;  /* 0x0000000608147227 */ /* 0x002fc800078e00ff */
[----:B------:R-:W-:Y:S01]  /*27e0*/  IMAD.HI.U32 R21, R10, R6, RZ ;  /* 0x000000060a157227 */ /* 0x000fe200078e00ff */
[----:B------:R-:W-:Y:S02]  /*27f0*/  SHF.R.U32.HI R20, RZ, R7, R20 ;  /* 0x00000007ff147219 */ /* 0x000fe40000011614 */
[-C--:B--2---:R-:W-:Y:S02]  /*2800*/  SHF.R.U32.HI R19, RZ, R16.reuse, R19 ;  /* 0x00000010ff137219 */ /* 0x084fe40000011613 */
[----:B------:R-:W-:Y:S02]  /*2810*/  SHF.R.U32.HI R5, RZ, R16, R5 ;  /* 0x00000010ff057219 */ /* 0x000fe40000011605 */
[----:B------:R-:W-:Y:S02]  /*2820*/  SEL R19, R0, R19, !P0 ;  /* 0x0000001300137207 */ /* 0x000fe40004000000 */
[----:B------:R-:W-:Y:S02]  /*2830*/  SHF.R.U32.HI R21, RZ, R7, R21 ;  /* 0x00000007ff157219 */ /* 0x000fe40000011615 */
[----:B---3--:R-:W-:-:S02]  /*2840*/  ISETP.NE.AND P1, PT, R17, 0x1, PT ;  /* 0x000000011100780c */ /* 0x008fc40003f25270 */
[----:B------:R-:W-:Y:S02]  /*2850*/  SEL R5, R9, R5, !P0 ;  /* 0x0000000509057207 */ /* 0x000fe40004000000 */
[----:B------:R-:W-:Y:S02]  /*2860*/  SEL R20, R8, R20, !P1 ;  /* 0x0000001408147207 */ /* 0x000fe40004800000 */
[----:B------:R-:W-:Y:S01]  /*2870*/  SEL R21, R10, R21, !P1 ;  /* 0x000000150a157207 */ /* 0x000fe20004800000 */
[----:B----4-:R-:W-:-:S04]  /*2880*/  IMAD.HI.U32 R18, R19, R2, RZ ;  /* 0x0000000213127227 */ /* 0x010fc800078e00ff */
[----:B------:R-:W-:Y:S01]  /*2890*/  IMAD.HI.U32 R6, R20, R2, RZ ;  /* 0x0000000214067227 */ /* 0x000fe200078e00ff */
[----:B------:R-:W-:-:S04]  /*28a0*/  @P3 SHF.R.U32.HI R19, RZ, R3, R18 ;  /* 0x00000003ff133219 */ /* 0x000fc80000011612 */
[----:B------:R-:W-:Y:S01]  /*28b0*/  @P3 SHF.R.U32.HI R20, RZ, R3, R6 ;  /* 0x00000003ff143219 */ /* 0x000fe20000011606 */
[----:B------:R-:W-:-:S04]  /*28c0*/  IMAD R19, R43, R19, RZ ;  /* 0x000000132b137224 */ /* 0x000fc800078e02ff */
[----:B------:R-:W-:Y:S01]  /*28d0*/  IMAD R6, R43, R20, RZ ;  /* 0x000000142b067224 */ /* 0x000fe200078e02ff */
[----:B------:R-:W-:-:S04]  /*28e0*/  ISETP.GE.AND P0, PT, R5, R19, PT ;  /* 0x000000130500720c */ /* 0x000fc80003f06270 */
[----:B------:R-:W-:Y:S01]  /*28f0*/  ISETP.GE.OR P0, PT, R21, R6, P0 ;  /* 0x000000061500720c */ /* 0x000fe20000706670 */
[----:B------:R-:W-:-:S05]  /*2900*/  IMAD.HI.U32 R6, R5, R2, RZ ;  /* 0x0000000205067227 */ /* 0x000fca00078e00ff */
[----:B------:R-:W-:-:S04]  /*2910*/  SHF.R.U32.HI R6, RZ, R3, R6 ;  /* 0x00000003ff067219 */ /* 0x000fc80000011606 */
[----:B------:R-:W-:-:S03]  /*2920*/  SEL R6, R5, R6, !P3 ;  /* 0x0000000605067207 */ /* 0x000fc60005800000 */
[----:B------:R-:W-:-:S04]  /*2930*/  @!P0 IMAD.HI.U32 R7, R21, R2, RZ ;  /* 0x0000000215078227 */ /* 0x000fc800078e00ff */
[----:B------:R-:W-:Y:S01]  /*2940*/  IMAD.MOV R2, RZ, RZ, -R6 ;  /* 0x000000ffff027224 */ /* 0x000fe200078e0a06 */
[----:B------:R-:W-:Y:S02]  /*2950*/  @!P0 SHF.R.U32.HI R3, RZ, R3, R7 ;  /* 0x00000003ff038219 */ /* 0x000fe40000011607 */
[----:B------:R-:W-:Y:S01]  /*2960*/  IADD3 R7, PT, PT, -R5, RZ, RZ ;  /* 0x000000ff05077210 */ /* 0x000fe20007ffe1ff */
[----:B------:R-:W-:Y:S01]  /*2970*/  IMAD R2, R43, R2, R5 ;  /* 0x000000022b027224 */ /* 0x000fe200078e0205 */
[----:B------:R-:W-:-:S03]  /*2980*/  @!P0 SEL R3, R21, R3, !P3 ;  /* 0x0000000315038207 */ /* 0x000fc60005800000 */
[----:B------:R-:W-:Y:S02]  /*2990*/  IMAD R7, R4, R7, R9 ;  /* 0x0000000704077224 */ /* 0x000fe400078e0209 */
[--C-:B------:R-:W-:Y:S02]  /*29a0*/  @!P0 IMAD.IADD R6, R6, 0x1, -R3.reuse ;  /* 0x0000000106068824 */ /* 0x100fe400078e0a03 */
[----:B------:R-:W-:Y:S01]  /*29b0*/  @!P0 IMAD R3, R2, R20, R3 ;  /* 0x0000001402038224 */ /* 0x000fe200078e0203 */
[----:B------:R-:W-:Y:S01]  /*29c0*/  IADD3 R2, PT, PT, -R21, RZ, RZ ;  /* 0x000000ff15027210 */ /* 0x000fe20007ffe1ff */
[----:B------:R-:W-:Y:S02]  /*29d0*/  @!P0 IMAD R5, R43, R6, R21 ;  /* 0x000000062b058224 */ /* 0x000fe400078e0215 */
[----:B------:R-:W-:Y:S02]  /*29e0*/  @!P0 IMAD.MOV.U32 R21, RZ, RZ, R3 ;  /* 0x000000ffff158224 */ /* 0x000fe400078e0003 */
[----:B------:R-:W-:-:S02]  /*29f0*/  IMAD R2, R17, R2, R10 ;  /* 0x0000000211027224 */ /* 0x000fc400078e020a */
[----:B------:R-:W-:Y:S02]  /*2a00*/  IMAD R9, R5, R4, R7 ;  /* 0x0000000405097224 */ /* 0x000fe400078e0207 */
[----:B------:R-:W-:Y:S02]  /*2a10*/  IMAD R10, R21, R17, R2 ;  /* 0x00000011150a7224 */ /* 0x000fe400078e0202 */
.L_x_44:
[----:B------:R-:W1:Y:S02]  /*2a20*/  LDCU UR4, c[0x0][0xf30] ;  /* 0x0001e600ff0477ac */ /* 0x000e640008000800 */
[----:B-1----:R-:W-:-:S09]  /*2a30*/  UISETP.NE.AND UP0, UPT, UR4, 0x1, UPT ;  /* 0x000000010400788c */ /* 0x002fd2000bf05270 */
[----:B------:R-:W-:Y:S05]  /*2a40*/  BRA.U UP0, `(.L_x_45) ;  /* 0x0000000100407547 */ /* 0x000fea000b800000 */
[----:B------:R-:W1:Y:S08]  /*2a50*/  LDC.64 R4, c[0x0][0xf10] ;  /* 0x0003c400ff047b82 */ /* 0x000e700000000a00 */
[----:B------:R-:W2:Y:S08]  /*2a60*/  LDC.64 R2, c[0x0][0xf18] ;  /* 0x0003c600ff027b82 */ /* 0x000eb00000000a00 */
[----:B------:R-:W3:Y:S08]  /*2a70*/  LDC R6, c[0x0][0xf20] ;  /* 0x0003c800ff067b82 */ /* 0x000ef00000000800 */
[----:B------:R-:W4:Y:S01]  /*2a80*/  LDC R7, c[0x0][0xf0c] ;  /* 0x0003c300ff077b82 */ /* 0x000f220000000800 */
[----:B-1----:R-:W-:-:S05]  /*2a90*/  IMAD.HI.U32 R4, R10, R4, RZ ;  /* 0x000000040a047227 */ /* 0x002fca00078e00ff */
[----:B------:R-:W-:Y:S01]  /*2aa0*/  SHF.R.U32.HI R4, RZ, R5, R4 ;  /* 0x00000005ff047219 */ /* 0x000fe20000011604 */
[----:B--2---:R-:W-:Y:S01]  /*2ab0*/  IMAD.HI.U32 R3, R9, R3, RZ ;  /* 0x0000000309037227 */ /* 0x004fe200078e00ff */
[----:B------:R-:W-:-:S04]  /*2ac0*/  ISETP.NE.AND P0, PT, R2, 0x1, PT ;  /* 0x000000010200780c */ /* 0x000fc80003f05270 */
[----:B---3--:R-:W-:-:S04]  /*2ad0*/  SHF.R.U32.HI R3, RZ, R6, R3 ;  /* 0x00000006ff037219 */ /* 0x008fc80000011603 */
[----:B------:R-:W-:Y:S02]  /*2ae0*/  SEL R3, R9, R3, !P0 ;  /* 0x0000000309037207 */ /* 0x000fe40004000000 */
[----:B----4-:R-:W-:-:S04]  /*2af0*/  ISETP.NE.AND P1, PT, R7, 0x1, PT ;  /* 0x000000010700780c */ /* 0x010fc80003f25270 */
[----:B------:R-:W-:-:S05]  /*2b00*/  SEL R4, R10, R4, !P1 ;  /* 0x000000040a047207 */ /* 0x000fca0004800000 */
[----:B------:R-:W-:Y:S02]  /*2b10*/  IMAD.IADD R5, R3, 0x1, -R4 ;  /* 0x0000000103057824 */ /* 0x000fe400078e0a04 */
[----:B------:R-:W-:Y:S02]  /*2b20*/  IMAD.IADD R3, R4, 0x1, -R3 ;  /* 0x0000000104037824 */ /* 0x000fe400078e0a03 */
[----:B------:R-:W-:Y:S02]  /*2b30*/  IMAD R10, R5, R7, R10 ;  /* 0x00000007050a7224 */ /* 0x000fe400078e020a */
[----:B------:R-:W-:-:S07]  /*2b40*/  IMAD R9, R3, R2, R9 ;  /* 0x0000000203097224 */ /* 0x000fce00078e0209 */
.L_x_45:
[----:B------:R-:W-:Y:S01]  /*2b50*/  R2UR UR4, R87 ;  /* 0x00000000570472ca */ /* 0x000fe200000e0000 */
[----:B------:R-:W-:Y:S01]  /*2b60*/  VIADD R14, R14, 0x1 ;  /* 0x000000010e0e7836 */ /* 0x000fe20000000000 */
[----:B------:R-:W-:Y:S01]  /*2b70*/  PLOP3.LUT P1, PT, PT, PT, PT, 0x80, 0x8 ;  /* 0x000000000008781c */ /* 0x000fe20003f2f070 */
[----:B------:R-:W-:-:S03]  /*2b80*/  VIADD R2, R10, UR63 ;  /* 0x0000003f0a027c36 */ /* 0x000fc60008000000 */
[----:B------:R-:W-:Y:S02]  /*2b90*/  ISETP.NE.AND P0, PT, R14, 0x2, PT ;  /* 0x000000020e00780c */ /* 0x000fe40003f05270 */
[----:B------:R-:W-:Y:S02]  /*2ba0*/  R2UR UR20, R2 ;  /* 0x00000000021472ca */ /* 0x000fe400000e0000 */
[----:B------:R-:W-:Y:S02]  /*2bb0*/  SEL R2, RZ, 0x1, P0 ;  /* 0x00000001ff027807 */ /* 0x000fe40000000000 */
[----:B------:R-:W-:Y:S01]  /*2bc0*/  SEL R14, R14, RZ, P0 ;  /* 0x000000ff0e0e7207 */ /* 0x000fe20000000000 */
[----:B------:R-:W-:Y:S01]  /*2bd0*/  VIADD R3, R9, UR4 ;  /* 0x0000000409037c36 */ /* 0x000fe20008000000 */
[----:B------:R-:W-:-:S04]  /*2be0*/  LOP3.LUT R13, R13, R2, RZ, 0x3c, !PT ;  /* 0x000000020d0d7212 */ /* 0x000fc800078e3cff */
[----:B------:R-:W-:Y:S01]  /*2bf0*/  R2UR UR12, R3 ;  /* 0x00000000030c72ca */ /* 0x000fe200000e0000 */
[----:B------:R-:W-:-:S14]  /*2c00*/  @P2 BRA `(.L_x_46) ;  /* 0xffffffec00542947 */ /* 0x000fdc000383ffff */
[----:B------:R-:W-:Y:S01]  /*2c10*/  UIADD3 UR6, UPT, UPT, UR6, 0x18, URZ ;  /* 0x0000001806067890 */ /* 0x000fe2000fffe0ff */
[----:B------:R-:W-:-:S03]  /*2c20*/  SHF.L.U32 R2, R15, 0x1f, RZ ;  /* 0x0000001f0f027819 */ /* 0x000fc600000006ff */
[----:B------:R-:W-:-:S09]  /*2c30*/  ULEA UR4, UR29, UR6, 0x3 ;  /* 0x000000061d047291 */ /* 0x000fd2000f8e18ff */
[----:B------:R-:W1:Y:S02]  /*2c40*/  SYNCS.PHASECHK.TRANS64.TRYWAIT P0, [UR4], R2 ;  /* 0x00000002ff0075a7 */ /* 0x000e640008001104 */
[----:B-1----:R-:W-:Y:S05]  /*2c50*/  @!P0 BRA `(.L_x_47) ;  /* 0x000000bc00f48947 */ /* 0x002fea0003800000 */
.L_x_196:
[----:B------:R-:W-:-:S04]  /*2c60*/  UIADD3 UR4, UPT, UPT, UR29, 0x1, URZ ;  /* 0x000000011d047890 */ /* 0x000fc8000fffe0ff */
[----:B------:R-:W-:-:S04]  /*2c70*/  UISETP.NE.AND UP0, UPT, UR4, 0x3, UPT ;  /* 0x000000030400788c */ /* 0x000fc8000bf05270 */
[----:B------:R-:W-:Y:S02]  /*2c80*/  USEL UR7, URZ, 0x1, UP0 ;  /* 0x00000001ff077887 */ /* 0x000fe40008000000 */
[----:B------:R-:W-:-:S04]  /*2c90*/  USEL UR4, UR4, URZ, UP0 ;  /* 0x000000ff04047287 */ /* 0x000fc80008000000 */
[----:B------:R-:W-:Y:S01]  /*2ca0*/  ULEA UR5, UR4, UR6, 0x3 ;  /* 0x0000000604057291 */ /* 0x000fe2000f8e18ff */
[----:B------:R-:W-:-:S04]  /*2cb0*/  LOP3.LUT R15, R15, UR7, RZ, 0x3c, !PT ;  /* 0x000000070f0f7c12 */ /* 0x000fc8000f8e3cff */
[----:B-1----:R-:W-:-:S04]  /*2cc0*/  SHF.L.U32 R2, R15, 0x1f, RZ ;  /* 0x0000001f0f027819 */ /* 0x002fc800000006ff */
[----:B------:R-:W1:Y:S02]  /*2cd0*/  SYNCS.PHASECHK.TRANS64.TRYWAIT P0, [UR5], R2 ;  /* 0x00000002ff0075a7 */ /* 0x000e640008001105 */
[----:B-1----:R-:W-:Y:S05]  /*2ce0*/  @!P0 BRA `(.L_x_48) ;  /* 0x000000bc00e88947 */ /* 0x002fea0003800000 */
.L_x_198:
[----:B------:R-:W-:-:S04]  /*2cf0*/  UIADD3 UR4, UPT, UPT, UR4, 0x1, URZ ;  /* 0x0000000104047890 */ /* 0x000fc8000fffe0ff */
[----:B------:R-:W-:-:S04]  /*2d00*/  UISETP.NE.AND UP0, UPT, UR4, 0x3, UPT ;  /* 0x000000030400788c */ /* 0x000fc8000bf05270 */
[----:B------:R-:W-:Y:S02]  /*2d10*/  USEL UR5, URZ, 0x1, UP0 ;  /* 0x00000001ff057887 */ /* 0x000fe40008000000 */
[----:B------:R-:W-:-:S04]  /*2d20*/  USEL UR4, UR4, URZ, UP0 ;  /* 0x000000ff04047287 */ /* 0x000fc80008000000 */
[----:B------:R-:W-:Y:S01]  /*2d30*/  ULEA UR4, UR4, UR6, 0x3 ;  /* 0x0000000604047291 */ /* 0x000fe2000f8e18ff */
[----:B-1----:R-:W-:-:S04]  /*2d40*/  LOP3.LUT R2, R15, UR5, RZ, 0x3c, !PT ;  /* 0x000000050f027c12 */ /* 0x002fc8000f8e3cff */
[----:B------:R-:W-:Y:S01]  /*2d50*/  SHF.L.U32 R2, R2, 0x1f, RZ ;  /* 0x0000001f02027819 */ /* 0x000fe200000006ff */
[----:B----4-:R-:W-:-:S07]  /*2d60*/  IMAD.U32 R0, RZ, RZ, UR4 ;  /* 0x00000004ff007e24 */ /* 0x010fce000f8e00ff */
.L_x_49:
[----:B-1----:R1:W2:Y:S02]  /*2d70*/  SYNCS.PHASECHK.TRANS64.TRYWAIT P0, [R0+URZ], R2 ;  /* 0x00000002000075a7 */ /* 0x0022a400080011ff */
[----:B--2---:R-:W-:Y:S05]  /*2d80*/  @!P0 NANOSLEEP.SYNCS 0x989680 ;  /* 0x009896800000895d */ /* 0x004fea0003900000 */
[----:B------:R-:W2:Y:S02]  /*2d90*/  @!P0 SYNCS.PHASECHK.TRANS64 P0, [R0+URZ], R2 ;  /* 0x00000002000085a7 */ /* 0x000ea400080010ff */
[----:B--2---:R-:W-:Y:S05]  /*2da0*/  @P0 EXIT ;  /* 0x000000000000094d */ /* 0x004fea0003800000 */
[----:B------:R-:W-:Y:S05]  /*2db0*/  BRA `(.L_x_49) ;  /* 0xfffffffc00ec7947 */ /* 0x000fea000383ffff */
.L_x_22:
[----:B------:R-:W-:-:S04]  /*2dc0*/  UISETP.NE.AND UP1, UPT, UR58, URZ, UPT ;  /* 0x000000ff3a00728c */ /* 0x000fc8000bf25270 */
[----:B------:R-:W-:-:S09]  /*2dd0*/  UISETP.NE.OR UP1, UPT, UR21, 0x1, UP1 ;  /* 0x000000011500788c */ /* 0x000fd20008f25670 */
[----:B------:R-:W-:Y:S05]  /*2de0*/  BRA.U UP1, `(.L_x_50) ;  /* 0x0000000501487547 */ /* 0x000fea000b800000 */
[----:B------:R-:W-:Y:S01]  /*2df0*/  ISETP.GE.U32.AND P2, PT, R2, 0x8, PT ;  /* 0x000000080200780c */ /* 0x000fe20003f46070 */
[----:B------:R-:W-:Y:S01]  /*2e00*/  IMAD.MOV.U32 R12, RZ, RZ, 0x1 ;  /* 0x00000001ff0c7424 */ /* 0x000fe200078e00ff */
[----:B------:R-:W-:Y:S02]  /*2e10*/  CS2R R10, SRZ ;  /* 0x00000000000a7805 */ /* 0x000fe4000001ff00 */
[----:B------:R-:W-:Y:S01]  /*2e20*/  CS2R R8, SRZ ;  /* 0x0000000000087805 */ /* 0x000fe2000001ff00 */
[----:B------:R-:W-:Y:S01]  /*2e30*/  UMOV UR6, 0x400 ;  /* 0x0000040000067882 */ /* 0x000fe20000000000 */
[----:B------:R-:W-:Y:S01]  /*2e40*/  UMOV UR5, URZ ;  /* 0x000000ff00057c82 */ /* 0x000fe20008000000 */
[----:B------:R-:W-:-:S12]  /*2e50*/  ULEA UR6, UR58, UR6, 0x18 ;  /* 0x000000063a067291 */ /* 0x000fd8000f8ec0ff */
.L_x_54:
[----:B------:R-:W-:Y:S02]  /*2e60*/  LEA R0, R8, UR6, 0x3 ;  /* 0x0000000608007c11 */ /* 0x000fe4000f8e18ff */
[----:B------:R-:W-:-:S03]  /*2e70*/  SHF.L.U32 R4, R9, 0x1f, RZ ;  /* 0x0000001f09047819 */ /* 0x000fc600000006ff */
[----:B------:R-:W-:Y:S01]  /*2e80*/  VIADD R5, R0, 0xd0 ;  /* 0x000000d000057836 */ /* 0x000fe20000000000 */
[----:B------:R-:W2:Y:S02]  /*2e90*/  SYNCS.PHASECHK.TRANS64.TRYWAIT P0, [R0+URZ+0xc0], R4 ;  /* 0x0000c004000075a7 */ /* 0x000ea400080011ff */
[----:B--2---:R-:W-:Y:S05]  /*2ea0*/  @!P0 BRA `(.L_x_51) ;  /* 0x000000bc00908947 */ /* 0x004fea0003800000 */
.L_x_199:
[----:B------:R-:W-:Y:S01]  /*2eb0*/  ULEA UR4, UR5, UR6, 0x3 ;  /* 0x0000000605047291 */ /* 0x000fe2000f8e18ff */
[----:B--2---:R-:W-:Y:S01]  /*2ec0*/  PRMT R0, RZ, 0x654, R5 ;  /* 0x00000654ff007816 */ /* 0x004fe20000000005 */
[----:B------:R-:W-:Y:S01]  /*2ed0*/  @!P2 IMAD.MOV.U32 R4, RZ, RZ, 0x10 ;  /* 0x00000010ff04a424 */ /* 0x000fe200078e00ff */
[----:B------:R-:W-:Y:S01]  /*2ee0*/  SHF.L.U32 R5, R12, 0x1f, RZ ;  /* 0x0000001f0c057819 */ /* 0x000fe200000006ff */
[----:B------:R-:W-:Y:S01]  /*2ef0*/  UIADD3 UR7, UPT, UPT, UR4, 0x80, URZ ;  /* 0x0000008004077890 */ /* 0x000fe2000fffe0ff */
[----:B------:R2:W-:Y:S05]  /*2f00*/  SYNCS.ARRIVE.TRANS64.RED.A1T0 RZ, [R0+URZ], RZ ;  /* 0x000000ff00ff79a7 */ /* 0x0005ea00081004ff */
[----:B------:R-:W-:Y:S01]  /*2f10*/  IMAD.U32 R6, RZ, RZ, UR7 ;  /* 0x00000007ff067e24 */ /* 0x000fe2000f8e00ff */
[----:B------:R-:W3:Y:S04]  /*2f20*/  SYNCS.PHASECHK.TRANS64.TRYWAIT P0, [UR4+0x90], R5 ;  /* 0x00009005ff0075a7 */ /* 0x000ee80008001104 */
[----:B------:R-:W-:Y:S01]  /*2f30*/  PRMT R6, R2, 0x654, R6 ;  /* 0x0000065402067816 */ /* 0x000fe20000000006 */
[----:B--23--:R-:W-:Y:S06]  /*2f40*/  @!P0 BRA `(.L_x_52) ;  /* 0x000000bc007c8947 */ /* 0x00cfec0003800000 */
.L_x_201:
[----:B------:R-:W-:Y:S01]  /*2f50*/  ULEA UR8, UR5, UR6, 0x4 ;  /* 0x0000000605087291 */ /* 0x000fe2000f8e20ff */
[----:B------:R-:W-:Y:S01]  /*2f60*/  SEL R3, R6, R3, !P2 ;  /* 0x0000000306037207 */ /* 0x000fe20005000000 */
[----:B------:R-:W-:Y:S01]  /*2f70*/  UIADD3 UR9, UPT, UPT, UR4, 0x80, URZ ;  /* 0x0000008004097890 */ /* 0x000fe2000fffe0ff */
[----:B--2---:R-:W-:Y:S01]  /*2f80*/  LEA R0, R11, UR6, 0x3 ;  /* 0x000000060b007c11 */ /* 0x004fe2000f8e18ff */
[----:B------:R-:W-:Y:S01]  /*2f90*/  UIADD3 UR8, UPT, UPT, UR8, 0xf0, URZ ;  /* 0x000000f008087890 */ /* 0x000fe2000fffe0ff */
[----:B------:R2:W-:Y:S01]  /*2fa0*/  @!P2 SYNCS.ARRIVE.TRANS64.RED RZ, [R3+URZ], R4 ;  /* 0x0000000403ffa9a7 */ /* 0x0005e200080004ff */
[----:B------:R-:W-:Y:S01]  /*2fb0*/  UIADD3 UR4, UPT, UPT, UR5, 0x1, URZ ;  /* 0x0000000105047890 */ /* 0x000fe2000fffe0ff */
[----:B------:R-:W-:-:S03]  /*2fc0*/  VIADD R8, R8, 0x1 ;  /* 0x0000000108087836 */ /* 0x000fc60000000000 */
[----:B------:R-:W-:Y:S02]  /*2fd0*/  UISETP.NE.AND UP0, UPT, UR4, 0x2, UPT ;  /* 0x000000020400788c */ /* 0x000fe4000bf05270 */
[----:B------:R-:W-:Y:S01]  /*2fe0*/  ISETP.NE.AND P0, PT, R8, 0x2, PT ;  /* 0x000000020800780c */ /* 0x000fe20003f05270 */
[----:B------:R-:W-:Y:S06]  /*2ff0*/  UGETNEXTWORKID.BROADCAST [UR8], [UR9] ;  /* 0x00000000080073ca */ /* 0x000fec0008000100 */
[----:B------:R-:W-:Y:S02]  /*3000*/  USEL UR7, URZ, 0x1, UP0 ;  /* 0x00000001ff077887 */ /* 0x000fe40008000000 */
[----:B------:R-:W-:-:S04]  /*3010*/  USEL UR5, UR4, URZ, UP0 ;  /* 0x000000ff04057287 */ /* 0x000fc80008000000 */
[----:B------:R-:W-:Y:S02]  /*3020*/  LOP3.LUT R12, R12, UR7, RZ, 0x3c, !PT ;  /* 0x000000070c0c7c12 */ /* 0x000fe4000f8e3cff */
[----:B--2---:R-:W-:-:S04]  /*3030*/  SHF.L.U32 R4, R10, 0x1f, RZ ;  /* 0x0000001f0a047819 */ /* 0x004fc800000006ff */
[----:B------:R-:W2:Y:S02]  /*3040*/  SYNCS.PHASECHK.TRANS64.TRYWAIT P1, [R0+URZ+0x80], R4 ;  /* 0x00008004000075a7 */ /* 0x000ea400080211ff */
[----:B--2---:R-:W-:Y:S05]  /*3050*/  @!P1 BRA `(.L_x_53) ;  /* 0x000000bc00509947 */ /* 0x004fea0003800000 */
.L_x_202:
[C---:B--2---:R-:W-:Y:S01]  /*3060*/  LEA R4, R11.reuse, UR6, 0x4 ;  /* 0x000000060b047c11 */ /* 0x044fe2000f8e20ff */
[----:B------:R-:W-:Y:S01]  /*3070*/  VIADD R0, R0, 0x90 ;  /* 0x0000009000007836 */ /* 0x000fe20000000000 */
[----:B------:R-:W-:Y:S01]  /*3080*/  SEL R8, R8, RZ, P0 ;  /* 0x000000ff08087207 */ /* 0x000fe20000000000 */
[----:B------:R-:W-:-:S03]  /*3090*/  VIADD R11, R11, 0x1 ;  /* 0x000000010b0b7836 */ /* 0x000fc60000000000 */
[----:B------:R-:W2:Y:S01]  /*30a0*/  LDS.128 R4, [R4+0xf0] ;  /* 0x0000f00004047984 */ /* 0x000ea20000000c00 */
[----:B------:R-:W-:Y:S02]  /*30b0*/  PRMT R0, RZ, 0x654, R0 ;  /* 0x00000654ff007816 */ /* 0x000fe40000000000 */
[C---:B------:R-:W-:Y:S01]  /*30c0*/  ISETP.NE.AND P1, PT, R11.reuse, 0x2, PT ;  /* 0x000000020b00780c */ /* 0x040fe20003f25270 */
[----:B------:R-:W-:Y:S01]  /*30d0*/  @!PT LDS RZ, [RZ] ;  /* 0x00000000fffff984 */ /* 0x000fe20000000800 */
[----:B------:R-:W-:Y:S01]  /*30e0*/  @!PT LDS RZ, [RZ] ;  /* 0x00000000fffff984 */ /* 0x000fe20000000800 */
[----:B------:R-:W-:Y:S01]  /*30f0*/  @!PT LDS RZ, [RZ] ;  /* 0x00000000fffff984 */ /* 0x000fe20000000800 */
[----:B------:R-:W-:Y:S01]  /*3100*/  @!PT LDS RZ, [RZ] ;  /* 0x00000000fffff984 */ /* 0x000fe20000000800 */
[----:B------:R3:W-:Y:S06]  /*3110*/  MEMBAR.ALL.CTA ;  /* 0x0000000000007992 */ /* 0x0007ec0000008000 */
[----:B---3--:R-:W3:Y:S01]  /*3120*/  FENCE.VIEW.ASYNC.S ;  /* 0x00000000000073c6 */ /* 0x008ee20000000000 */
[----:B------:R-:W-:Y:S01]  /*3130*/  SEL R11, R11, RZ, P1 ;  /* 0x000000ff0b0b7207 */ /* 0x000fe20000800000 */
[----:B---3--:R3:W-:Y:S01]  /*3140*/  SYNCS.ARRIVE.TRANS64.RED.A1T0 RZ, [R0+URZ], RZ ;  /* 0x000000ff00ff79a7 */ /* 0x0087e200081004ff */
[----:B--2---:R-:W-:-:S02]  /*3150*/  LOP3.LUT P3, RZ, R6, 0x1, RZ, 0xc0, !PT ;  /* 0x0000000106ff7812 */ /* 0x004fc4000786c0ff */
[----:B------:R-:W-:-:S04]  /*3160*/  SEL R4, RZ, 0x1, P1 ;  /* 0x00000001ff047807 */ /* 0x000fc80000800000 */
[----:B------:R-:W-:Y:S02]  /*3170*/  LOP3.LUT R10, R10, R4, RZ, 0x3c, !PT ;  /* 0x000000040a0a7212 */ /* 0x000fe400078e3cff */
[----:B---3--:R-:W-:-:S04]  /*3180*/  SEL R0, RZ, 0x1, P0 ;  /* 0x00000001ff007807 */ /* 0x008fc80000000000 */
[----:B------:R-:W-:Y:S01]  /*3190*/  LOP3.LUT R9, R9, R0, RZ, 0x3c, !PT ;  /* 0x0000000009097212 */ /* 0x000fe200078e3cff */
[----:B------:R-:W-:Y:S06]  /*31a0*/  @P3 BRA `(.L_x_54) ;  /* 0xfffffffc002c3947 */ /* 0x000fec000383ffff */
[----:B------:R-:W-:Y:S01]  /*31b0*/  ULEA UR4, UR5, UR6, 0x3 ;  /* 0x0000000605047291 */ /* 0x000fe2000f8e18ff */
[----:B------:R-:W-:-:S08]  /*31c0*/  SHF.L.U32 R2, R12, 0x1f, RZ ;  /* 0x0000001f0c027819 */ /* 0x000fd000000006ff */
[----:B------:R-:W2:Y:S02]  /*31d0*/  SYNCS.PHASECHK.TRANS64 P0, [UR4+0x90], R2 ;  /* 0x00009002ff0075a7 */ /* 0x000ea40008001004 */
[----:B--2---:R-:W-:Y:S05]  /*31e0*/  @P0 BRA `(.L_x_55) ;  /* 0x0000000000080947 */ /* 0x004fea0003800000 */
[----:B------:R-:W2:Y:S02]  /*31f0*/  SYNCS.PHASECHK.TRANS64.TRYWAIT P0, [UR4+0x90], R2 ;  /* 0x00009002ff0075a7 */ /* 0x000ea40008001104 */
[----:B--2---:R-:W-:Y:S05]  /*3200*/  @!P0 BRA `(.L_x_56) ;  /* 0x000000b800f88947 */ /* 0x004fea0003800000 */
.L_x_55:
[----:B------:R-:W-:-:S04]  /*3210*/  UIADD3 UR7, UPT, UPT, UR5, 0x1, URZ ;  /* 0x0000000105077890 */ /* 0x000fc8000fffe0ff */
[----:B------:R-:W-:-:S04]  /*3220*/  UISETP.NE.AND UP0, UPT, UR7, 0x2, UPT ;  /* 0x000000020700788c */ /* 0x000fc8000bf05270 */
[----:B------:R-:W-:Y:S02]  /*3230*/  USEL UR8, URZ, 0x1, UP0 ;  /* 0x00000001ff087887 */ /* 0x000fe40008000000 */
[----:B------:R-:W-:-:S04]  /*3240*/  USEL UR7, UR7, URZ, UP0 ;  /* 0x000000ff07077287 */ /* 0x000fc80008000000 */
[----:B------:R-:W-:Y:S01]  /*3250*/  ULEA UR7, UR7, UR6, 0x3 ;  /* 0x0000000607077291 */ /* 0x000fe2000f8e18ff */
[----:B--2---:R-:W-:-:S04]  /*3260*/  LOP3.LUT R2, R12, UR8, RZ, 0x3c, !PT ;  /* 0x000000080c027c12 */ /* 0x004fc8000f8e3cff */
[----:B------:R-:W-:-:S04]  /*3270*/  SHF.L.U32 R0, R2, 0x1f, RZ ;  /* 0x0000001f02007819 */ /* 0x000fc800000006ff */
[----:B------:R-:W2:Y:S02]  /*3280*/  SYNCS.PHASECHK.TRANS64 P0, [UR7+0x90], R0 ;  /* 0x00009000ff0075a7 */ /* 0x000ea40008001007 */
[----:B-12---:R-:W-:Y:S05]  /*3290*/  @P0 EXIT ;  /* 0x000000000000094d */ /* 0x006fea0003800000 */
[----:B------:R-:W-:Y:S02]  /*32a0*/  SHF.L.U32 R2, R2, 0x1f, RZ ;  /* 0x0000001f02027819 */ /* 0x000fe400000006ff */
[----:B------:R-:W-:-:S07]  /*32b0*/  MOV R0, UR7 ;  /* 0x0000000700007c02 */ /* 0x000fce0008000f00 */
.L_x_57:
[----:B-1----:R1:W2:Y:S02]  /*32c0*/  SYNCS.PHASECHK.TRANS64.TRYWAIT P0, [R0+URZ+0x90], R2 ;  /* 0x00009002000075a7 */ /* 0x0022a400080011ff */
[----:B--2---:R-:W-:Y:S05]  /*32d0*/  @!P0 NANOSLEEP.SYNCS 0x989680 ;  /* 0x009896800000895d */ /* 0x004fea0003900000 */
[----:B------:R-:W2:Y:S02]  /*32e0*/  @!P0 SYNCS.PHASECHK.TRANS64 P0, [R0+URZ+0x90], R2 ;  /* 0x00009002000085a7 */ /* 0x000ea400080010ff */
[----:B--2---:R-:W-:Y:S05]  /*32f0*/  @P0 EXIT ;  /* 0x000000000000094d */ /* 0x004fea0003800000 */
[----:B------:R-:W-:Y:S05]  /*3300*/  BRA `(.L_x_57) ;  /* 0xfffffffc00ec7947 */ /* 0x000fea000383ffff */
.L_x_50:
[----:B------:R-:W-:Y:S05]  /*3310*/  BRA.U UP3, `(.L_x_58) ;  /* 0x0000001503947547 */ /* 0x000fea000b800000 */
[----:B------:R-:W-:Y:S01]  /*3320*/  UMOV UR4, 0x40 ;  /* 0x0000004000047882 */ /* 0x000fe20000000000 */
[----:B------:R-:W-:Y:S01]  /*3330*/  NOP ;  /* 0x0000000000007918 */ /* 0x000fe20000000000 */
[----:B------:R-:W-:Y:S01]  /*3340*/  ULEA UR5, UR58, UR4, 0x18 ;  /* 0x000000043a057291 */ /* 0x000fe2000f8ec0ff */
[----:B------:R-:W-:Y:S02]  /*3350*/  UMOV UR6, 0x400 ;  /* 0x0000040000067882 */ /* 0x000fe40000000000 */
[----:B------:R-:W-:-:S06]  /*3360*/  ULEA UR6, UR58, UR6, 0x18 ;  /* 0x000000063a067291 */ /* 0x000fcc000f8ec0ff */
[----:B------:R-:W2:Y:S02]  /*3370*/  LDS.U8 R2, [UR5+0x1c] ;  /* 0x00001c05ff027984 */ /* 0x000ea40008000000 */
[----:B--2---:R-:W-:-:S13]  /*3380*/  ISETP.NE.AND P0, PT, R2, RZ, PT ;  /* 0x000000ff0200720c */ /* 0x004fda0003f05270 */
[----:B------:R-:W-:Y:S05]  /*3390*/  @P0 BRA `(.L_x_59) ;  /* 0x0000000000580947 */ /* 0x000fea0003800000 */
[----:B------:R-:W-:-:S13]  /*33a0*/  ELECT P0, URZ, PT ;  /* 0x0000000000ff782f */ /* 0x000fda0003800000 */
[----:B------:R-:W-:Y:S05]  /*33b0*/  @!P0 BRA `(.L_x_60) ;  /* 0x0000000000608947 */ /* 0x000fea0003800000 */
[----:B------:R-:W-:Y:S01]  /*33c0*/  UMOV UR4, 0x10 ;  /* 0x0000001000047882 */ /* 0x000fe20000000000 */
[----:B------:R-:W-:Y:S01]  /*33d0*/  HFMA2 R2, -RZ, RZ, 0, 5.9604644775390625e-08 ;  /* 0x00000001ff027431 */ /* 0x000fe200000001ff */
[----:B------:R-:W-:-:S03]  /*33e0*/  MOV R3, 0xffff ;  /* 0x0000ffff00037802 */ /* 0x000fc60000000f00 */
[----:B------:R-:W-:Y:S04]  /*33f0*/  DEPBAR.LE SB2, 0x36 ;  /* 0x0000ad800000791a */ /* 0x000fe80000000000 */
[----:B------:R-:W2:Y:S02]  /*3400*/  UTCATOMSWS.FIND_AND_SET.ALIGN UP0, UR4, UR4 ;  /* 0x00000004000475e3 */ /* 0x000ea40008000800 */
[----:B--2---:R-:W-:Y:S01]  /*3410*/  MOV R4, UR4 ;  /* 0x0000000400047c02 */ /* 0x004fe20008000f00 */
[----:B------:R-:W-:Y:S06]  /*3420*/  BRA.U UP0, `(.L_x_61) ;  /* 0x0000000100187547 */ /* 0x000fec000b800000 */
.L_x_62:
[----:B------:R-:W-:Y:S05]  /*3430*/  NANOSLEEP 0x64 ;  /* 0x000000640000795d */ /* 0x000fea0003800000 */
[----:B------:R-:W-:-:S05]  /*3440*/  UMOV UR4, 0x10 ;  /* 0x0000001000047882 */ /* 0x000fca0000000000 */
[----:B------:R-:W-:Y:S04]  /*3450*/  DEPBAR.LE SB2, 0x36 ;  /* 0x0000ad800000791a */ /* 0x000fe80000000000 */
[----:B------:R-:W2:Y:S02]  /*3460*/  UTCATOMSWS.FIND_AND_SET.ALIGN UP0, UR4, UR4 ;  /* 0x00000004000475e3 */ /* 0x000ea40008000800 */
[----:B--2---:R-:W-:Y:S01]  /*3470*/  MOV R4, UR4 ;  /* 0x0000000400047c02 */ /* 0x004fe20008000f00 */
[----:B------:R-:W-:Y:S05]  /*3480*/  BRA.U !UP0, `(.L_x_62) ;  /* 0xfffffffd08e87547 */ /* 0x000fea000b83ffff */
.L_x_61:
[-C--:B------:R-:W-:Y:S02]  /*3490*/  SHF.L.U32 R3, R3, R4.reuse, RZ ;  /* 0x0000000403037219 */ /* 0x080fe400000006ff */
[----:B------:R-:W-:Y:S01]  /*34a0*/  SHF.L.U32 R2, R2, R4, RZ ;  /* 0x0000000402027219 */ /* 0x000fe200000006ff */
[----:B------:R-:W-:Y:S02]  /*34b0*/  IMAD.SHL.U32 R4, R4, 0x20, RZ ;  /* 0x0000002004047824 */ /* 0x000fe400078e00ff */
[----:B------:R2:W-:Y:S04]  /*34c0*/  ATOMS.OR RZ, [UR5+0x14], R3 ;  /* 0x00001403ffff798c */ /* 0x0005e8000b000005 */
[----:B------:R2:W-:Y:S04]  /*34d0*/  ATOMS.OR RZ, [UR5+0x18], R2 ;  /* 0x00001802ffff798c */ /* 0x0005e8000b000005 */
[----:B------:R2:W-:Y:S01]  /*34e0*/  STS [UR6+0x110], R4 ;  /* 0x00011004ff007988 */ /* 0x0005e20008000806 */
[----:B------:R-:W-:Y:S05]  /*34f0*/  BRA `(.L_x_60) ;  /* 0x0000000000107947 */ /* 0x000fea0003800000 */
.L_x_59:
[----:B------:R-:W-:-:S05]  /*3500*/  MOV R2, 0xffffffff ;  /* 0xffffffff00027802 */ /* 0x000fca0000000f00 */
[----:B------:R2:W-:Y:S02]  /*3510*/  STS [UR6+0x110], R2 ;  /* 0x00011002ff007988 */ /* 0x0005e40008000806 */
[----:B--2---:R-:W-:Y:S02]  /*3520*/  MOV R2, 0x3540 ;  /* 0x0000354000027802 */ /* 0x004fe40000000f00 */
[----:B-1---5:R-:W-:Y:S05]  /*3530*/  CALL.REL.NOINC `($__internal_1_$__cuda_sm10x_tcgen05_guardrail_trap_phase_invalid_during_alloc) ;  /* 0x000000c000c87944 */ /* 0x022fea0003c00000 */
.L_x_60:
[----:B------:R-:W-:Y:S05]  /*3540*/  WARPSYNC.ALL ;  /* 0x0000000000007948 */ /* 0x000fea0003800000 */
[----:B------:R-:W3:Y:S01]  /*3550*/  S2UR UR4, SR_CgaCtaId ;  /* 0x00000000000479c3 */ /* 0x000ee20000008800 */
[----:B------:R-:W-:Y:S01]  /*3560*/  UMOV UR49, 0x400 ;  /* 0x0000040000317882 */ /* 0x000fe20000000000 */
[----:B------:R-:W-:-:S06]  /*3570*/  NOP ;  /* 0x0000000000007918 */ /* 0x000fcc0000000000 */
[----:B------:R-:W-:Y:S06]  /*3580*/  BAR.ARV 0x6, 0xa0 ;  /* 0x0182800000007b1d */ /* 0x000fec0000002000 */
[----:B------:R-:W4:Y:S01]  /*3590*/  LDCU UR7, c[0x0][0x38c] ;  /* 0x00007180ff0777ac */ /* 0x000f220008000800 */
[----:B------:R-:W-:Y:S01]  /*35a0*/  LOP3.LUT R0, R0, 0xffff, RZ, 0xc0, !PT ;  /* 0x0000ffff00007812 */ /* 0x000fe200078ec0ff */
[----:B------:R-:W-:Y:S02]  /*35b0*/  HFMA2 R10, -RZ, RZ, 0, 0 ;  /* 0x00000000ff0a7431 */ /* 0x000fe400000001ff */
[----:B------:R-:W-:Y:S01]  /*35c0*/  IMAD.MOV.U32 R11, RZ, RZ, 0x1 ;  /* 0x00000001ff0b7424 */ /* 0x000fe200078e00ff */
[----:B------:R-:W-:Y:S01]  /*35d0*/  UMOV UR5, URZ ;  /* 0x000000ff00057c82 */ /* 0x000fe20008000000 */
[----:B------:R-:W-:Y:S01]  /*35e0*/  R2UR UR51, R0 ;  /* 0x00000000003372ca */ /* 0x000fe200000e0000 */
[----:B------:R-:W-:Y:S01]  /*35f0*/  IMAD.U32 R19, RZ, RZ, UR5 ;  /* 0x00000005ff137e24 */ /* 0x000fe2000f8e00ff */
[----:B------:R-:W-:Y:S01]  /*3600*/  CS2R R8, SRZ ;  /* 0x0000000000087805 */ /* 0x000fe2000001ff00 */
[----:B------:R-:W-:Y:S01]  /*3610*/  UMOV UR46, URZ ;  /* 0x000000ff002e7c82 */ /* 0x000fe20008000000 */
[----:B------:R-:W-:Y:S01]  /*3620*/  UMOV UR58, URZ ;  /* 0x000000ff003a7c82 */ /* 0x000fe20008000000 */
[----:B---3--:R-:W-:Y:S01]  /*3630*/  ULEA UR49, UR4, UR49, 0x18 ;  /* 0x0000003104317291 */ /* 0x008fe2000f8ec0ff */
[----:B------:R-:W3:Y:S03]  /*3640*/  LDCU UR4, c[0x0][0x38c] ;  /* 0x00007180ff0477ac */ /* 0x000ee60008000800 */
[----:B------:R-:W-:-:S02]  /*3650*/  UIADD3 UR6, UPT, UPT, UR49, 0x4300, URZ ;  /* 0x0000430031067890 */ /* 0x000fc4000fffe0ff */
[----:B----4-:R-:W-:-:S03]  /*3660*/  UIADD3 UR7, UPT, UPT, UR7, 0xff, URZ ;  /* 0x000000ff07077890 */ /* 0x010fc6000fffe0ff */
[----:B--2---:R-:W2:Y:S01]  /*3670*/  LDS R2, [UR49+0x110] ;  /* 0x00011031ff027984 */ /* 0x004ea20008000800 */
[----:B------:R-:W-:Y:S02]  /*3680*/  UIADD3 UR10, UPT, UPT, UR49, 0x34f00, URZ ;  /* 0x00034f00310a7890 */ /* 0x000fe4000fffe0ff */
[----:B------:R-:W-:Y:S02]  /*3690*/  UIADD3 UR5, UPT, UPT, UR49, 0x1c300, URZ ;  /* 0x0001c30031057890 */ /* 0x000fe4000fffe0ff */
[----:B------:R-:W-:Y:S02]  /*36a0*/  UIADD3 UR8, UPT, UPT, UR49, 0x34300, URZ ;  /* 0x0003430031087890 */ /* 0x000fe4000fffe0ff */
[----:B------:R-:W-:Y:S02]  /*36b0*/  USHF.R.U32.HI UR9, URZ, 0x4, UR6 ;  /* 0x00000004ff097899 */ /* 0x000fe40008011606 */
[----:B------:R-:W-:Y:S02]  /*36c0*/  USHF.R.U32.HI UR6, URZ, 0x4, UR5 ;  /* 0x00000004ff067899 */ /* 0x000fe40008011605 */
[----:B---3--:R-:W-:-:S02]  /*36d0*/  UISETP.GE.AND UP3, UPT, UR4, 0x1, UPT ;  /* 0x000000010400788c */ /* 0x008fc4000bf66270 */
[----:B------:R-:W-:Y:S02]  /*36e0*/  USHF.R.S32.HI UR4, URZ, 0x1f, UR7 ;  /* 0x0000001fff047899 */ /* 0x000fe40008011407 */
[----:B------:R-:W-:Y:S02]  /*36f0*/  USHF.R.U32.HI UR5, URZ, 0x4, UR8 ;  /* 0x00000004ff057899 */ /* 0x000fe40008011608 */
[----:B------:R-:W-:Y:S02]  /*3700*/  ULEA.HI UR7, UR4, UR7, URZ, 0x8 ;  /* 0x0000000704077291 */ /* 0x000fe4000f8f40ff */
[----:B------:R-:W-:Y:S02]  /*3710*/  USHF.R.U32.HI UR4, URZ, 0x4, UR10 ;  /* 0x00000004ff047899 */ /* 0x000fe4000801160a */
[----:B------:R-:W-:Y:S02]  /*3720*/  ULOP3.LUT UR6, UR6, 0x3fff, URZ, 0xc0, !UPT ;  /* 0x00003fff06067892 */ /* 0x000fe4000f8ec0ff */
[----:B------:R-:W-:-:S02]  /*3730*/  ULOP3.LUT UR4, UR4, 0x3fff, URZ, 0xc0, !UPT ;  /* 0x00003fff04047892 */ /* 0x000fc4000f8ec0ff */
[----:B------:R-:W-:Y:S02]  /*3740*/  ULOP3.LUT UR9, UR9, 0x3fff, URZ, 0xc0, !UPT ;  /* 0x00003fff09097892 */ /* 0x000fe4000f8ec0ff */
[----:B------:R-:W-:Y:S02]  /*3750*/  ULOP3.LUT UR5, UR5, 0x3fff, URZ, 0xc0, !UPT ;  /* 0x00003fff05057892 */ /* 0x000fe4000f8ec0ff */
[----:B------:R-:W-:Y:S02]  /*3760*/  ULOP3.LUT UR4, UR4, 0x10000, URZ, 0xfc, !UPT ;  /* 0x0001000004047892 */ /* 0x000fe4000f8efcff */
[----:B------:R-:W-:Y:S02]  /*3770*/  USHF.R.S32.HI UR20, URZ, 0x8, UR7 ;  /* 0x00000008ff147899 */ /* 0x000fe40008011407 */
[----:B------:R-:W-:Y:S02]  /*3780*/  ULOP3.LUT UR6, UR6, 0x10000, URZ, 0xfc, !UPT ;  /* 0x0001000006067892 */ /* 0x000fe4000f8efcff */
[----:B------:R-:W-:Y:S01]  /*3790*/  ULOP3.LUT UR7, UR9, 0x10000, URZ, 0xfc, !UPT ;  /* 0x0001000009077892 */ /* 0x000fe2000f8efcff */
[----:B------:R-:W-:Y:S01]  /*37a0*/  IMAD.U32 R18, RZ, RZ, UR4 ;  /* 0x00000004ff127e24 */ /* 0x000fe2000f8e00ff */
[----:B------:R-:W-:Y:S01]  /*37b0*/  ULOP3.LUT UR5, UR5, 0x10000, URZ, 0xfc, !UPT ;  /* 0x0001000005057892 */ /* 0x000fe2000f8efcff */
[----:B------:R-:W-:Y:S01]  /*37c0*/  IMAD.U32 R12, RZ, RZ, UR20 ;  /* 0x00000014ff0c7e24 */ /* 0x000fe2000f8e00ff */
[----:B------:R-:W-:Y:S01]  /*37d0*/  UISETP.LT.AND UP0, UPT, UR20, 0x1, UPT ;  /* 0x000000011400788c */ /* 0x000fe2000bf01270 */
[----:B--2---:R-:W-:Y:S01]  /*37e0*/  R2UR UR45, R2 ;  /* 0x00000000022d72ca */ /* 0x004fe200000e0000 */
[----:B------:R-:W-:Y:S01]  /*37f0*/  IMAD.U32 R16, RZ, RZ, UR6 ;  /* 0x00000006ff107e24 */ /* 0x000fe2000f8e00ff */
[----:B------:R-:W-:Y:S01]  /*3800*/  MOV R15, UR7 ;  /* 0x00000007000f7c02 */ /* 0x000fe20008000f00 */
[----:B------:R-:W-:Y:S01]  /*3810*/  USEL UR20, UR20, 0x1, !UP0 ;  /* 0x0000000114147887 */ /* 0x000fe2000c000000 */
[----:B------:R-:W-:Y:S01]  /*3820*/  MOV R17, UR5 ;  /* 0x0000000500117c02 */ /* 0x000fe20008000f00 */
[----:B------:R-:W-:Y:S01]  /*3830*/  UMOV UR56, URZ ;  /* 0x000000ff00387c82 */ /* 0x000fe20008000000 */
[----:B------:R-:W-:Y:S01]  /*3840*/  UMOV UR54, URZ ;  /* 0x000000ff00367c82 */ /* 0x000fe20008000000 */
[----:B-1----:R-:W-:-:S06]  /*3850*/  UMOV UR52, URZ ;  /* 0x000000ff00347c82 */ /* 0x002fcc0008000000 */
[----:B------:R-:W-:Y:S02]  /*3860*/  UIADD3 UR12, UPT, UPT, UR45, 0x100, URZ ;  /* 0x000001002d0c7890 */ /* 0x000fe4000fffe0ff */
[----:B------:R-:W-:Y:S02]  /*3870*/  UIADD3 UR14, UPT, UPT, UR45, 0x104, URZ ;  /* 0x000001042d0e7890 */ /* 0x000fe4000fffe0ff */
[----:B------:R-:W-:Y:S02]  /*3880*/  UIADD3 UR13, UPT, UPT, UR45, 0x10c, URZ ;  /* 0x0000010c2d0d7890 */ /* 0x000fe4000fffe0ff */
[----:B------:R-:W-:Y:S01]  /*3890*/  UIADD3 UR16, UPT, UPT, UR45, 0x40000100, URZ ;  /* 0x400001002d107890 */ /* 0x000fe2000fffe0ff */
[----:B------:R-:W-:Y:S01]  /*38a0*/  MOV R25, UR12 ;  /* 0x0000000c00197c02 */ /* 0x000fe20008000f00 */
[----:B------:R-:W-:Y:S01]  /*38b0*/  UIADD3 UR15, UPT, UPT, UR45, 0x40000108, URZ ;  /* 0x400001082d0f7890 */ /* 0x000fe2000fffe0ff */
[----:B------:R-:W-:Y:S01]  /*38c0*/  MOV R23, UR14 ;  /* 0x0000000e00177c02 */ /* 0x000fe20008000f00 */
[----:B------:R-:W-:Y:S01]  /*38d0*/  UIADD3 UR76, UPT, UPT, UR45, -0x7fffff00, URZ ;  /* 0x800001002d4c7890 */ /* 0x000fe2000fffe0ff */
[----:B------:R-:W-:Y:S01]  /*38e0*/  IMAD.U32 R22, RZ, RZ, UR13 ;  /* 0x0000000dff167e24 */ /* 0x000fe2000f8e00ff */
[----:B------:R-:W-:Y:S01]  /*38f0*/  UIADD3 UR74, UPT, UPT, UR45, -0x3fffff00, URZ ;  /* 0xc00001002d4a7890 */ /* 0x000fe2000fffe0ff */
[----:B------:R-:W-:Y:S01]  /*3900*/  MOV R21, UR16 ;  /* 0x0000001000157c02 */ /* 0x000fe20008000f00 */
[----:B------:R-:W-:Y:S01]  /*3910*/  UIADD3 UR77, UPT, UPT, UR45, -0x7ffffef8, URZ ;  /* 0x800001082d4d7890 */ /* 0x000fe2000fffe0ff */
[----:B------:R-:W-:Y:S01]  /*3920*/  IMAD.U32 R20, RZ, RZ, UR15 ;  /* 0x0000000fff147e24 */ /* 0x000fe2000f8e00ff */
[----:B------:R-:W-:-:S02]  /*3930*/  UIADD3 UR72, UPT, UPT, UR45, 0x40000104, URZ ;  /* 0x400001042d487890 */ /* 0x000fc4000fffe0ff */
[----:B------:R-:W-:Y:S02]  /*3940*/  UIADD3 UR75, UPT, UPT, UR45, -0x3ffffef8, URZ ;  /* 0xc00001082d4b7890 */ /* 0x000fe4000fffe0ff */
[----:B------:R-:W-:Y:S02]  /*3950*/  UIADD3 UR11, UPT, UPT, UR45, 0x108, URZ ;  /* 0x000001082d0b7890 */ /* 0x000fe4000fffe0ff */
[----:B------:R-:W-:Y:S02]  /*3960*/  UIADD3 UR70, UPT, UPT, UR45, -0x7ffffefc, URZ ;  /* 0x800001042d467890 */ /* 0x000fe4000fffe0ff */
[----:B------:R-:W-:Y:S02]  /*3970*/  UIADD3 UR68, UPT, UPT, UR45, -0x3ffffefc, URZ ;  /* 0xc00001042d447890 */ /* 0x000fe4000fffe0ff */
[----:B------:R-:W-:Y:S01]  /*3980*/  USHF.R.U32.HI UR4, URZ, 0x11, UR14 ;  /* 0x00000011ff047899 */ /* 0x000fe2000801160e */
[----:B------:R-:W-:Y:S01]  /*3990*/  IMAD.U32 R24, RZ, RZ, UR11 ;  /* 0x0000000bff187e24 */ /* 0x000fe2000f8e00ff */
[----:B------:R-:W-:-:S02]  /*39a0*/  USHF.R.U32.HI UR12, URZ, 0x11, UR12 ;  /* 0x00000011ff0c7899 */ /* 0x000fc4000801160c */
[----:B------:R-:W-:Y:S02]  /*39b0*/  USHF.R.U32.HI UR10, URZ, 0x11, UR16 ;  /* 0x00000011ff0a7899 */ /* 0x000fe40008011610 */
[----:B------:R-:W-:Y:S02]  /*39c0*/  USHF.R.U32.HI UR8, URZ, 0x11, UR76 ;  /* 0x00000011ff087899 */ /* 0x000fe4000801164c */
[----:B------:R-:W-:Y:S02]  /*39d0*/  USHF.R.U32.HI UR6, URZ, 0x11, UR74 ;  /* 0x00000011ff067899 */ /* 0x000fe4000801164a */
[----:B------:R-:W-:Y:S02]  /*39e0*/  USHF.R.U32.HI UR14, URZ, 0x1a, UR13 ;  /* 0x0000001aff0e7899 */ /* 0x000fe4000801160d */
[----:B------:R-:W-:Y:S02]  /*39f0*/  USHF.R.U32.HI UR7, URZ, 0x1a, UR77 ;  /* 0x0000001aff077899 */ /* 0x000fe4000801164d */
[----:B------:R-:W-:-:S02]  /*3a00*/  USHF.R.U32.HI UR13, URZ, 0x11, UR72 ;  /* 0x00000011ff0d7899 */ /* 0x000fc40008011648 */
[----:B------:R-:W-:Y:S02]  /*3a10*/  USHF.R.U32.HI UR9, URZ, 0x1a, UR15 ;  /* 0x0000001aff097899 */ /* 0x000fe4000801160f */
[----:B------:R-:W-:Y:S02]  /*3a20*/  USHF.R.U32.HI UR5, URZ, 0x1a, UR75 ;  /* 0x0000001aff057899 */ /* 0x000fe4000801164b */
[----:B------:R-:W-:Y:S02]  /*3a30*/  UIADD3 UR73, UPT, UPT, UR45, 0x4000010c, URZ ;  /* 0x4000010c2d497890 */ /* 0x000fe4000fffe0ff */
[----:B------:R-:W-:Y:S02]  /*3a40*/  UIADD3 UR71, UPT, UPT, UR45, -0x7ffffef4, URZ ;  /* 0x8000010c2d477890 */ /* 0x000fe4000fffe0ff */
[----:B------:R-:W-:Y:S02]  /*3a50*/  UIADD3 UR69, UPT, UPT, UR45, -0x3ffffef4, URZ ;  /* 0xc000010c2d457890 */ /* 0x000fe4000fffe0ff */
[----:B------:R-:W-:-:S02]  /*3a60*/  USHF.R.U32.HI UR15, URZ, 0x11, UR70 ;  /* 0x00000011ff0f7899 */ /* 0x000fc40008011646 */
[----:B------:R-:W-:Y:S02]  /*3a70*/  USHF.R.U32.HI UR17, URZ, 0x11, UR68 ;  /* 0x00000011ff117899 */ /* 0x000fe40008011644 */
[----:B------:R-:W-:Y:S02]  /*3a80*/  ULOP3.LUT UR12, UR12, 0x6000, URZ, 0xc0, !UPT ;  /* 0x000060000c0c7892 */ /* 0x000fe4000f8ec0ff */
[----:B------:R-:W-:Y:S02]  /*3a90*/  ULOP3.LUT UR10, UR10, 0x6000, URZ, 0xc0, !UPT ;  /* 0x000060000a0a7892 */ /* 0x000fe4000f8ec0ff */
[----:B------:R-:W-:Y:S02]  /*3aa0*/  ULOP3.LUT UR8, UR8, 0x6000, URZ, 0xc0, !UPT ;  /* 0x0000600008087892 */ /* 0x000fe4000f8ec0ff */
[----:B------:R-:W-:Y:S02]  /*3ab0*/  ULOP3.LUT UR60, UR6, 0x6000, URZ, 0xc0, !UPT ;  /* 0x00006000063c7892 */ /* 0x000fe4000f8ec0ff */
[----:B------:R-:W-:-:S02]  /*3ac0*/  ULOP3.LUT UR63, UR7, 0x30, URZ, 0xc0, !UPT ;  /* 0x00000030073f7892 */ /* 0x000fc4000f8ec0ff */
[----:B------:R-:W-:Y:S02]  /*3ad0*/  ULOP3.LUT UR6, UR13, 0x6000, URZ, 0xc0, !UPT ;  /* 0x000060000d067892 */ /* 0x000fe4000f8ec0ff */
[----:B------:R-:W-:Y:S02]  /*3ae0*/  USHF.R.U32.HI UR11, URZ, 0x1a, UR11 ;  /* 0x0000001aff0b7899 */ /* 0x000fe4000801160b */
[----:B------:R-:W-:Y:S02]  /*3af0*/  ULOP3.LUT UR61, UR5, 0x30, URZ, 0xc0, !UPT ;  /* 0x00000030053d7892 */ /* 0x000fe4000f8ec0ff */
[----:B------:R-:W-:Y:S02]  /*3b00*/  ULOP3.LUT UR7, UR4, 0x6000, URZ, 0xc0, !UPT ;  /* 0x0000600004077892 */ /* 0x000fe4000f8ec0ff */
[----:B------:R-:W-:Y:S02]  /*3b10*/  UIADD3 UR13, UPT, UPT, -UR20, URZ, URZ ;  /* 0x000000ff140d7290 */ /* 0x000fe4000fffe1ff */
[----:B------:R-:W-:-:S02]  /*3b20*/  USHF.R.U32.HI UR16, URZ, 0x1a, UR73 ;  /* 0x0000001aff107899 */ /* 0x000fc40008011649 */
[----:B------:R-:W-:Y:S02]  /*3b30*/  USHF.R.U32.HI UR18, URZ, 0x1a, UR71 ;  /* 0x0000001aff127899 */ /* 0x000fe40008011647 */
[----:B------:R-:W-:Y:S01]  /*3b40*/  USHF.R.U32.HI UR19, URZ, 0x1a, UR69 ;  /* 0x0000001aff137899 */ /* 0x000fe20008011645 */
[----:B------:R-:W-:Y:S01]  /*3b50*/  MOV R14, UR13 ;  /* 0x0000000d000e7c02 */ /* 0x000fe20008000f00 */
[----:B------:R-:W-:Y:S02]  /*3b60*/  ULOP3.LUT UR5, UR15, 0x6000, URZ, 0xc0, !UPT ;  /* 0x000060000f057892 */ /* 0x000fe4000f8ec0ff */
[----:B------:R-:W-:Y:S02]  /*3b70*/  ULOP3.LUT UR4, UR17, 0x6000, URZ, 0xc0, !UPT ;  /* 0x0000600011047892 */ /* 0x000fe4000f8ec0ff */
[----:B------:R-:W-:Y:S02]  /*3b80*/  ULOP3.LUT UR66, UR12, 0x8a0, URZ, 0xfc, !UPT ;  /* 0x000008a00c427892 */ /* 0x000fe4000f8efcff */
[----:B------:R-:W-:-:S02]  /*3b90*/  ULOP3.LUT UR64, UR10, 0x8a0, URZ, 0xfc, !UPT ;  /* 0x000008a00a407892 */ /* 0x000fc4000f8efcff */
[----:B------:R-:W-:Y:S02]  /*3ba0*/  ULOP3.LUT UR62, UR8, 0x8a0, URZ, 0xfc, !UPT ;  /* 0x000008a0083e7892 */ /* 0x000fe4000f8efcff */
[----:B------:R-:W-:Y:S02]  /*3bb0*/  ULOP3.LUT UR60, UR60, 0x8a0, URZ, 0xfc, !UPT ;  /* 0x000008a03c3c7892 */ /* 0x000fe4000f8efcff */
        /* <DEDUP_REMOVED lines=10> */
[----:B------:R-:W-:Y:S02]  /*3c60*/  UPRMT UR67, UR11, 0x5410, UR66 ;  /* 0x000054100b437896 */ /* 0x000fe40008000042 */
[----:B------:R-:W-:Y:S02]  /*3c70*/  UPRMT UR65, UR9, 0x5410, UR64 ;  /* 0x0000541009417896 */ /* 0x000fe40008000040 */
[----:B------:R-:W-:Y:S02]  /*3c80*/  UPRMT UR63, UR63, 0x5410, UR62 ;  /* 0x000054103f3f7896 */ /* 0x000fe4000800003e */
[----:B------:R-:W-:Y:S02]  /*3c90*/  UPRMT UR61, UR61, 0x5410, UR60 ;  /* 0x000054103d3d7896 */ /* 0x000fe4000800003c */
[----:B------:R-:W-:Y:S02]  /*3ca0*/  UPRMT UR59, UR14, 0x5410, UR7 ;  /* 0x000054100e3b7896 */ /* 0x000fe40008000007 */
[----:B------:R-:W-:-:S02]  /*3cb0*/  UPRMT UR57, UR16, 0x5410, UR6 ;  /* 0x0000541010397896 */ /* 0x000fc40008000006 */
[----:B------:R-:W-:Y:S02]  /*3cc0*/  UPRMT UR55, UR18, 0x5410, UR5 ;  /* 0x0000541012377896 */ /* 0x000fe40008000005 */
[----:B------:R-:W-:Y:S01]  /*3cd0*/  UPRMT UR53, UR19, 0x5410, UR4 ;  /* 0x0000541013357896 */ /* 0x000fe20008000004 */
[----:B------:R-:W-:Y:S01]  /*3ce0*/  UMOV UR66, URZ ;  /* 0x000000ff00427c82 */ /* 0x000fe20008000000 */
[----:B------:R-:W-:Y:S01]  /*3cf0*/  UMOV UR64, URZ ;  /* 0x000000ff00407c82 */ /* 0x000fe20008000000 */
[----:B------:R-:W-:Y:S01]  /*3d00*/  UMOV UR62, URZ ;  /* 0x000000ff003e7c82 */ /* 0x000fe20008000000 */
[----:B------:R-:W-:-:S08]  /*3d10*/  UMOV UR60, URZ ;  /* 0x000000ff003c7c82 */ /* 0x000fd00008000000 */
.L_x_69:
[----:B------:R-:W-:Y:S02]  /*3d20*/  LEA R0, R10, UR49, 0x3 ;  /* 0x000000310a007c11 */ /* 0x000fe4000f8e18ff */
[----:B------:R-:W-:Y:S02]  /*3d30*/  SHF.L.U32 R2, R9, 0x1f, RZ ;  /* 0x0000001f09027819 */ /* 0x000fe400000006ff */
[----:B------:R-:W-:Y:S01]  /*3d40*/  PLOP3.LUT P0, PT, PT, PT, UP3, 0x80, 0x8 ;  /* 0x000000000008781c */ /* 0x000fe20003f0f038 */
[----:B------:R-:W-:Y:S01]  /*3d50*/  VIADD R3, R0, 0x90 ;  /* 0x0000009000037836 */ /* 0x000fe20000000000 */
[----:B-1----:R-:W1:Y:S02]  /*3d60*/  SYNCS.PHASECHK.TRANS64.TRYWAIT P1, [R0+URZ+0x80], R2 ;  /* 0x00008002000075a7 */ /* 0x002e6400080211ff */
[----:B-1-3--:R-:W-:Y:S09]  /*3d70*/  @!P1 BRA `(.L_x_63) ;  /* 0x000000b000349947 */ /* 0x00aff20003800000 */
.L_x_204:
[----:B------:R-:W-:Y:S01]  /*3d80*/  LEA R4, R10, UR49, 0x4 ;  /* 0x000000310a047c11 */ /* 0x000fe2000f8e20ff */
[----:B------:R-:W-:Y:S01]  /*3d90*/  @UP3 ULEA UR4, UR46, UR49, 0x3 ;  /* 0x000000312e043291 */ /* 0x000fe2000f8e18ff */
[----:B------:R-:W-:Y:S02]  /*3da0*/  R2UR UR5, R19 ;  /* 0x00000000130572ca */ /* 0x000fe400000e0000 */
[----:B------:R-:W-:Y:S02]  /*3db0*/  PLOP3.LUT P2, PT, PT, PT, PT, 0x80, 0x8 ;  /* 0x000000000008781c */ /* 0x000fe40003f4f070 */
[----:B------:R-:W2:Y:S01]  /*3dc0*/  LDS.128 R4, [R4+0xf0] ;  /* 0x0000f00004047984 */ /* 0x000ea20000000c00 */
[----:B------:R-:W-:Y:S02]  /*3dd0*/  PRMT R3, RZ, 0x654, R3 ;  /* 0x00000654ff037816 */ /* 0x000fe40000000003 */
[----:B-1----:R-:W-:Y:S01]  /*3de0*/  @P0 SHF.L.U32 R2, R8, 0x1f, RZ ;  /* 0x0000001f08020819 */ /* 0x002fe200000006ff */
[----:B------:R-:W-:Y:S01]  /*3df0*/  @!PT LDS RZ, [RZ] ;  /* 0x00000000fffff984 */ /* 0x000fe20000000800 */
[----:B------:R-:W-:Y:S01]  /*3e00*/  @!PT LDS RZ, [RZ] ;  /* 0x00000000fffff984 */ /* 0x000fe20000000800 */
[----:B------:R-:W-:Y:S01]  /*3e10*/  @!PT LDS RZ, [RZ] ;  /* 0x00000000fffff984 */ /* 0x000fe20000000800 */
[----:B------:R-:W-:Y:S01]  /*3e20*/  @!PT LDS RZ, [RZ] ;  /* 0x00000000fffff984 */ /* 0x000fe20000000800 */
[----:B------:R1:W-:Y:S06]  /*3e30*/  MEMBAR.ALL.CTA ;  /* 0x0000000000007992 */ /* 0x0003ec0000008000 */
[----:B-1----:R-:W1:Y:S01]  /*3e40*/  FENCE.VIEW.ASYNC.S ;  /* 0x00000000000073c6 */ /* 0x002e620000000000 */
[----:B------:R-:W-:Y:S01]  /*3e50*/  SHF.L.U32 R0, R11, 0x1f, RZ ;  /* 0x0000001f0b007819 */ /* 0x000fe200000006ff */
[----:B------:R-:W-:-:S02]  /*3e60*/  ULEA UR6, UR5, UR49, 0x3 ;  /* 0x0000003105067291 */ /* 0x000fc4000f8e18ff */
[----:B------:R-:W-:-:S04]  /*3e70*/  ULEA UR44, UR5, UR45, 0x7 ;  /* 0x0000002d052c7291 */ /* 0x000fc8000f8e38ff */
[----:B------:R-:W-:Y:S01]  /*3e80*/  IMAD.U32 R13, RZ, RZ, UR6 ;  /* 0x00000006ff0d7e24 */ /* 0x000fe2000f8e00ff */
[----:B-1----:R1:W-:Y:S01]  /*3e90*/  SYNCS.ARRIVE.TRANS64.RED.A1T0 RZ, [R3+URZ], RZ ;  /* 0x000000ff03ff79a7 */ /* 0x0023e200081004ff */
[----:B------:R1:W3:Y:S01]  /*3ea0*/  @P0 SYNCS.PHASECHK.TRANS64.TRYWAIT P2, [UR4], R2 ;  /* 0x00000002ff0005a7 */ /* 0x0002e20008041104 */
[----:B--2---:R-:W-:Y:S01]  /*3eb0*/  LOP3.LUT P1, RZ, R6, 0x1, RZ, 0xc0, !PT ;  /* 0x0000000106ff7812 */ /* 0x004fe2000782c0ff */
[----:B------:R-:W2:Y:S02]  /*3ec0*/  SYNCS.PHASECHK.TRANS64.TRYWAIT P0, [UR6+0xb0], R0 ;  /* 0x0000b000ff0075a7 */ /* 0x000ea40008001106 */
[----:B-123--:R-:W-:Y:S10]  /*3ed0*/  @!P0 BRA `(.L_x_64) ;  /* 0x000000ac00f08947 */ /* 0x00eff40003800000 */
.L_x_206:
[----:B------:R-:W-:Y:S01]  /*3ee0*/  IADD3 R10, PT, PT, R10, 0x1, RZ ;  /* 0x000000010a0a7810 */ /* 0x000fe20007ffe0ff */
[----:B------:R-:W-:Y:S06]  /*3ef0*/  BRA.U !UP3, `(.L_x_65) ;  /* 0x000000050b707547 */ /* 0x000fec000b800000 */
[----:B------:R-:W-:Y:S01]  /*3f00*/  R2UR UR48, R14 ;  /* 0x000000000e3072ca */ /* 0x000fe200000e0000 */
[----:B------:R-:W-:Y:S01]  /*3f10*/  UMOV UR9, URZ ;  /* 0x000000ff00097c82 */ /* 0x000fe20008000000 */
[----:B------:R-:W-:Y:S01]  /*3f20*/  R2UR UR47, R12 ;  /* 0x000000000c2f72ca */ /* 0x000fe200000e0000 */
[----:B------:R-:W-:-:S14]  /*3f30*/  UMOV UR5, UR46 ;  /* 0x0000002e00057c82 */ /* 0x000fdc0008000000 */
.L_x_68:
[----:B------:R-:W-:Y:S02]  /*3f40*/  UIADD3 UR48, UPT, UPT, UR48, 0x1, URZ ;  /* 0x0000000130307890 */ /* 0x000fe4000fffe0ff */
[----:B------:R-:W-:Y:S02]  /*3f50*/  ULEA UR7, UR5, UR49, 0x3 ;  /* 0x0000003105077291 */ /* 0x000fe4000f8e18ff */
[----:B------:R-:W-:Y:S01]  /*3f60*/  UISETP.NE.AND UP0, UPT, UR48, URZ, UPT ;  /* 0x000000ff3000728c */ /* 0x000fe2000bf05270 */
[----:B--23--:R-:W-:Y:S10]  /*3f70*/  @P2 BRA `(.L_x_66) ;  /* 0x00000000000c2947 */ /* 0x00cff40003800000 */
[----:B-1----:R-:W-:Y:S04]  /*3f80*/  SHF.L.U32 R2, R8, 0x1f, RZ ;  /* 0x0000001f08027819 */ /* 0x002fe800000006ff */
[----:B------:R-:W1:Y:S02]  /*3f90*/  SYNCS.PHASECHK.TRANS64.TRYWAIT P0, [UR7], R2 ;  /* 0x00000002ff0075a7 */ /* 0x000e640008001107 */
[----:B-1----:R-:W-:Y:S05]  /*3fa0*/  @!P0 BRA `(.L_x_67) ;  /* 0x000000ac00d88947 */ /* 0x002fea0003800000 */
.L_x_66:
[----:B------:R-:W-:Y:S01]  /*3fb0*/  UISETP.NE.AND UP1, UPT, UR47, 0x1, UPT ;  /* 0x000000012f00788c */ /* 0x000fe2000bf25270 */
[----:B------:R-:W-:Y:S01]  /*3fc0*/  PLOP3.LUT P2, PT, PT, PT, PT, 0x80, 0x8 ;  /* 0x000000000008781c */ /* 0x000fe20003f4f070 */
[----:B------:R-:W-:Y:S01]  /*3fd0*/  UIADD3 UR4, UPT, UPT, UR5, 0x1, URZ ;  /* 0x0000000105047890 */ /* 0x000fe2000fffe0ff */
[----:B------:R-:W-:Y:S01]  /*3fe0*/  R2UR UR10, R17 ;  /* 0x00000000110a72ca */ /* 0x000fe200000e0000 */
[----:B------:R-:W-:Y:S01]  /*3ff0*/  UIADD3 UR50, UPT, UPT, UR7, 0x18, URZ ;  /* 0x0000001807327890 */ /* 0x000fe2000fffe0ff */
[----:B------:R-:W-:Y:S01]  /*4000*/  R2UR UR8, R18 ;  /* 0x00000000120872ca */ /* 0x000fe200000e0000 */
[----:B------:R-:W-:Y:S01]  /*4010*/  UISETP.NE.AND UP2, UPT, UR4, 0x3, UPT ;  /* 0x000000030400788c */ /* 0x000fe2000bf45270 */
[----:B------:R-:W-:Y:S01]  /*4020*/  PLOP3.LUT P0, PT, PT, PT, UP1, 0x80, 0x8 ;  /* 0x000000000008781c */ /* 0x000fe20003f0f018 */
[----:B------:R-:W-:Y:S01]  /*4030*/  UIADD3 UR47, UPT, UPT, UR47, -0x1, URZ ;  /* 0xffffffff2f2f7890 */ /* 0x000fe2000fffe0ff */
[----:B------:R-:W-:Y:S01]  /*4040*/  R2UR UR14, R16 ;  /* 0x00000000100e72ca */ /* 0x000fe200000e0000 */
[----:B------:R-:W-:Y:S01]  /*4050*/  USEL UR6, URZ, 0x1, UP2 ;  /* 0x00000001ff067887 */ /* 0x000fe20009000000 */
[----:B------:R-:W-:Y:S01]  /*4060*/  R2UR UR12, R15 ;  /* 0x000000000f0c72ca */ /* 0x000fe200000e0000 */
[----:B------:R-:W-:Y:S01]  /*4070*/  USEL UR46, UR4, URZ, UP2 ;  /* 0x000000ff042e7287 */ /* 0x000fe20009000000 */
[----:B------:R-:W-:Y:S01]  /*4080*/  UMOV UR11, 0x4008 ;  /* 0x00004008000b7882 */ /* 0x000fe20000000000 */
[----:B------:R-:W-:Y:S02]  /*4090*/  UMOV UR43, 0x4008 ;  /* 0x00004008002b7882 */ /* 0x000fe40000000000 */
[----:B------:R-:W-:Y:S01]  /*40a0*/  @UP1 ULEA UR4, UR46, UR49, 0x3 ;  /* 0x000000312e041291 */ /* 0x000fe2000f8e18ff */
[----:B------:R-:W-:Y:S01]  /*40b0*/  LOP3.LUT R8, R8, UR6, RZ, 0x3c, !PT ;  /* 0x0000000608087c12 */ /* 0x000fe2000f8e3cff */
[----:B------:R-:W-:Y:S02]  /*40c0*/  ULEA UR10, UR5, UR10, 0x6 ;  /* 0x0000000a050a7291 */ /* 0x000fe4000f8e30ff */
[----:B------:R-:W-:Y:S01]  /*40d0*/  ULEA UR8, UR5, UR8, 0x6 ;  /* 0x0000000805087291 */ /* 0x000fe2000f8e30ff */
[----:B-1----:R-:W-:Y:S01]  /*40e0*/  @P0 SHF.L.U32 R0, R8, 0x1f, RZ ;  /* 0x0000001f08000819 */ /* 0x002fe200000006ff */
[----:B------:R-:W-:Y:S02]  /*40f0*/  UIADD3 UR42, UPT, UPT, UR10, 0x20, URZ ;  /* 0x000000200a2a7890 */ /* 0x000fe4000fffe0ff */
[----:B------:R-:W-:Y:S01]  /*4100*/  UISETP.NE.U32.AND UP1, UPT, UR9, URZ, UPT ;  /* 0x000000ff0900728c */ /* 0x000fe2000bf25070 */
[----:B------:R2:W3:Y:S01]  /*4110*/  @P0 SYNCS.PHASECHK.TRANS64.TRYWAIT P2, [UR4], R0 ;  /* 0x00000000ff0005a7 */ /* 0x0004e20008041104 */
[----:B------:R-:W-:Y:S01]  /*4120*/  UIADD3 UR40, UPT, UPT, UR8, 0x20, URZ ;  /* 0x0000002008287890 */ /* 0x000fe2000fffe0ff */
[----:B------:R1:W-:Y:S01]  /*4130*/  UTCCP.T.S.4x32dp128bit tmem[UR45+0x100], gdesc[UR10] ;  /* 0x0001000a2d0079e7 */ /* 0x0003e20009100000 */
[----:B------:R-:W-:Y:S02]  /*4140*/  ULEA UR6, UR5, UR14, 0xb ;  /* 0x0000000e05067291 */ /* 0x000fe4000f8e58ff */
[----:B------:R-:W-:Y:S01]  /*4150*/  ULEA UR4, UR5, UR12, 0xb ;  /* 0x0000000c05047291 */ /* 0x000fe2000f8e58ff */
[----:B------:R4:W-:Y:S01]  /*4160*/  UTCCP.T.S.4x32dp128bit tmem[UR45+0x104], gdesc[UR42] ;  /* 0x0001042a2d0079e7 */ /* 0x0009e20009100000 */
[----:B------:R-:W-:Y:S02]  /*4170*/  UIADD3 UR38, UPT, UPT, UR6, 0x2, URZ ;  /* 0x0000000206267890 */ /* 0x000fe4000fffe0ff */
        /* <DEDUP_REMOVED lines=8> */
[----:B------:R-:W-:Y:S01]  /*4200*/  UIADD3 UR20, UPT, UPT, UR4, 0x402, URZ ;  /* 0x0000040204147890 */ /* 0x000fe2000fffe0ff */
[----:B-1----:R-:W-:Y:S01]  /*4210*/  R2UR UR10, R23 ;  /* 0x00000000170a72ca */ /* 0x002fe200000e0000 */
[----:B------:R-:W-:Y:S01]  /*4220*/  UIADD3 UR18, UPT, UPT, UR6, 0x404, URZ ;  /* 0x0000040406127890 */ /* 0x000fe2000fffe0ff */
[----:B------:R-:W-:Y:S01]  /*4230*/  R2UR UR11, R22 ;  /* 0x00000000160b72ca */ /* 0x000fe200000e0000 */
[----:B------:R-:W-:Y:S01]  /*4240*/  UIADD3 UR16, UPT, UPT, UR4, 0x404, URZ ;  /* 0x0000040404107890 */ /* 0x000fe2000fffe0ff */
[----:B----4-:R-:W-:Y:S01]  /*4250*/  R2UR UR42, R21 ;  /* 0x00000000152a72ca */ /* 0x010fe200000e0000 */
[----:B------:R-:W-:Y:S01]  /*4260*/  UIADD3 UR14, UPT, UPT, UR6, 0x406, URZ ;  /* 0x00000406060e7890 */ /* 0x000fe2000fffe0ff */
[----:B------:R-:W-:Y:S01]  /*4270*/  R2UR UR43, R20 ;  /* 0x00000000142b72ca */ /* 0x000fe200000e0000 */
[----:B------:R-:W-:Y:S01]  /*4280*/  UIADD3 UR12, UPT, UPT, UR4, 0x406, URZ ;  /* 0x00000406040c7890 */ /* 0x000fe2000fffe0ff */
[----:B------:R-:W-:Y:S01]  /*4290*/  UMOV UR9, 0x4008 ;  /* 0x0000400800097882 */ /* 0x000fe20000000000 */
[----:B------:R-:W-:Y:S01]  /*42a0*/  UMOV UR41, 0x4008 ;  /* 0x0000400800297882 */ /* 0x000fe20000000000 */
[----:B------:R1:W-:Y:S01]  /*42b0*/  UTCCP.T.S.4x32dp128bit tmem[UR45+0x108], gdesc[UR8] ;  /* 0x000108082d0079e7 */ /* 0x0003e20009100000 */
[----:B------:R-:W-:Y:S01]  /*42c0*/  UTCCP.T.S.4x32dp128bit tmem[UR45+0x10c], gdesc[UR40] ;  /* 0x00010c282d0079e7 */ /* 0x000fe20009100000 */
[----:B------:R-:W-:Y:S01]  /*42d0*/  UMOV UR7, 0x40004040 ;  /* 0x4000404000077882 */ /* 0x000fe20000000000 */
        /* <DEDUP_REMOVED lines=15> */
[----:B-1----:R-:W-:Y:S02]  /*43d0*/  R2UR UR8, R25 ;  /* 0x00000000190872ca */ /* 0x002fe400000e0000 */
[----:B------:R-:W-:Y:S11]  /*43e0*/  R2UR UR9, R24 ;  /* 0x00000000180972ca */ /* 0x000ff600000e0000 */
[----:B------:R-:W-:Y:S02]  /*43f0*/  @!UPT UIADD3 URZ, UPT, UPT, URZ, URZ, URZ ;  /* 0x000000fffffff290 */ /* 0x000fe4000fffe0ff */
[----:B------:R1:W-:Y:S01]  /*4400*/  UTCQMMA gdesc[UR4], gdesc[UR6], tmem[UR44], tmem[UR66], idesc[UR67], tmem[UR8], UP1 ;  /* 0x0008420604007dea */ /* 0x0003e2000880032c */
[----:B------:R2:W-:Y:S01]  /*4410*/  UTCQMMA gdesc[UR36], gdesc[UR38], tmem[UR44], tmem[UR64], idesc[UR65], tmem[UR42], UPT ;  /* 0x002a402624007dea */ /* 0x0005e2000b80032c */
[----:B------:R2:W-:Y:S01]  /*4420*/  UTCQMMA gdesc[UR32], gdesc[UR34], tmem[UR44], tmem[UR62], idesc[UR63], tmem[UR76], UPT ;  /* 0x004c3e2220007dea */ /* 0x0005e2000b80032c */
[----:B------:R2:W-:Y:S01]  /*4430*/  UTCQMMA gdesc[UR28], gdesc[UR30], tmem[UR44], tmem[UR60], idesc[UR61], tmem[UR74], UPT ;  /* 0x004a3c1e1c007dea */ /* 0x0005e2000b80032c */
[----:B------:R2:W-:Y:S01]  /*4440*/  UTCQMMA gdesc[UR24], gdesc[UR26], tmem[UR44], tmem[UR58], idesc[UR59], tmem[UR10], UPT ;  /* 0x000a3a1a18007dea */ /* 0x0005e2000b80032c */
[----:B------:R2:W-:Y:S01]  /*4450*/  UTCQMMA gdesc[UR20], gdesc[UR22], tmem[UR44], tmem[UR56], idesc[UR57], tmem[UR72], UPT ;  /* 0x0048381614007dea */ /* 0x0005e2000b80032c */
[----:B------:R2:W-:Y:S01]  /*4460*/  UTCQMMA gdesc[UR16], gdesc[UR18], tmem[UR44], tmem[UR54], idesc[UR55], tmem[UR70], UPT ;  /* 0x0046361210007dea */ /* 0x0005e2000b80032c */
[----:B------:R2:W-:Y:S01]  /*4470*/  UTCQMMA gdesc[UR12], gdesc[UR14], tmem[UR44], tmem[UR52], idesc[UR53], tmem[UR68], UPT ;  /* 0x0044340e0c007dea */ /* 0x0005e2000b80032c */
[----:B------:R2:W-:Y:S01]  /*4480*/  UTCBAR.MULTICAST [UR50], URZ, UR51 ;  /* 0x000000ff320073e9 */ /* 0x0005e20008000833 */
[----:B-1----:R-:W-:Y:S01]  /*4490*/  UMOV UR9, 0x1 ;  /* 0x0000000100097882 */ /* 0x002fe20000000000 */
[----:B------:R-:W-:Y:S01]  /*44a0*/  UMOV UR5, UR46 ;  /* 0x0000002e00057c82 */ /* 0x000fe20008000000 */
[----:B------:R-:W-:Y:S05]  /*44b0*/  BRA.U UP0, `(.L_x_68) ;  /* 0xfffffff900a07547 */ /* 0x000fea000b83ffff */
.L_x_65:
[----:B------:R-:W-:Y:S02]  /*44c0*/  R2UR UR4, R19 ;  /* 0x00000000130472ca */ /* 0x000fe400000e0000 */
[----:B------:R-:W-:Y:S02]  /*44d0*/  R2UR UR5, R13 ;  /* 0x000000000d0572ca */ /* 0x000fe400000e0000 */
[----:B------:R-:W-:-:S04]  /*44e0*/  ISETP.NE.AND P0, PT, R10, 0x2, PT ;  /* 0x000000020a00780c */ /* 0x000fc80003f05270 */
[----:B-12---:R-:W-:Y:S02]  /*44f0*/  SEL R0, RZ, 0x1, P0 ;  /* 0x00000001ff007807 */ /* 0x006fe40000000000 */
[----:B------:R-:W-:Y:S02]  /*4500*/  SEL R10, R10, RZ, P0 ;  /* 0x000000ff0a0a7207 */ /* 0x000fe40000000000 */
[----:B------:R-:W-:Y:S01]  /*4510*/  LOP3.LUT R9, R9, R0, RZ, 0x3c, !PT ;  /* 0x0000000009097212 */ /* 0x000fe200078e3cff */
[----:B------:R-:W-:Y:S02]  /*4520*/  UIADD3 UR4, UPT, UPT, UR4, 0x1, URZ ;  /* 0x0000000104047890 */ /* 0x000fe4000fffe0ff */
[----:B------:R-:W-:Y:S02]  /*4530*/  UIADD3 UR5, UPT, UPT, UR5, 0xa0, URZ ;  /* 0x000000a005057890 */ /* 0x000fe4000fffe0ff */
[----:B------:R-:W-:-:S04]  /*4540*/  UISETP.NE.AND UP0, UPT, UR4, 0x2, UPT ;  /* 0x000000020400788c */ /* 0x000fc8000bf05270 */
[----:B------:R-:W-:Y:S02]  /*4550*/  USEL UR6, URZ, 0x1, UP0 ;  /* 0x00000001ff067887 */ /* 0x000fe40008000000 */
[----:B------:R-:W-:Y:S01]  /*4560*/  USEL UR4, UR4, URZ, UP0 ;  /* 0x000000ff04047287 */ /* 0x000fe20008000000 */
[----:B------:R1:W-:Y:S03]  /*4570*/  UTCBAR [UR5], URZ ;  /* 0x000000ff050073e9 */ /* 0x0003e600080000ff */
[----:B------:R-:W-:Y:S02]  /*4580*/  LOP3.LUT R11, R11, UR6, RZ, 0x3c, !PT ;  /* 0x000000060b0b7c12 */ /* 0x000fe4000f8e3cff */
[----:B------:R-:W-:Y:S01]  /*4590*/  IMAD.U32 R19, RZ, RZ, UR4 ;  /* 0x00000004ff137e24 */ /* 0x000fe2000f8e00ff */
[----:B------:R-:W-:Y:S06]  /*45a0*/  @P1 BRA `(.L_x_69) ;  /* 0xfffffff400dc1947 */ /* 0x000fec000383ffff */
[----:B------:R-:W2:Y:S01]  /*45b0*/  S2UR UR7, SR_CgaCtaId ;  /* 0x00000000000779c3 */ /* 0x000ea20000008800 */
[----:B-1----:R-:W-:Y:S02]  /*45c0*/  R2UR UR5, R19 ;  /* 0x00000000130572ca */ /* 0x002fe400000e0000 */
[----:B------:R-:W-:Y:S01]  /*45d0*/  ELECT P0, URZ, PT ;  /* 0x0000000000ff782f */ /* 0x000fe20003800000 */
[----:B------:R-:W-:Y:S01]  /*45e0*/  IMAD.MOV.U32 R0, RZ, RZ, 0x1 ;  /* 0x00000001ff007424 */ /* 0x000fe200078e00ff */
[----:B------:R-:W-:Y:S01]  /*45f0*/  UIADD3 UR49, UPT, UPT, UR49, 0xb0, URZ ;  /* 0x000000b031317890 */ /* 0x000fe2000fffe0ff */
[----:B------:R-:W-:Y:S01]  /*4600*/  SHF.L.U32 R2, R11, 0x1f, RZ ;  /* 0x0000001f0b027819 */ /* 0x000fe200000006ff */
[----:B------:R-:W-:Y:S01]  /*4610*/  UMOV UR4, 0x40 ;  /* 0x0000004000047882 */ /* 0x000fe20000000000 */
[----:B------:R-:W-:Y:S01]  /*4620*/  UVIRTCOUNT.DEALLOC.SMPOOL 0x80 ;  /* 0x000000800000784c */ /* 0x000fe20000000000 */
[----:B--2---:R-:W-:-:S05]  /*4630*/  ULEA UR7, UR7, UR4, 0x18 ;  /* 0x0000000407077291 */ /* 0x004fca000f8ec0ff */
[----:B------:R-:W-:-:S04]  /*4640*/  ULEA UR4, UR5, UR49, 0x3 ;  /* 0x0000003105047291 */ /* 0x000fc8000f8e18ff */
[----:B------:R1:W-:Y:S05]  /*4650*/  @P0 STS.U8 [UR7+0x1c], R0 ;  /* 0x00001c00ff000988 */ /* 0x0003ea0008000007 */
[----:B------:R-:W2:Y:S02]  /*4660*/  SYNCS.PHASECHK.TRANS64.TRYWAIT P0, [UR4], R2 ;  /* 0x00000002ff0075a7 */ /* 0x000ea40008001104 */
[----:B-12---:R-:W-:Y:S05]  /*4670*/  @!P0 BRA `(.L_x_70) ;  /* 0x000000a8003c8947 */ /* 0x006fea0003800000 */
.L_x_209:
[----:B------:R-:W-:-:S13]  /*4680*/  R2UR UR4, R19 ;  /* 0x00000000130472ca */ /* 0x000fda00000e0000 */
[----:B------:R-:W-:-:S04]  /*4690*/  UIADD3 UR4, UPT, UPT, UR4, 0x1, URZ ;  /* 0x0000000104047890 */ /* 0x000fc8000fffe0ff */
[----:B------:R-:W-:-:S04]  /*46a0*/  UISETP.NE.AND UP0, UPT, UR4, 0x2, UPT ;  /* 0x000000020400788c */ /* 0x000fc8000bf05270 */
[----:B------:R-:W-:Y:S02]  /*46b0*/  USEL UR5, URZ, 0x1, UP0 ;  /* 0x00000001ff057887 */ /* 0x000fe40008000000 */
[----:B------:R-:W-:-:S04]  /*46c0*/  USEL UR4, UR4, URZ, UP0 ;  /* 0x000000ff04047287 */ /* 0x000fc80008000000 */
[----:B------:R-:W-:Y:S01]  /*46d0*/  ULEA UR4, UR4, UR49, 0x3 ;  /* 0x0000003104047291 */ /* 0x000fe2000f8e18ff */
[----:B-1----:R-:W-:-:S04]  /*46e0*/  LOP3.LUT R2, R11, UR5, RZ, 0x3c, !PT ;  /* 0x000000050b027c12 */ /* 0x002fc8000f8e3cff */
[----:B------:R-:W-:-:S04]  /*46f0*/  SHF.L.U32 R2, R2, 0x1f, RZ ;  /* 0x0000001f02027819 */ /* 0x000fc800000006ff */
[----:B------:R-:W1:Y:S02]  /*4700*/  SYNCS.PHASECHK.TRANS64.TRYWAIT P0, [UR4], R2 ;  /* 0x00000002ff0075a7 */ /* 0x000e640008001104 */
[----:B-1----:R-:W-:Y:S05]  /*4710*/  @!P0 BRA `(.L_x_71) ;  /* 0x000000a8002c8947 */ /* 0x002fea0003800000 */
.L_x_211:
[----:B------:R-:W-:Y:S01]  /*4720*/  NOP ;  /* 0x0000000000007918 */ /* 0x000fe20000000000 */
[----:B-1----:R-:W1:Y:S01]  /*4730*/  LDS R0, [UR7+0x14] ;  /* 0x00001407ff007984 */ /* 0x002e620008000800 */
[----:B------:R-:W-:Y:S01]  /*4740*/  ULOP3.LUT UR4, UR45, 0xffff, URZ, 0xc0, !UPT ;  /* 0x0000ffff2d047892 */ /* 0x000fe2000f8ec0ff */
[----:B------:R-:W-:Y:S01]  /*4750*/  UMOV UR5, 0xffff ;  /* 0x0000ffff00057882 */ /* 0x000fe20000000000 */
[----:B------:R-:W-:Y:S02]  /*4760*/  UMOV UR6, 0x1 ;  /* 0x0000000100067882 */ /* 0x000fe40000000000 */
[----:B------:R-:W-:-:S04]  /*4770*/  USHF.R.U32.HI UR4, URZ, 0x5, UR4 ;  /* 0x00000005ff047899 */ /* 0x000fc80008011604 */
[----:B------:R-:W-:Y:S02]  /*4780*/  USHF.L.U32 UR5, UR5, UR4, URZ ;  /* 0x0000000405057299 */ /* 0x000fe400080006ff */
[----:B------:R-:W-:-:S04]  /*4790*/  USHF.L.U32 UR4, UR6, UR4, URZ ;  /* 0x0000000406047299 */ /* 0x000fc800080006ff */
[----:B-1----:R-:W-:-:S04]  /*47a0*/  LOP3.LUT R0, R0, UR5, RZ, 0xc0, !PT ;  /* 0x0000000500007c12 */ /* 0x002fc8000f8ec0ff */
[----:B------:R-:W-:-:S13]  /*47b0*/  ISETP.NE.AND P0, PT, R0, UR5, PT ;  /* 0x0000000500007c0c */ /* 0x000fda000bf05270 */
[----:B------:R-:W-:Y:S05]  /*47c0*/  @P0 BRA `(.L_x_72) ;  /* 0x0000000000580947 */ /* 0x000fea0003800000 */
[----:B------:R-:W1:Y:S02]  /*47d0*/  LDS R0, [UR7+0x18] ;  /* 0x00001807ff007984 */ /* 0x000e640008000800 */
[----:B-1----:R-:W-:-:S04]  /*47e0*/  LOP3.LUT R0, R0, UR4, RZ, 0xc0, !PT ;  /* 0x0000000400007c12 */ /* 0x002fc8000f8ec0ff */
[----:B------:R-:W-:-:S13]  /*47f0*/  ISETP.NE.AND P0, PT, R0, UR4, PT ;  /* 0x0000000400007c0c */ /* 0x000fda000bf05270 */
[----:B------:R-:W-:Y:S05]  /*4800*/  @P0 BRA `(.L_x_73) ;  /* 0x00000000003c0947 */ /* 0x000fea0003800000 */
[----:B------:R-:W1:Y:S01]  /*4810*/  S2R R2, SR_LANEID ;  /* 0x0000000000027919 */ /* 0x000e620000000000 */
[----:B------:R-:W-:-:S06]  /*4820*/  ULOP3.LUT UR5, URZ, UR5, URZ, 0x33, !UPT ;  /* 0x00000005ff057292 */ /* 0x000fcc000f8e33ff */
[----:B------:R-:W-:-:S04]  /*4830*/  IMAD.U32 R0, RZ, RZ, UR5 ;  /* 0x00000005ff007e24 */ /* 0x000fc8000f8e00ff */
[----:B------:R2:W4:Y:S02]  /*4840*/  REDUX UR8, R0 ;  /* 0x00000000000873c4 */ /* 0x0005240000000000 */
[----:B------:R1:W-:Y:S01]  /*4850*/  UTCATOMSWS.AND URZ, UR5 ;  /* 0x0000000500ff79e3 */ /* 0x0003e20008000000 */
[----:B--2---:R-:W-:Y:S01]  /*4860*/  LOP3.LUT R0, RZ, UR4, RZ, 0x33, !PT ;  /* 0x00000004ff007c12 */ /* 0x004fe2000f8e33ff */
[----:B------:R-:W-:Y:S02]  /*4870*/  VOTEU.ANY UR4, UPT, PT ;  /* 0x0000000000047886 */ /* 0x000fe400038e0100 */
[----:B------:R-:W-:Y:S02]  /*4880*/  UFLO.U32 UR4, UR4 ;  /* 0x00000004000472bd */ /* 0x000fe400080e0000 */
[----:B------:R-:W2:Y:S04]  /*4890*/  REDUX UR6, R0 ;  /* 0x00000000000673c4 */ /* 0x000ea80000000000 */
[----:B-1----:R-:W-:-:S02]  /*48a0*/  ISETP.EQ.U32.AND P0, PT, R2, UR4, PT ;  /* 0x0000000402007c0c */ /* 0x002fc4000bf02070 */
[----:B----4-:R-:W-:-:S11]  /*48b0*/  MOV R2, UR8 ;  /* 0x0000000800027c02 */ /* 0x010fd60008000f00 */
[----:B------:R1:W-:Y:S01]  /*48c0*/  @P0 ATOMS.AND RZ, [UR7+0x14], R2 ;  /* 0x00001402ffff098c */ /* 0x0003e2000a800007 */
[----:B--2---:R-:W-:-:S05]  /*48d0*/  IMAD.U32 R0, RZ, RZ, UR6 ;  /* 0x00000006ff007e24 */ /* 0x004fca000f8e00ff */
[----:B------:R1:W-:Y:S01]  /*48e0*/  @P0 ATOMS.AND RZ, [UR7+0x18], R0 ;  /* 0x00001800ffff098c */ /* 0x0003e2000a800007 */
[----:B------:R-:W-:Y:S05]  /*48f0*/  BRA `(.L_x_74) ;  /* 0x0000000000147947 */ /* 0x000fea0003800000 */
.L_x_73:
[----:B------:R-:W-:Y:S02]  /*4900*/  MOV R2, 0x4920 ;  /* 0x0000492000027802 */ /* 0x000fe40000000f00 */
[----:B---3-5:R-:W-:Y:S05]  /*4910*/  CALL.REL.NOINC `($__internal_0_$__cuda_sm10x_tcgen05_guardrail_trap_col_being_dealloced_not_returned_by_alloc) ;  /* 0x000000ac00c47944 */ /* 0x028fea0003c00000 */
[----:B------:R-:W-:Y:S05]  /*4920*/  BRA `(.L_x_74) ;  /* 0x0000000000087947 */ /* 0x000fea0003800000 */
.L_x_72:
[----:B------:R-:W-:Y:S02]  /*4930*/  MOV R2, 0x4950 ;  /* 0x0000495000027802 */ /* 0x000fe40000000f00 */
[----:B---3-5:R-:W-:Y:S05]  /*4940*/  CALL.REL.NOINC `($__internal_2_$__cuda_sm10x_tcgen05_guardrail_trap_unallocated_columns_being_dealloced) ;  /* 0x000000ac00d07944 */ /* 0x028fea0003c00000 */
.L_x_74:
[----:B------:R-:W-:Y:S01]  /*4950*/  NOP ;  /* 0x0000000000007918 */ /* 0x000fe20000000000 */
[----:B------:R-:W-:Y:S05]  /*4960*/  EXIT ;  /* 0x000000000000794d */ /* 0x000fea0003800000 */
.L_x_58:
[----:B------:R-:W-:-:S09]  /*4970*/  UISETP.NE.OR UP6, UPT, UR21, 0x3, !UP6 ;  /* 0x000000031500788c */ /* 0x000fd2000f7c5670 */
[----:B------:R-:W-:Y:S05]  /*4980*/  BRA.U UP6, `(.L_x_75) ;  /* 0x0000001906547547 */ /* 0x000fea000b800000 */
[----:B------:R-:W2:Y:S01]  /*4990*/  LDC R0, c[0x0][0xf30] ;  /* 0x0003cc00ff007b82 */ /* 0x000ea20000000800 */
[----:B------:R-:W3:Y:S01]  /*49a0*/  LDCU.64 UR4, c[0x0][0xc88] ;  /* 0x00019100ff0477ac */ /* 0x000ee20008000a00 */
[----:B------:R-:W-:Y:S01]  /*49b0*/  CS2R R26, SRZ ;  /* 0x00000000001a7805 */ /* 0x000fe2000001ff00 */
[----:B------:R-:W-:Y:S01]  /*49c0*/  IMAD.MOV.U32 R23, RZ, RZ, 0x1000 ;  /* 0x00001000ff177424 */ /* 0x000fe200078e00ff */
[----:B------:R-:W4:Y:S04]  /*49d0*/  LDCU.64 UR22, c[0x0][0xc90] ;  /* 0x00019200ff1677ac */ /* 0x000f280008000a00 */
[----:B------:R-:W1:Y:S01]  /*49e0*/  LDC R22, c[0x0][0x370] ;  /* 0x0000dc00ff167b82 */ /* 0x000e620000000800 */
[----:B------:R-:W-:Y:S02]  /*49f0*/  USEL UR29, URZ, 0x1, UP4 ;  /* 0x00000001ff1d7887 */ /* 0x000fe4000a000000 */
[----:B------:R-:W-:-:S05]  /*4a00*/  UPLOP3.LUT UP2, UPT, UPT, UPT, UPT, 0x40, 0x4 ;  /* 0x000000000004789c */ /* 0x000fca0003f4e870 */
[----:B------:R-:W1:Y:S01]  /*4a10*/  LDC R3, c[0x0][0xf0c] ;  /* 0x0003c300ff037b82 */ /* 0x000e620000000800 */
[----:B---3--:R-:W-:-:S03]  /*4a20*/  UISETP.NE.U32.AND UP1, UPT, UR4, URZ, UPT ;  /* 0x000000ff0400728c */ /* 0x008fc6000bf25070 */
[----:B------:R-:W-:Y:S01]  /*4a30*/  UMOV UR4, 0x400 ;  /* 0x0000040000047882 */ /* 0x000fe20000000000 */
[----:B----4-:R-:W-:-:S03]  /*4a40*/  UISETP.NE.U32.AND UP4, UPT, UR22, URZ, UPT ;  /* 0x000000ff1600728c */ /* 0x010fc6000bf85070 */
[----:B------:R-:W3:Y:S01]  /*4a50*/  LDC R20, c[0x0][0xf20] ;  /* 0x0003c800ff147b82 */ /* 0x000ee20000000800 */
[----:B------:R-:W-:Y:S01]  /*4a60*/  ULEA UR4, UR58, UR4, 0x18 ;  /* 0x000000043a047291 */ /* 0x000fe2000f8ec0ff */
[----:B--2---:R-:W-:Y:S01]  /*4a70*/  ISETP.NE.AND P1, PT, R0, 0x1, PT ;  /* 0x000000010000780c */ /* 0x004fe20003f25270 */
[----:B------:R-:W-:Y:S02]  /*4a80*/  UISETP.NE.AND.EX UP1, UPT, UR5, URZ, UPT, UP1 ;  /* 0x000000ff0500728c */ /* 0x000fe4000bf25310 */
[----:B------:R-:W-:Y:S02]  /*4a90*/  UIADD3 UR49, UPT, UPT, UR4, 0x30, URZ ;  /* 0x0000003004317890 */ /* 0x000fe4000fffe0ff */
[----:B------:R-:W-:Y:S01]  /*4aa0*/  UIADD3 UR41, UPT, UPT, UR4, 0x38, URZ ;  /* 0x0000003804297890 */ /* 0x000fe2000fffe0ff */
[----:B------:R-:W2:Y:S01]  /*4ab0*/  LDC.64 R28, c[0x0][0x348] ;  /* 0x0000d200ff1c7b82 */ /* 0x000ea20000000a00 */
[----:B------:R-:W-:Y:S02]  /*4ac0*/  UIADD3 UR33, UPT, UPT, UR4, 0x40, URZ ;  /* 0x0000004004217890 */ /* 0x000fe4000fffe0ff */
[----:B------:R-:W-:-:S02]  /*4ad0*/  UIADD3 UR25, UPT, UPT, UR4, 0x48, URZ ;  /* 0x0000004804197890 */ /* 0x000fc4000fffe0ff */
[----:B------:R-:W-:-:S03]  /*4ae0*/  UISETP.NE.AND.EX UP4, UPT, UR23, URZ, UPT, UP4 ;  /* 0x000000ff1700728c */ /* 0x000fc6000bf85340 */
[----:B------:R-:W4:Y:S08]  /*4af0*/  LDC.64 R14, c[0x0][0xf10] ;  /* 0x0003c400ff0e7b82 */ /* 0x000f300000000a00 */
[----:B------:R-:W1:Y:S08]  /*4b00*/  LDC.64 R6, c[0x0][0xf18] ;  /* 0x0003c600ff067b82 */ /* 0x000e700000000a00 */
[----:B------:R-:W1:Y:S08]  /*4b10*/  LDC.64 R4, c[0x0][0xf28] ;  /* 0x0003ca00ff047b82 */ /* 0x000e700000000a00 */
[----:B---3--:R-:W1:Y:S02]  /*4b20*/  LDC R21, c[0x0][0x374] ;  /* 0x0000dd00ff157b82 */ /* 0x008e640000000800 */
.L_x_90:
[C---:B------:R-:W-:Y:S02]  /*4b30*/  LEA R0, R27.reuse, UR4, 0x3 ;  /* 0x000000041b007c11 */ /* 0x040fe4000f8e18ff */
[----:B------:R-:W-:Y:S02]  /*4b40*/  SHF.L.U32 R2, R26, 0x1f, RZ ;  /* 0x0000001f1a027819 */ /* 0x000fe400000006ff */
[----:B------:R-:W-:Y:S02]  /*4b50*/  LEA R16, R27, UR4, 0x4 ;  /* 0x000000041b107c11 */ /* 0x000fe4000f8e20ff */
[----:B---3--:R-:W3:Y:S02]  /*4b60*/  SYNCS.PHASECHK.TRANS64.TRYWAIT P0, [R0+URZ+0x80], R2 ;  /* 0x00008002000075a7 */ /* 0x008ee400080011ff */
[----:B---3--:R-:W-:Y:S05]  /*4b70*/  @!P0 BRA `(.L_x_76) ;  /* 0x000000a4002c8947 */ /* 0x008fea0003800000 */
.L_x_212:
[----:B------:R-:W-:Y:S01]  /*4b80*/  ISETP.GE.AND P0, PT, R43, 0x1, PT ;  /* 0x000000012b00780c */ /* 0x000fe20003f06270 */
[----:B------:R-:W1:Y:S01]  /*4b90*/  LDS.128 R16, [R16+0xf0] ;  /* 0x0000f00010107984 */ /* 0x000e620000000c00 */
[----:B------:R-:W-:Y:S01]  /*4ba0*/  ISETP.NE.U32.AND P4, PT, RZ, UR22, PT ;  /* 0x00000016ff007c0c */ /* 0x000fe2000bf85070 */
[----:B---3--:R-:W-:Y:S01]  /*4bb0*/  VIADD R0, R0, 0x90 ;  /* 0x0000009000007836 */ /* 0x008fe20000000000 */
[----:B------:R-:W-:Y:S01]  /*4bc0*/  USHF.L.U32 UR50, UR12, 0x7, URZ ;  /* 0x000000070c327899 */ /* 0x000fe200080006ff */
[----:B------:R-:W-:Y:S01]  /*4bd0*/  IMAD.MOV.U32 R24, RZ, RZ, 0x1 ;  /* 0x00000001ff187424 */ /* 0x000fe200078e00ff */
[----:B------:R-:W-:Y:S01]  /*4be0*/  ISETP.NE.AND.EX P4, PT, RZ, UR23, PT, P4 ;  /* 0x00000017ff007c0c */ /* 0x000fe2000bf85340 */
[----:B------:R-:W-:Y:S01]  /*4bf0*/  USHF.L.U32 UR51, UR20, 0x7, URZ ;  /* 0x0000000714337899 */ /* 0x000fe200080006ff */
[----:B------:R-:W-:Y:S01]  /*4c00*/  PRMT R0, RZ, 0x654, R0 ;  /* 0x00000654ff007816 */ /* 0x000fe20000000000 */
[----:B------:R-:W-:Y:S01]  /*4c10*/  @!PT LDS RZ, [RZ] ;  /* 0x00000000fffff984 */ /* 0x000fe20000000800 */
[----:B------:R-:W-:Y:S01]  /*4c20*/  @!PT LDS RZ, [RZ] ;  /* 0x00000000fffff984 */ /* 0x000fe20000000800 */
[----:B------:R-:W-:Y:S01]  /*4c30*/  @!PT LDS RZ, [RZ] ;  /* 0x00000000fffff984 */ /* 0x000fe20000000800 */
[----:B------:R-:W-:Y:S01]  /*4c40*/  @!PT LDS RZ, [RZ] ;  /* 0x00000000fffff984 */ /* 0x000fe20000000800 */
[----:B------:R3:W-:Y:S06]  /*4c50*/  MEMBAR.ALL.CTA ;  /* 0x0000000000007992 */ /* 0x0007ec0000008000 */
[----:B---3--:R-:W3:Y:S01]  /*4c60*/  FENCE.VIEW.ASYNC.S ;  /* 0x00000000000073c6 */ /* 0x008ee20000000000 */
[----:B------:R-:W-:Y:S01]  /*4c70*/  SHF.L.U32 R24, R24, 0x1f, RZ ;  /* 0x0000001f18187819 */ /* 0x000fe200000006ff */
[----:B---3--:R3:W-:Y:S01]  /*4c80*/  SYNCS.ARRIVE.TRANS64.RED.A1T0 RZ, [R0+URZ], RZ ;  /* 0x000000ff00ff79a7 */ /* 0x0087e200081004ff */
[----:B-1----:R-:W-:Y:S11]  /*4c90*/  LOP3.LUT P3, RZ, R18, 0x1, RZ, 0xc0, !PT ;  /* 0x0000000112ff7812 */ /* 0x002ff6000786c0ff */
[----:B------:R-:W-:Y:S02]  /*4ca0*/  @!UPT UIADD3 URZ, UPT, UPT, URZ, URZ, URZ ;  /* 0x000000fffffff290 */ /* 0x000fe4000fffe0ff */
[----:B------:R-:W-:Y:S02]  /*4cb0*/  @P3 MOV R11, R16 ;  /* 0x00000010000b3202 */ /* 0x000fe40000000f00 */
[----:B------:R-:W-:Y:S01]  /*4cc0*/  @P3 LOP3.LUT R10, R17, 0xffff, RZ, 0xc0, !PT ;  /* 0x0000ffff110a3812 */ /* 0x000fe200078ec0ff */
[----:B---3--:R-:W-:Y:S06]  /*4cd0*/  @!P0 BRA `(.L_x_77) ;  /* 0x0000000000a48947 */ /* 0x008fec0003800000 */
[-C--:B------:R-:W-:Y:S01]  /*4ce0*/  IMAD.HI.U32 R0, R21, R7.reuse, RZ ;  /* 0x0000000715007227 */ /* 0x080fe200078e00ff */
[----:B------:R-:W-:Y:S02]  /*4cf0*/  ISETP.NE.AND P0, PT, R6, 0x1, PT ;  /* 0x000000010600780c */ /* 0x000fe40003f05270 */
[----:B------:R-:W-:Y:S01]  /*4d00*/  ISETP.NE.AND P2, PT, R43, 0x1, PT ;  /* 0x000000012b00780c */ /* 0x000fe20003f45270 */
[----:B----4-:R-:W-:Y:S01]  /*4d10*/  IMAD.HI.U32 R9, R22, R14, RZ ;  /* 0x0000000e16097227 */ /* 0x010fe200078e00ff */
[----:B------:R-:W-:Y:S02]  /*4d20*/  SHF.R.U32.HI R0, RZ, R20, R0 ;  /* 0x00000014ff007219 */ /* 0x000fe40000011600 */
[----:B------:R-:W-:Y:S01]  /*4d30*/  ISETP.NE.AND P5, PT, R3, 0x1, PT ;  /* 0x000000010300780c */ /* 0x000fe20003fa5270 */
[----:B------:R-:W-:Y:S01]  /*4d40*/  IMAD.HI.U32 R13, R10, R7, RZ ;  /* 0x000000070a0d7227 */ /* 0x000fe200078e00ff */
[----:B------:R-:W-:Y:S02]  /*4d50*/  SHF.R.U32.HI R9, RZ, R15, R9 ;  /* 0x0000000fff097219 */ /* 0x000fe40000011609 */
[----:B------:R-:W-:Y:S01]  /*4d60*/  SEL R0, R21, R0, !P0 ;  /* 0x0000000015007207 */ /* 0x000fe20004000000 */
[----:B------:R-:W-:Y:S01]  /*4d70*/  IMAD.HI.U32 R12, R11, R14, RZ ;  /* 0x0000000e0b0c7227 */ /* 0x000fe200078e00ff */
[----:B------:R-:W-:Y:S03]  /*4d80*/  SEL R9, R22, R9, !P5 ;  /* 0x0000000916097207 */ /* 0x000fe60006800000 */
[-C--:B------:R-:W-:Y:S01]  /*4d90*/  IMAD.HI.U32 R8, R0, R4.reuse, RZ ;  /* 0x0000000400087227 */ /* 0x080fe200078e00ff */
[----:B------:R-:W-:Y:S03]  /*4da0*/  SHF.R.U32.HI R12, RZ, R15, R12 ;  /* 0x0000000fff0c7219 */ /* 0x000fe6000001160c */
[----:B------:R-:W-:Y:S01]  /*4db0*/  IMAD.HI.U32 R2, R9, R4, RZ ;  /* 0x0000000409027227 */ /* 0x000fe200078e00ff */
[-C--:B------:R-:W-:Y:S02]  /*4dc0*/  @P2 SHF.R.U32.HI R0, RZ, R5.reuse, R8 ;  /* 0x00000005ff002219 */ /* 0x080fe40000011608 */
[----:B------:R-:W-:Y:S02]  /*4dd0*/  SHF.R.U32.HI R8, RZ, R20, R13 ;  /* 0x00000014ff087219 */ /* 0x000fe4000001160d */
[----:B------:R-:W-:Y:S01]  /*4de0*/  @P2 SHF.R.U32.HI R9, RZ, R5, R2 ;  /* 0x00000005ff092219 */ /* 0x000fe20000011602 */
[----:B------:R-:W-:Y:S01]  /*4df0*/  IMAD R0, R43, R0, RZ ;  /* 0x000000002b007224 */ /* 0x000fe200078e02ff */
[----:B------:R-:W-:Y:S02]  /*4e00*/  SEL R8, R10, R8, !P0 ;  /* 0x000000080a087207 */ /* 0x000fe40004000000 */
[----:B------:R-:W-:Y:S01]  /*4e10*/  SEL R2, R11, R12, !P5 ;  /* 0x0000000c0b027207 */ /* 0x000fe20006800000 */
[C---:B------:R-:W-:Y:S01]  /*4e20*/  IMAD R12, R43.reuse, R9, RZ ;  /* 0x000000092b0c7224 */ /* 0x040fe200078e02ff */
[C---:B------:R-:W-:Y:S01]  /*4e30*/  ISETP.GE.AND P0, PT, R8.reuse, R0, PT ;  /* 0x000000000800720c */ /* 0x040fe20003f06270 */
[----:B------:R-:W-:Y:S03]  /*4e40*/  IMAD.HI.U32 R0, R8, R4, RZ ;  /* 0x0000000408007227 */ /* 0x000fe600078e00ff */
[----:B------:R-:W-:Y:S02]  /*4e50*/  ISETP.GE.OR P0, PT, R2, R12, P0 ;  /* 0x0000000c0200720c */ /* 0x000fe40000706670 */
[-C--:B------:R-:W-:Y:S04]  /*4e60*/  SHF.R.U32.HI R0, RZ, R5.reuse, R0 ;  /* 0x00000005ff007219 */ /* 0x080fe80000011600 */
[----:B------:R-:W-:Y:S05]  /*4e70*/  SEL R13, R8, R0, !P2 ;  /* 0x00000000080d7207 */ /* 0x000fea0005000000 */
[----:B------:R-:W-:Y:S02]  /*4e80*/  IMAD.MOV R12, RZ, RZ, -R13 ;  /* 0x000000ffff0c7224 */ /* 0x000fe400078e0a0d */
[C---:B------:R-:W-:Y:S04]  /*4e90*/  @!P0 IMAD.HI.U32 R0, R2.reuse, R4, RZ ;  /* 0x0000000402008227 */ /* 0x040fe800078e00ff */
[----:B------:R-:W-:Y:S01]  /*4ea0*/  IMAD R12, R43, R12, R8 ;  /* 0x0000000c2b0c7224 */ /* 0x000fe200078e0208 */
[----:B------:R-:W-:Y:S04]  /*4eb0*/  @!P0 SHF.R.U32.HI R0, RZ, R5, R0 ;  /* 0x00000005ff008219 */ /* 0x000fe80000011600 */
[----:B------:R-:W-:Y:S04]  /*4ec0*/  @!P0 SEL R0, R2, R0, !P2 ;  /* 0x0000000002008207 */ /* 0x000fe80005000000 */
[----:B------:R-:W-:Y:S01]  /*4ed0*/  @!P0 IADD3 R13, PT, PT, R13, -R0, RZ ;  /* 0x800000000d0d8210 */ /* 0x000fe20007ffe0ff */
[----:B------:R-:W-:Y:S01]  /*4ee0*/  @!P0 IMAD R0, R9, R12, R0 ;  /* 0x0000000c09008224 */ /* 0x000fe200078e0200 */
[----:B------:R-:W-:Y:S01]  /*4ef0*/  IADD3 R9, PT, PT, -R8, RZ, RZ ;  /* 0x000000ff08097210 */ /* 0x000fe20007ffe1ff */
[--C-:B------:R-:W-:Y:S02]  /*4f00*/  IMAD.MOV R12, RZ, RZ, -R2.reuse ;  /* 0x000000ffff0c7224 */ /* 0x100fe400078e0a02 */
[----:B------:R-:W-:Y:S02]  /*4f10*/  @!P0 IMAD R8, R13, R43, R2 ;  /* 0x0000002b0d088224 */ /* 0x000fe400078e0202 */
[----:B------:R-:W-:Y:S02]  /*4f20*/  @!P0 IMAD.MOV.U32 R2, RZ, RZ, R0 ;  /* 0x000000ffff028224 */ /* 0x000fe400078e0000 */
[----:B------:R-:W-:Y:S02]  /*4f30*/  IMAD R11, R3, R12, R11 ;  /* 0x0000000c030b7224 */ /* 0x000fe400078e020b */
[----:B------:R-:W-:Y:S02]  /*4f40*/  IMAD R10, R6, R9, R10 ;  /* 0x00000009060a7224 */ /* 0x000fe400078e020a */
[----:B------:R-:W-:Y:S02]  /*4f50*/  IMAD R11, R2, R3, R11 ;  /* 0x00000003020b7224 */ /* 0x000fe400078e020b */
[----:B------:R-:W-:Y:S02]  /*4f60*/  IMAD R10, R8, R6, R10 ;  /* 0x00000006080a7224 */ /* 0x000fe400078e020a */
.L_x_77:
[----:B------:R-:W-:Y:S05]  /*4f70*/  BRA.U UP2, `(.L_x_78) ;  /* 0x0000000102107547 */ /* 0x000fea000b800000 */
[----:B------:R-:W-:Y:S04]  /*4f80*/  MOV R2, UR29 ;  /* 0x0000001d00027c02 */ /* 0x000fe80008000f00 */
[----:B------:R-:W-:Y:S04]  /*4f90*/  SHF.L.U32 R2, R2, 0x1f, RZ ;  /* 0x0000001f02027819 */ /* 0x000fe800000006ff */
[----:B------:R-:W1:Y:S02]  /*4fa0*/  SYNCS.PHASECHK.TRANS64.TRYWAIT P0, [UR4+0x78], R2 ;  /* 0x00007802ff0075a7 */ /* 0x000e640008001104 */
[----:B-1----:R-:W-:Y:S05]  /*4fb0*/  @!P0 BRA `(.L_x_79) ;  /* 0x000000a000308947 */ /* 0x002fea0003800000 */
.L_x_78:
[----:B------:R-:W-:Y:S05]  /*4fc0*/  BRA.U !UP4, `(.L_x_80) ;  /* 0x000000010c347547 */ /* 0x000fea000b800000 */
[----:B------:R-:W-:Y:S01]  /*4fd0*/  UPLOP3.LUT UP0, UPT, UPT, UPT, UP1, 0x80, 0x8 ;  /* 0x000000000008789c */ /* 0x000fe20003f0f010 */
[----:B-1----:R-:W-:Y:S02]  /*4fe0*/  HFMA2 R0, -RZ, RZ, 0, 5.9604644775390625e-08 ;  /* 0x00000001ff007431 */ /* 0x002fe400000001ff */
[----:B------:R-:W-:Y:S03]  /*4ff0*/  IMAD.MOV.U32 R86, RZ, RZ, 0x1 ;  /* 0x00000001ff567424 */ /* 0x000fe600078e00ff */
[----:B------:R-:W-:Y:S05]  /*5000*/  PLOP3.LUT P0, PT, PT, PT, UP0, 0x80, 0x8 ;  /* 0x000000000008781c */ /* 0x000fea0003f0f008 */
[----:B------:R-:W1:Y:S01]  /*5010*/  @UP0 LDCU.64 UR6, c[0x0][0xc88] ;  /* 0x00019100ff0607ac */ /* 0x000e620008000a00 */
[----:B------:R-:W-:Y:S07]  /*5020*/  @UP0 UIMAD UR5, UR52, UR22, URZ ;  /* 0x00000016340502a4 */ /* 0x000fee000f8e02ff */
[----:B------:R-:W-:Y:S01]  /*5030*/  @!P0 PRMT R86, R0, 0x7610, R86 ;  /* 0x0000761000568816 */ /* 0x000fe20000000056 */
[----:B-1----:R-:W-:Y:S03]  /*5040*/  @UP0 UIMAD.WIDE UR6, UR5, 0x4, UR6 ;  /* 0x00000004050608a5 */ /* 0x002fe6000f8e0206 */
[----:B------:R-:W1:Y:S03]  /*5050*/  @!UP0 LDCU UR5, c[0x0][0xc80] ;  /* 0x00019000ff0587ac */ /* 0x000e660008000800 */
[----:B------:R-:W-:Y:S01]  /*5060*/  IMAD.U32 R8, RZ, RZ, UR6 ;  /* 0x00000006ff087e24 */ /* 0x000fe2000f8e00ff */
[----:B------:R-:W-:Y:S05]  /*5070*/  MOV R9, UR7 ;  /* 0x0000000700097c02 */ /* 0x000fea0008000f00 */
[----:B-----5:R3:W5:Y:S02]  /*5080*/  @P0 LDG.E R53, desc[UR60][R8.64] ;  /* 0x0000003c08350981 */ /* 0x020764000c1e1900 */
[----:B-1-3--:R-:W-:Y:S07]  /*5090*/  @!P0 IMAD.U32 R53, RZ, RZ, UR5 ;  /* 0x00000005ff358e24 */ /* 0x00afee000f8e00ff */
.L_x_80:
[----:B-----5:R-:W-:Y:S01]  /*50a0*/  @!P4 FSETP.EQ.AND P0, PT, R53, RZ, PT ;  /* 0x000000ff3500c20b */ /* 0x020fe20003f02000 */
[----:B------:R-:W-:Y:S01]  /*50b0*/  @!UPT UIADD3 URZ, UPT, UPT, URZ, URZ, URZ ;  /* 0x000000fffffff290 */ /* 0x000fe2000fffe0ff */
[----:B------:R-:W-:Y:S11]  /*50c0*/  @!P4 BRA `(.L_x_81) ;  /* 0x000000000014c947 */ /* 0x000ff60003800000 */
[----:B------:R-:W-:Y:S02]  /*50d0*/  LOP3.LUT P2, RZ, R86, 0xff, RZ, 0xc0, !PT ;  /* 0x000000ff56ff7812 */ /* 0x000fe4000784c0ff */
[----:B------:R-:W-:Y:S04]  /*50e0*/  PLOP3.LUT P0, PT, PT, PT, UP0, 0x80, 0x8 ;  /* 0x000000000008781c */ /* 0x000fe80003f0f008 */
[----:B------:R-:W-:Y:S07]  /*50f0*/  PLOP3.LUT P0, PT, P0, PT, PT, 0x8, 0x80 ;  /* 0x000000000080781c */ /* 0x000fee000070e170 */
[----:B------:R-:W-:Y:S11]  /*5100*/  @P2 FSETP.EQ.AND P0, PT, R53, RZ, PT ;  /* 0x000000ff3500220b */ /* 0x000ff60003f02000 */
[----:B------:R-:W-:Y:S02]  /*5110*/  @!UPT UIADD3 URZ, UPT, UPT, URZ, URZ, URZ ;  /* 0x000000fffffff290 */ /* 0x000fe4000fffe0ff */
.L_x_81:
[----:B------:R-:W3:Y:S01]  /*5120*/  SYNCS.PHASECHK.TRANS64.TRYWAIT P2, [UR4+0x50], R24 ;  /* 0x00005018ff0075a7 */ /* 0x000ee20008041104 */
[----:B------:R-:W-:Y:S04]  /*5130*/  ELECT P4, URZ, PT ;  /* 0x0000000000ff782f */ /* 0x000fe80003880000 */
[----:B------:R-:W-:Y:S11]  /*5140*/  PLOP3.LUT P4, PT, P0, P4, PT, 0xf2, 0x2f ;  /* 0x00000000002f781c */ /* 0x000ff60000789e72 */
[----:B------:R-:W-:Y:S02]  /*5150*/  @!UPT UIADD3 URZ, UPT, UPT, URZ, URZ, URZ ;  /* 0x000000fffffff290 */ /* 0x000fe4000fffe0ff */
[----:B--2---:R-:W-:Y:S05]  /*5160*/  @!P4 IADD3 R8, P0, PT, R28, 0x980, RZ ;  /* 0x000009801c08c810 */ /* 0x004fea0007f1e0ff */
[----:B-1----:R-:W-:Y:S01]  /*5170*/  @!P4 IMAD.X R2, RZ, RZ, R29, P0 ;  /* 0x000000ffff02c224 */ /* 0x002fe200000e061d */
[----:B---3--:R-:W-:Y:S07]  /*5180*/  @!P2 BRA `(.L_x_82) ;  /* 0x0000009c00d4a947 */ /* 0x008fee0003800000 */
.L_x_215:
[----:B------:R-:W-:Y:S01]  /*5190*/  @!P4 R2UR UR6, R8 ;  /* 0x000000000806c2ca */ /* 0x000fe200000e0000 */
[----:B------:R-:W-:Y:S01]  /*51a0*/  VOTEU.ALL UP2, P4 ;  /* 0x0000000000ff7886 */ /* 0x000fe20002040000 */
[----:B------:R-:W-:Y:S01]  /*51b0*/  @!P4 R2UR UR5, R2 ;  /* 0x000000000205c2ca */ /* 0x000fe200000e0000 */
[----:B------:R-:W-:Y:S01]  /*51c0*/  VOTEU.ALL UP3, P4 ;  /* 0x0000000000ff7886 */ /* 0x000fe20002060000 */
[----:B------:R-:W-:Y:S01]  /*51d0*/  UMOV UR14, 0x0 ;  /* 0x00000000000e7882 */ /* 0x000fe20000000000 */
[----:B------:R-:W-:Y:S01]  /*51e0*/  UMOV UR15, 0x10000000 ;  /* 0x10000000000f7882 */ /* 0x000fe20000000000 */
[----:B------:R-:W-:Y:S01]  /*51f0*/  @!UP2 UIADD3 UR48, UPT, UPT, UR4, 0x200, URZ ;  /* 0x000002000430a890 */ /* 0x000fe2000fffe0ff */
[----:B-1----:R-:W-:Y:S01]  /*5200*/  @!P4 IMAD.MOV.U32 R0, RZ, RZ, 0x1000 ;  /* 0x00001000ff00c424 */ /* 0x002fe200078e00ff */
[----:B------:R-:W-:Y:S02]  /*5210*/  @!UP2 UIADD3 UR10, UPT, UPT, UR50, 0x40, URZ ;  /* 0x00000040320aa890 */ /* 0x000fe4000fffe0ff */
[----:B------:R-:W-:Y:S01]  /*5220*/  @!UP2 UIADD3 UR8, UPT, UPT, UR4, 0xa00, URZ ;  /* 0x00000a000408a890 */ /* 0x000fe2000fffe0ff */
[----:B------:R-:W-:Y:S02]  /*5230*/  VOTEU.ALL UP2, P4 ;  /* 0x0000000000ff7886 */ /* 0x000fe40002040000 */
[----:B------:R-:W-:Y:S01]  /*5240*/  IMAD.U32 R8, RZ, RZ, UR6 ;  /* 0x00000006ff087e24 */ /* 0x000fe2000f8e00ff */
[----:B------:R-:W-:Y:S01]  /*5250*/  UMOV UR9, UR49 ;  /* 0x0000003100097c82 */ /* 0x000fe20008000000 */
[----:B------:R-:W-:Y:S01]  /*5260*/  IMAD.U32 R9, RZ, RZ, UR5 ;  /* 0x00000005ff097e24 */ /* 0x000fe2000f8e00ff */
[----:B------:R-:W-:Y:S01]  /*5270*/  UMOV UR11, UR51 ;  /* 0x00000033000b7c82 */ /* 0x000fe20008000000 */
[----:B------:R-:W-:Y:S01]  /*5280*/  UMOV UR12, UR52 ;  /* 0x00000034000c7c82 */ /* 0x000fe20008000000 */
[----:B------:R-:W-:Y:S01]  /*5290*/  @!P4 R2UR UR6, R8 ;  /* 0x000000000806c2ca */ /* 0x000fe200000e0000 */
[----:B------:R-:W-:Y:S01]  /*52a0*/  UPRMT UR13, UR58, 0x654, UR49 ;  /* 0x000006543a0d7896 */ /* 0x000fe20008000031 */
[----:B------:R-:W-:Y:S02]  /*52b0*/  @!P4 R2UR UR7, R9 ;  /* 0x000000000907c2ca */ /* 0x000fe400000e0000 */
[----:B------:R-:W-:Y:S05]  /*52c0*/  @!P4 IADD3 R8, P0, PT, R28, 0x980, RZ ;  /* 0x000009801c08c810 */ /* 0x000fea0007f1e0ff */
[----:B------:R-:W-:Y:S06]  /*52d0*/  @!P4 IMAD.X R2, RZ, RZ, R29, P0 ;  /* 0x000000ffff02c224 */ /* 0x000fec00000e061d */
[----:B------:R1:W-:Y:S01]  /*52e0*/  @!UP3 UTMALDG.3D [UR48], [UR6], desc[UR14] ;  /* 0x00000e300600b5b4 */ /* 0x0003e20008011000 */
[----:B------:R1:W-:Y:S01]  /*52f0*/  @!UP2 UTMALDG.3D [UR8], [UR6], desc[UR14] ;  /* 0x00000e080600a5b4 */ /* 0x0003e20008011000 */
[----:B------:R1:W-:Y:S01]  /*5300*/  @!P4 SYNCS.ARRIVE.TRANS64.RED.A0TR RZ, [UR4+0x30], R0 ;  /* 0x00003000ffffc9a7 */ /* 0x0003e20008300404 */
[----:B------:R-:W-:Y:S01]  /*5310*/  SYNCS.ARRIVE.TRANS64.RED.A1T0 RZ, [UR13], RZ ;  /* 0x000000ffffff79a7 */ /* 0x000fe2000810040d */
[----:B------:R-:W2:Y:S02]  /*5320*/  SYNCS.PHASECHK.TRANS64.TRYWAIT P2, [UR4+0x58], R24 ;  /* 0x00005818ff0075a7 */ /* 0x000ea40008041104 */
[----:B-12---:R-:W-:Y:S05]  /*5330*/  @!P2 BRA `(.L_x_83) ;  /* 0x0000009c0080a947 */ /* 0x006fea0003800000 */
.L_x_217:
        /* <DEDUP_REMOVED lines=8> */
[----:B------:R-:W-:Y:S01]  /*53c0*/  @!UP2 UIADD3 UR40, UPT, UPT, UR4, 0x1200, URZ ;  /* 0x000012000428a890 */ /* 0x000fe2000fffe0ff */
[----:B------:R-:W-:Y:S01]  /*53d0*/  UMOV UR42, UR50 ;  /* 0x00000032002a7c82 */ /* 0x000fe20008000000 */
[----:B------:R-:W-:Y:S01]  /*53e0*/  UMOV UR44, UR52 ;  /* 0x00000034002c7c82 */ /* 0x000fe20008000000 */
[----:B------:R-:W-:Y:S02]  /*53f0*/  @!UP2 UIADD3 UR10, UPT, UPT, UR50, 0x40, URZ ;  /* 0x00000040320aa890 */ /* 0x000fe4000fffe0ff */
[----:B------:R-:W-:Y:S01]  /*5400*/  IMAD.U32 R8, RZ, RZ, UR6 ;  /* 0x00000006ff087e24 */ /* 0x000fe2000f8e00ff */
[----:B------:R-:W-:Y:S01]  /*5410*/  @!UP2 UIADD3 UR8, UPT, UPT, UR4, 0x1a00, URZ ;  /* 0x00001a000408a890 */ /* 0x000fe2000fffe0ff */
[----:B------:R-:W-:Y:S01]  /*5420*/  IMAD.U32 R9, RZ, RZ, UR5 ;  /* 0x00000005ff097e24 */ /* 0x000fe2000f8e00ff */
[----:B------:R-:W-:Y:S01]  /*5430*/  VOTEU.ALL UP2, P4 ;  /* 0x0000000000ff7886 */ /* 0x000fe20002040000 */
[----:B------:R-:W-:Y:S01]  /*5440*/  UMOV UR9, UR41 ;  /* 0x0000002900097c82 */ /* 0x000fe20008000000 */
[----:B------:R-:W-:Y:S01]  /*5450*/  @!P4 R2UR UR6, R8 ;  /* 0x000000000806c2ca */ /* 0x000fe200000e0000 */
[----:B------:R-:W-:Y:S01]  /*5460*/  UMOV UR12, UR52 ;  /* 0x00000034000c7c82 */ /* 0x000fe20008000000 */
[----:B------:R-:W-:Y:S01]  /*5470*/  @!P4 R2UR UR7, R9 ;  /* 0x000000000907c2ca */ /* 0x000fe200000e0000 */
[----:B------:R-:W-:Y:S01]  /*5480*/  UMOV UR11, UR43 ;  /* 0x0000002b000b7c82 */ /* 0x000fe20008000000 */
[----:B------:R-:W-:Y:S01]  /*5490*/  UPRMT UR14, UR58, 0x654, UR41 ;  /* 0x000006543a0e7896 */ /* 0x000fe20008000029 */
[----:B------:R-:W-:Y:S05]  /*54a0*/  @!P4 IADD3 R8, P0, PT, R28, 0x980, RZ ;  /* 0x000009801c08c810 */ /* 0x000fea0007f1e0ff */
[----:B------:R-:W-:Y:S05]  /*54b0*/  @!P4 IMAD.X R2, RZ, RZ, R29, P0 ;  /* 0x000000ffff02c224 */ /* 0x000fea00000e061d */
[----:B------:R1:W-:Y:S01]  /*54c0*/  @!UP3 UTMALDG.3D [UR40], [UR6], desc[UR16] ;  /* 0x000010280600b5b4 */ /* 0x0003e20008011000 */
[----:B------:R1:W-:Y:S01]  /*54d0*/  @!UP2 UTMALDG.3D [UR8], [UR6], desc[UR16] ;  /* 0x000010080600a5b4 */ /* 0x0003e20008011000 */
[----:B------:R1:W-:Y:S01]  /*54e0*/  @!P4 SYNCS.ARRIVE.TRANS64.RED.A0TR RZ, [UR4+0x38], R0 ;  /* 0x00003800ffffc9a7 */ /* 0x0003e20008300404 */
[----:B------:R-:W-:Y:S01]  /*54f0*/  SYNCS.ARRIVE.TRANS64.RED.A1T0 RZ, [UR14], RZ ;  /* 0x000000ffffff79a7 */ /* 0x000fe2000810040e */
[----:B------:R-:W2:Y:S02]  /*5500*/  SYNCS.PHASECHK.TRANS64.TRYWAIT P2, [UR4+0x60], R24 ;  /* 0x00006018ff0075a7 */ /* 0x000ea40008041104 */
[----:B-12---:R-:W-:Y:S05]  /*5510*/  @!P2 BRA `(.L_x_84) ;  /* 0x0000009c0020a947 */ /* 0x006fea0003800000 */
.L_x_219:
[----:B------:R-:W-:Y:S01]  /*5520*/  @!P4 R2UR UR6, R8 ;  /* 0x000000000806c2ca */ /* 0x000fe200000e0000 */
[----:B------:R-:W-:Y:S01]  /*5530*/  VOTEU.ALL UP2, P4 ;  /* 0x0000000000ff7886 */ /* 0x000fe20002040000 */
[----:B------:R-:W-:Y:S01]  /*5540*/  @!P4 R2UR UR5, R2 ;  /* 0x000000000205c2ca */ /* 0x000fe200000e0000 */
[----:B------:R-:W-:Y:S01]  /*5550*/  UIADD3 UR34, UPT, UPT, UR50, 0x10, URZ ;  /* 0x0000001032227890 */ /* 0x000fe2000fffe0ff */
[----:B-1----:R-:W-:Y:S01]  /*5560*/  @!P4 IMAD.MOV.U32 R0, RZ, RZ, 0x1000 ;  /* 0x00001000ff00c424 */ /* 0x002fe200078e00ff */
[----:B------:R-:W-:Y:S01]  /*5570*/  VOTEU.ALL UP3, P4 ;  /* 0x0000000000ff7886 */ /* 0x000fe20002060000 */
[----:B------:R-:W-:Y:S01]  /*5580*/  @!UP2 UIADD3 UR32, UPT, UPT, UR4, 0x2200, URZ ;  /* 0x000022000420a890 */ /* 0x000fe2000fffe0ff */
[----:B------:R-:W-:Y:S01]  /*5590*/  UMOV UR16, 0x0 ;  /* 0x0000000000107882 */ /* 0x000fe20000000000 */
[----:B------:R-:W-:Y:S01]  /*55a0*/  UMOV UR17, 0x10000000 ;  /* 0x1000000000117882 */ /* 0x000fe20000000000 */
        /* <DEDUP_REMOVED lines=21> */
.L_x_221:
        /* <DEDUP_REMOVED lines=9> */
[----:B------:R-:W-:Y:S01]  /*5790*/  SHF.L.U32 R30, RZ, 0x1f, RZ ;  /* 0x0000001fff1e7819 */ /* 0x000fe200000006ff */
[----:B------:R-:W-:Y:S01]  /*57a0*/  UMOV UR26, UR34 ;  /* 0x00000022001a7c82 */ /* 0x000fe20008000000 */
[----:B------:R-:W-:Y:S01]  /*57b0*/  UMOV UR28, UR52 ;  /* 0x00000034001c7c82 */ /* 0x000fe20008000000 */
[----:B------:R-:W-:Y:S01]  /*57c0*/  @!UP2 UIADD3 UR10, UPT, UPT, UR50, 0x50, URZ ;  /* 0x00000050320aa890 */ /* 0x000fe2000fffe0ff */
        /* <DEDUP_REMOVED lines=18> */
.L_x_223:
        /* <DEDUP_REMOVED lines=11> */
[----:B------:R-:W-:Y:S02]  /*59a0*/  UMOV UR20, UR52 ;  /* 0x0000003400147c82 */ /* 0x000fe40008000000 */
[----:B------:R-:W-:Y:S01]  /*59b0*/  IMAD.U32 R8, RZ, RZ, UR6 ;  /* 0x00000006ff087e24 */ /* 0x000fe2000f8e00ff */
[----:B------:R-:W-:Y:S01]  /*59c0*/  @!UP2 UIADD3 UR10, UPT, UPT, UR50, 0x60, URZ ;  /* 0x00000060320aa890 */ /* 0x000fe2000fffe0ff */
[----:B------:R-:W-:Y:S01]  /*59d0*/  IMAD.U32 R9, RZ, RZ, UR5 ;  /* 0x00000005ff097e24 */ /* 0x000fe2000f8e00ff */
[----:B------:R-:W-:Y:S02]  /*59e0*/  @!UP2 UIADD3 UR8, UPT, UPT, UR4, 0xa00, URZ ;  /* 0x00000a000408a890 */ /* 0x000fe4000fffe0ff */
[----:B------:R-:W-:Y:S01]  /*59f0*/  @!P4 R2UR UR6, R8 ;  /* 0x000000000806c2ca */ /* 0x000fe200000e0000 */
[----:B------:R-:W-:Y:S01]  /*5a00*/  VOTEU.ALL UP2, P4 ;  /* 0x0000000000ff7886 */ /* 0x000fe20002040000 */
[----:B------:R-:W-:Y:S01]  /*5a10*/  @!P4 R2UR UR7, R9 ;  /* 0x000000000907c2ca */ /* 0x000fe200000e0000 */
[----:B------:R-:W-:Y:S01]  /*5a20*/  UMOV UR9, UR49 ;  /* 0x0000003100097c82 */ /* 0x000fe20008000000 */
[----:B------:R-:W-:Y:S01]  /*5a30*/  UMOV UR11, UR51 ;  /* 0x00000033000b7c82 */ /* 0x000fe20008000000 */
[----:B------:R-:W-:Y:S01]  /*5a40*/  UMOV UR12, UR52 ;  /* 0x00000034000c7c82 */ /* 0x000fe20008000000 */
[----:B------:R-:W-:Y:S05]  /*5a50*/  @!P4 IADD3 R8, P0, PT, R28, 0x980, RZ ;  /* 0x000009801c08c810 */ /* 0x000fea0007f1e0ff */
[----:B------:R-:W-:Y:S04]  /*5a60*/  @!P4 IMAD.X R2, RZ, RZ, R29, P0 ;  /* 0x000000ffff02c224 */ /* 0x000fe800000e061d */
[----:B------:R1:W-:Y:S01]  /*5a70*/  @!UP3 UTMALDG.3D [UR16], [UR6], desc[UR26] ;  /* 0x00001a100600b5b4 */ /* 0x0003e20008011000 */
[----:B------:R1:W-:Y:S01]  /*5a80*/  @!UP2 UTMALDG.3D [UR8], [UR6], desc[UR26] ;  /* 0x00001a080600a5b4 */ /* 0x0003e20008011000 */
[----:B------:R1:W-:Y:S01]  /*5a90*/  @!P4 SYNCS.ARRIVE.TRANS64.RED.A0TR RZ, [UR4+0x30], R0 ;  /* 0x00003000ffffc9a7 */ /* 0x0003e20008300404 */
[----:B------:R-:W-:Y:S01]  /*5aa0*/  SYNCS.ARRIVE.TRANS64.RED.A1T0 RZ, [UR13], RZ ;  /* 0x000000ffffff79a7 */ /* 0x000fe2000810040d */
[----:B------:R-:W2:Y:S02]  /*5ab0*/  SYNCS.PHASECHK.TRANS64.TRYWAIT P2, [UR4+0x58], R30 ;  /* 0x0000581eff0075a7 */ /* 0x000ea40008041104 */
[----:B-12---:R-:W-:Y:S05]  /*5ac0*/  @!P2 BRA `(.L_x_87) ;  /* 0x0000009400fca947 */ /* 0x006fea0003800000 */
.L_x_225:
        /* <DEDUP_REMOVED lines=29> */
.L_x_227:
[----:B------:R-:W2:Y:S01]  /*5ca0*/  LDC.64 R12, c[0x0][0xf18] ;  /* 0x0003c600ff0c7b82 */ /* 0x000ea20000000a00 */
[----:B------:R-:W-:Y:S01]  /*5cb0*/  @!P4 R2UR UR5, R2 ;  /* 0x000000000205c2ca */ /* 0x000fe200000e0000 */
[----:B------:R-:W-:Y:S01]  /*5cc0*/  VOTEU.ALL UP2, P4 ;  /* 0x0000000000ff7886 */ /* 0x000fe20002040000 */
[----:B------:R-:W-:Y:S01]  /*5cd0*/  @!P4 R2UR UR6, R8 ;  /* 0x000000000806c2ca */ /* 0x000fe200000e0000 */
[----:B------:R-:W-:Y:S01]  /*5ce0*/  UIADD3 UR18, UPT, UPT, UR50, 0x30, URZ ;  /* 0x0000003032127890 */ /* 0x000fe2000fffe0ff */
[----:B-1----:R-:W-:Y:S03]  /*5cf0*/  @!P4 IMAD.MOV.U32 R0, RZ, RZ, 0x1000 ;  /* 0x00001000ff00c424 */ /* 0x002fe600078e00ff */
[----:B------:R-:W1:Y:S01]  /*5d00*/  @!P1 LDC R2, c[0x0][0xf0c] ;  /* 0x0003c300ff029b82 */ /* 0x000e620000000800 */
[----:B------:R-:W-:Y:S01]  /*5d10*/  @!UP2 UIADD3 UR16, UPT, UPT, UR4, 0x2200, URZ ;  /* 0x000022000410a890 */ /* 0x000fe2000fffe0ff */
[----:B------:R-:W-:Y:S01]  /*5d20*/  @P3 SHF.R.U32.HI R25, RZ, 0x10, R17 ;  /* 0x00000010ff193819 */ /* 0x000fe20000011611 */
[----:B------:R-:W-:Y:S01]  /*5d30*/  VOTEU.ALL UP3, P4 ;  /* 0x0000000000ff7886 */ /* 0x000fe20002060000 */
[----:B------:R-:W-:Y:S01]  /*5d40*/  UMOV UR26, 0x0 ;  /* 0x00000000001a7882 */ /* 0x000fe20000000000 */
[----:B------:R-:W-:Y:S01]  /*5d50*/  UMOV UR27, 0x10000000 ;  /* 0x10000000001b7882 */ /* 0x000fe20000000000 */
[----:B------:R-:W-:Y:S01]  /*5d60*/  UMOV UR17, UR33 ;  /* 0x0000002100117c82 */ /* 0x000fe20008000000 */
[----:B------:R-:W-:Y:S01]  /*5d70*/  UMOV UR19, UR51 ;  /* 0x0000003300137c82 */ /* 0x000fe20008000000 */
[----:B------:R-:W-:Y:S01]  /*5d80*/  IMAD.U32 R9, RZ, RZ, UR5 ;  /* 0x00000005ff097e24 */ /* 0x000fe2000f8e00ff */
[----:B------:R-:W-:Y:S01]  /*5d90*/  UMOV UR20, UR52 ;  /* 0x0000003400147c82 */ /* 0x000fe20008000000 */
[----:B------:R-:W-:Y:S01]  /*5da0*/  IMAD.U32 R8, RZ, RZ, UR6 ;  /* 0x00000006ff087e24 */ /* 0x000fe2000f8e00ff */
[----:B------:R-:W-:Y:S01]  /*5db0*/  @!UP2 UIADD3 UR10, UPT, UPT, UR50, 0x70, URZ ;  /* 0x00000070320aa890 */ /* 0x000fe2000fffe0ff */
[----:B------:R-:W-:Y:S01]  /*5dc0*/  VIADD R27, R27, 0x1 ;  /* 0x000000011b1b7836 */ /* 0x000fe20000000000 */
[----:B------:R-:W-:Y:S01]  /*5dd0*/  @!P4 R2UR UR7, R9 ;  /* 0x000000000907c2ca */ /* 0x000fe200000e0000 */
[----:B------:R-:W-:Y:S01]  /*5de0*/  @!UP2 UIADD3 UR8, UPT, UPT, UR4, 0x2a00, URZ ;  /* 0x00002a000408a890 */ /* 0x000fe2000fffe0ff */
[----:B------:R-:W-:Y:S01]  /*5df0*/  @!P4 R2UR UR6, R8 ;  /* 0x000000000806c2ca */ /* 0x000fe200000e0000 */
[----:B------:R-:W-:Y:S01]  /*5e00*/  VOTEU.ALL UP2, P4 ;  /* 0x0000000000ff7886 */ /* 0x000fe20002040000 */
[----:B------:R-:W3:Y:S01]  /*5e10*/  LDC.64 R8, c[0x0][0xf10] ;  /* 0x0003c400ff087b82 */ /* 0x000ee20000000a00 */
[----:B------:R-:W-:Y:S01]  /*5e20*/  UMOV UR9, UR33 ;  /* 0x0000002100097c82 */ /* 0x000fe20008000000 */
[----:B------:R-:W-:Y:S01]  /*5e30*/  UMOV UR11, UR51 ;  /* 0x00000033000b7c82 */ /* 0x000fe20008000000 */
[----:B------:R-:W-:Y:S08]  /*5e40*/  UMOV UR12, UR52 ;  /* 0x00000034000c7c82 */ /* 0x000ff00008000000 */
[----:B------:R1:W-:Y:S01]  /*5e50*/  @!UP3 UTMALDG.3D [UR16], [UR6], desc[UR26] ;  /* 0x00001a100600b5b4 */ /* 0x0003e20008011000 */
[----:B------:R1:W-:Y:S01]  /*5e60*/  @!UP2 UTMALDG.3D [UR8], [UR6], desc[UR26] ;  /* 0x00001a080600a5b4 */ /* 0x0003e20008011000 */
[----:B------:R5:W-:Y:S01]  /*5e70*/  @!P4 SYNCS.ARRIVE.TRANS64.RED.A0TR RZ, [UR4+0x40], R0 ;  /* 0x00004000ffffc9a7 */ /* 0x000be20008300404 */
[C---:B---3--:R-:W-:Y:S01]  /*5e80*/  @!P1 IMAD.HI.U32 R8, R11.reuse, R8, RZ ;  /* 0x000000080b089227 */ /* 0x048fe200078e00ff */
[----:B--2---:R-:W-:Y:S02]  /*5e90*/  @!P1 ISETP.NE.AND P0, PT, R12, 0x1, PT ;  /* 0x000000010c00980c */ /* 0x004fe40003f05270 */
[----:B-1----:R-:W-:Y:S01]  /*5ea0*/  @!P1 ISETP.NE.AND P2, PT, R2, 0x1, PT ;  /* 0x000000010200980c */ /* 0x002fe20003f45270 */
[C---:B------:R-:W-:Y:S01]  /*5eb0*/  @!P1 IMAD.HI.U32 R13, R10.reuse, R13, RZ ;  /* 0x0000000d0a0d9227 */ /* 0x040fe200078e00ff */
[----:B------:R-:W-:Y:S04]  /*5ec0*/  @!P1 SHF.R.U32.HI R8, RZ, R9, R8 ;  /* 0x00000009ff089219 */ /* 0x000fe80000011608 */
[----:B------:R-:W-:Y:S01]  /*5ed0*/  @!P1 SEL R8, R11, R8, !P2 ;  /* 0x000000080b089207 */ /* 0x000fe20005000000 */
[----:B------:R-:W-:Y:S01]  /*5ee0*/  SYNCS.ARRIVE.TRANS64.RED.A1T0 RZ, [UR15], RZ ;  /* 0x000000ffffff79a7 */ /* 0x000fe2000810040f */
[----:B------:R-:W1:Y:S01]  /*5ef0*/  SYNCS.PHASECHK.TRANS64.TRYWAIT P5, [UR4+0x68], R30 ;  /* 0x0000681eff0075a7 */ /* 0x000e6200080a1104 */
[----:B-----5:R-:W2:Y:S02]  /*5f00*/  @!P1 LDC R0, c[0x0][0xf20] ;  /* 0x0003c800ff009b82 */ /* 0x020ea40000000800 */
[----:B--2---:R-:W-:Y:S04]  /*5f10*/  @!P1 SHF.R.U32.HI R0, RZ, R0, R13 ;  /* 0x00000000ff009219 */ /* 0x004fe8000001160d */
[----:B------:R-:W-:Y:S05]  /*5f20*/  @!P1 SEL R9, R10, R0, !P0 ;  /* 0x000000000a099207 */ /* 0x000fea0004000000 */
[----:B------:R-:W-:Y:S02]  /*5f30*/  @!P1 IMAD.IADD R0, R9, 0x1, -R8 ;  /* 0x0000000109009824 */ /* 0x000fe400078e0a08 */
[----:B------:R-:W-:Y:S02]  /*5f40*/  @!P1 IMAD.IADD R8, R8, 0x1, -R9 ;  /* 0x0000000108089824 */ /* 0x000fe400078e0a09 */
[----:B------:R-:W-:Y:S02]  /*5f50*/  @!P1 IMAD R11, R0, R2, R11 ;  /* 0x00000002000b9224 */ /* 0x000fe400078e020b */
[----:B------:R-:W-:Y:S01]  /*5f60*/  @!P1 IMAD R10, R8, R12, R10 ;  /* 0x0000000c080a9224 */ /* 0x000fe200078e020a */
[----:B-1----:R-:W-:Y:S06]  /*5f70*/  @!P5 BRA `(.L_x_89) ;  /* 0x000000940000d947 */ /* 0x002fec0003800000 */
.L_x_229:
[----:B------:R-:W-:Y:S01]  /*5f80*/  @!P4 IADD3 R2, P0, PT, R28, 0x980, RZ ;  /* 0x000009801c02c810 */ /* 0x000fe20007f1e0ff */
[----:B------:R-:W-:Y:S01]  /*5f90*/  VOTEU.ALL UP2, P4 ;  /* 0x0000000000ff7886 */ /* 0x000fe20002040000 */
[----:B------:R-:W-:Y:S01]  /*5fa0*/  VOTEU.ALL UP3, P4 ;  /* 0x0000000000ff7886 */ /* 0x000fe20002060000 */
[----:B------:R-:W-:Y:S01]  /*5fb0*/  UMOV UR14, 0x0 ;  /* 0x00000000000e7882 */ /* 0x000fe20000000000 */
[----:B------:R-:W-:Y:S01]  /*5fc0*/  @!P4 R2UR UR6, R2 ;  /* 0x000000000206c2ca */ /* 0x000fe200000e0000 */
[----:B-1----:R-:W-:Y:S01]  /*5fd0*/  @!P4 IMAD.X R0, RZ, RZ, R29, P0 ;  /* 0x000000ffff00c224 */ /* 0x002fe200000e061d */
[----:B------:R-:W-:Y:S01]  /*5fe0*/  @!UP2 UIADD3 UR19, UPT, UPT, UR51, 0x40, URZ ;  /* 0x000000403313a890 */ /* 0x000fe2000fffe0ff */
[----:B------:R-:W-:Y:S01]  /*5ff0*/  R2UR UR13, R87 ;  /* 0x00000000570d72ca */ /* 0x000fe200000e0000 */
[----:B------:R-:W-:Y:S01]  /*6000*/  @!UP2 UIADD3 UR16, UPT, UPT, UR4, 0x3200, URZ ;  /* 0x000032000410a890 */ /* 0x000fe2000fffe0ff */
[----:B------:R-:W-:Y:S01]  /*6010*/  ISETP.NE.AND P0, PT, R27, 0x2, PT ;  /* 0x000000021b00780c */ /* 0x000fe20003f05270 */
[----:B------:R-:W-:Y:S01]  /*6020*/  UMOV UR15, 0x10000000 ;  /* 0x10000000000f7882 */ /* 0x000fe20000000000 */
[----:B------:R-:W-:Y:S01]  /*6030*/  @!P4 R2UR UR5, R0 ;  /* 0x000000000005c2ca */ /* 0x000fe200000e0000 */
[----:B------:R-:W-:Y:S01]  /*6040*/  UMOV UR17, UR25 ;  /* 0x0000001900117c82 */ /* 0x000fe20008000000 */
[----:B------:R-:W-:Y:S01]  /*6050*/  UMOV UR20, UR52 ;  /* 0x0000003400147c82 */ /* 0x000fe20008000000 */
[----:B------:R-:W-:Y:S01]  /*6060*/  @!UP2 UIADD3 UR10, UPT, UPT, UR50, 0x70, URZ ;  /* 0x00000070320aa890 */ /* 0x000fe2000fffe0ff */
[----:B------:R-:W-:Y:S01]  /*6070*/  VIADD R0, R11, UR63 ;  /* 0x0000003f0b007c36 */ /* 0x000fe20008000000 */
[----:B------:R-:W-:Y:S01]  /*6080*/  @!UP2 UIADD3 UR8, UPT, UPT, UR4, 0x3a00, URZ ;  /* 0x00003a000408a890 */ /* 0x000fe2000fffe0ff */
[----:B------:R-:W-:Y:S01]  /*6090*/  IMAD.U32 R8, RZ, RZ, UR6 ;  /* 0x00000006ff087e24 */ /* 0x000fe2000f8e00ff */
[----:B------:R-:W-:Y:S01]  /*60a0*/  VOTEU.ALL UP2, P4 ;  /* 0x0000000000ff7886 */ /* 0x000fe20002040000 */
[----:B------:R-:W-:Y:S01]  /*60b0*/  UMOV UR9, UR25 ;  /* 0x0000001900097c82 */ /* 0x000fe20008000000 */
[----:B------:R-:W-:Y:S01]  /*60c0*/  UMOV UR12, UR52 ;  /* 0x00000034000c7c82 */ /* 0x000fe20008000000 */
[----:B------:R-:W-:Y:S01]  /*60d0*/  UMOV UR11, UR19 ;  /* 0x00000013000b7c82 */ /* 0x000fe20008000000 */
[----:B------:R-:W-:Y:S01]  /*60e0*/  @!P4 R2UR UR6, R8 ;  /* 0x000000000806c2ca */ /* 0x000fe200000e0000 */
[----:B------:R-:W-:Y:S01]  /*60f0*/  VIADD R2, R10, UR13 ;  /* 0x0000000d0a027c36 */ /* 0x000fe20008000000 */
[----:B------:R-:W-:Y:S01]  /*6100*/  @P3 R2UR UR52, R25 ;  /* 0x00000000193432ca */ /* 0x000fe200000e0000 */
[----:B------:R-:W-:Y:S01]  /*6110*/  IMAD.U32 R9, RZ, RZ, UR5 ;  /* 0x00000005ff097e24 */ /* 0x000fe2000f8e00ff */
[----:B------:R-:W-:Y:S04]  /*6120*/  SEL R27, R27, RZ, P0 ;  /* 0x000000ff1b1b7207 */ /* 0x000fe80000000000 */
[----:B------:R-:W-:Y:S11]  /*6130*/  @!P4 R2UR UR7, R9 ;  /* 0x000000000907c2ca */ /* 0x000ff600000e0000 */
[----:B------:R-:W-:Y:S02]  /*6140*/  @!UPT UIADD3 URZ, UPT, UPT, URZ, URZ, URZ ;  /* 0x000000fffffff290 */ /* 0x000fe4000fffe0ff */
[----:B------:R1:W-:Y:S01]  /*6150*/  @!UP3 UTMALDG.3D [UR16], [UR6], desc[UR14] ;  /* 0x00000e100600b5b4 */ /* 0x0003e20008011000 */
[----:B------:R2:W-:Y:S01]  /*6160*/  @!UP2 UTMALDG.3D [UR8], [UR6], desc[UR14] ;  /* 0x00000e080600a5b4 */ /* 0x0005e20008011000 */
[----:B------:R3:W-:Y:S01]  /*6170*/  @!P4 SYNCS.ARRIVE.TRANS64.RED.A0TR RZ, [UR4+0x48], R23 ;  /* 0x00004817ffffc9a7 */ /* 0x0007e20008300404 */
[----:B------:R-:W-:Y:S01]  /*6180*/  UPLOP3.LUT UP2, UPT, UPT, UPT, UPT, 0x80, 0x8 ;  /* 0x000000000008789c */ /* 0x000fe20003f4f070 */
[----:B------:R-:W-:Y:S01]  /*6190*/  SYNCS.ARRIVE.TRANS64.RED.A1T0 RZ, [UR21], RZ ;  /* 0x000000ffffff79a7 */ /* 0x000fe20008100415 */
[----:B-1----:R-:W-:Y:S02]  /*61a0*/  R2UR UR20, R0 ;  /* 0x00000000001472ca */ /* 0x002fe400000e0000 */
[----:B------:R-:W-:Y:S04]  /*61b0*/  SEL R0, RZ, 0x1, P0 ;  /* 0x00000001ff007807 */ /* 0x000fe80000000000 */
[----:B------:R-:W-:Y:S02]  /*61c0*/  LOP3.LUT R26, R26, R0, RZ, 0x3c, !PT ;  /* 0x000000001a1a7212 */ /* 0x000fe400078e3cff */
[----:B--2---:R-:W-:Y:S01]  /*61d0*/  R2UR UR12, R2 ;  /* 0x00000000020c72ca */ /* 0x004fe200000e0000 */
[----:B------:R-:W-:Y:S03]  /*61e0*/  @!UPT UIADD3 URZ, UPT, UPT, URZ, URZ, URZ ;  /* 0x000000fffffff290 */ /* 0x000fe6000fffe0ff */
[----:B------:R-:W-:Y:S11]  /*61f0*/  @P3 BRA `(.L_x_90) ;  /* 0xffffffe8004c3947 */ /* 0x000ff6000383ffff */
[----:B------:R-:W1:Y:S02]  /*6200*/  SYNCS.PHASECHK.TRANS64.TRYWAIT P0, [UR4+0x50], R24 ;  /* 0x00005018ff0075a7 */ /* 0x000e640008001104 */
[----:B-1----:R-:W-:Y:S05]  /*6210*/  @!P0 BRA `(.L_x_91) ;  /* 0x0000009000708947 */ /* 0x002fea0003800000 */
.L_x_231:
[----:B------:R-:W2:Y:S02]  /*6220*/  SYNCS.PHASECHK.TRANS64.TRYWAIT P0, [UR4+0x58], R24 ;  /* 0x00005818ff0075a7 */ /* 0x000ea40008001104 */
[----:B--2---:R-:W-:Y:S05]  /*6230*/  @!P0 BRA `(.L_x_92) ;  /* 0x0000009000808947 */ /* 0x004fea0003800000 */
.L_x_233:
[----:B------:R-:W2:Y:S01]  /*6240*/  SYNCS.PHASECHK.TRANS64.TRYWAIT P0, [UR4+0x60], R24 ;  /* 0x00006018ff0075a7 */ /* 0x000ea20008001104 */
[----:B-1----:R-:W-:Y:S01]  /*6250*/  HFMA2 R0, -RZ, RZ, 0, 5.9604644775390625e-08 ;  /* 0x00000001ff007431 */ /* 0x002fe200000001ff */
[----:B--2---:R-:W-:Y:S06]  /*6260*/  @!P0 BRA `(.L_x_93) ;  /* 0x00000090008c8947 */ /* 0x004fec0003800000 */
.L_x_235:
[----:B-1----:R-:W-:Y:S02]  /*6270*/  MOV R2, UR4 ;  /* 0x0000000400027c02 */ /* 0x002fe40008000f00 */
[----:B------:R-:W-:-:S07]  /*6280*/  SHF.L.U32 R0, R0, 0x1f, RZ ;  /* 0x0000001f00007819 */ /* 0x000fce00000006ff */
.L_x_94:
[----:B-1----:R1:W2:Y:S02]  /*6290*/  SYNCS.PHASECHK.TRANS64.TRYWAIT P0, [R2+URZ+0x68], R0 ;  /* 0x00006800020075a7 */ /* 0x0022a400080011ff */
[----:B--2---:R-:W-:Y:S05]  /*62a0*/  @!P0 NANOSLEEP.SYNCS 0x989680 ;  /* 0x009896800000895d */ /* 0x004fea0003900000 */
[----:B------:R-:W2:Y:S02]  /*62b0*/  @!P0 SYNCS.PHASECHK.TRANS64 P0, [R2+URZ+0x68], R0 ;  /* 0x00006800020085a7 */ /* 0x000ea400080010ff */
[----:B--2---:R-:W-:Y:S05]  /*62c0*/  @P0 EXIT ;  /* 0x000000000000094d */ /* 0x004fea0003800000 */
[----:B------:R-:W-:Y:S05]  /*62d0*/  BRA `(.L_x_94) ;  /* 0xfffffffc00ec7947 */ /* 0x000fea000383ffff */
.L_x_75:
[----:B------:R-:W-:-:S06]  /*62e0*/  UISETP.GE.AND UP1, UPT, UR21, 0x4, UPT ;  /* 0x000000041500788c */ /* 0x000fcc000bf26270 */
[----:B------:R-:W-:-:S13]  /*62f0*/  PLOP3.LUT P0, PT, PT, PT, UP1, 0x80, 0x8 ;  /* 0x000000000008781c */ /* 0x000fda0003f0f018 */
[----:B-1----:R-:W-:Y:S05]  /*6300*/  @!P0 EXIT ;  /* 0x000000000000894d */ /* 0x002fea0003800000 */
[----:B------:R-:W-:Y:S01]  /*6310*/  BAR.SYNC.DEFER_BLOCKING 0x6, 0xa0 ;  /* 0x0182800000007b1d */ /* 0x000fe20000010000 */
[C---:B------:R-:W-:Y:S01]  /*6320*/  IMAD.SHL.U32 R98, R3.reuse, 0x10, RZ ;  /* 0x0000001003627824 */ /* 0x040fe200078e00ff */
[----:B------:R-:W-:Y:S01]  /*6330*/  LOP3.LUT R99, R100, 0x3, RZ, 0xc0, !PT ;  /* 0x0000000364637812 */ /* 0x000fe200078ec0ff */
[C---:B------:R-:W-:Y:S01]  /*6340*/  IMAD.SHL.U32 R97, R3.reuse, 0x2, RZ ;  /* 0x0000000203617824 */ /* 0x040fe200078e00ff */
[----:B------:R-:W-:Y:S01]  /*6350*/  CS2R R94, SRZ ;  /* 0x00000000005e7805 */ /* 0x000fe2000001ff00 */
[----:B------:R-:W-:Y:S01]  /*6360*/  IMAD.U32 R3, R3, 0x10000, RZ ;  /* 0x0001000003037824 */ /* 0x000fe200078e00ff */
[----:B------:R-:W-:Y:S02]  /*6370*/  UMOV UR36, 0x400 ;  /* 0x0000040000247882 */ /* 0x000fe40000000000 */
[----:B------:R-:W1:Y:S01]  /*6380*/  LDC R91, c[0x0][0x370] ;  /* 0x0000dc00ff5b7b82 */ /* 0x000e620000000800 */
[----:B------:R-:W-:Y:S01]  /*6390*/  ULEA UR36, UR58, UR36, 0x18 ;  /* 0x000000243a247291 */ /* 0x000fe2000f8ec0ff */
[C---:B------:R-:W-:Y:S01]  /*63a0*/  LOP3.LUT R0, R98.reuse, 0x40, RZ, 0xc0, !PT ;  /* 0x0000004062007812 */ /* 0x040fe200078ec0ff */
[----:B------:R-:W-:Y:S01]  /*63b0*/  IMAD.MOV.U32 R103, RZ, RZ, RZ ;  /* 0x000000ffff677224 */ /* 0x000fe200078e00ff */
[----:B------:R-:W-:Y:S01]  /*63c0*/  LOP3.LUT R2, R98, 0x1b0, RZ, 0xc0, !PT ;  /* 0x000001b062027812 */ /* 0x000fe200078ec0ff */
[----:B------:R-:W-:Y:S01]  /*63d0*/  UIADD3 UR4, UPT, UPT, UR36, 0x200, URZ ;  /* 0x0000020024047890 */ /* 0x000fe2000fffe0ff */
[----:B------:R-:W-:Y:S01]  /*63e0*/  LOP3.LUT R97, R0, 0x8, R97, 0xf8, !PT ;  /* 0x0000000800617812 */ /* 0x000fe200078ef861 */
[----:B------:R-:W-:Y:S01]  /*63f0*/  IMAD.SHL.U32 R0, R100, 0x200, RZ ;  /* 0x0000020064007824 */ /* 0x000fe200078e00ff */
[----:B------:R-:W2:Y:S01]  /*6400*/  LDC R49, c[0x0][0xf0c] ;  /* 0x0003c300ff317b82 */ /* 0x000ea20000000800 */
[----:B------:R-:W-:Y:S01]  /*6410*/  LOP3.LUT R3, R3, 0x200000, RZ, 0xc0, !PT ;  /* 0x0020000003037812 */ /* 0x000fe200078ec0ff */
[----:B------:R-:W-:Y:S01]  /*6420*/  IMAD.MOV.U32 R93, RZ, RZ, RZ ;  /* 0x000000ffff5d7224 */ /* 0x000fe200078e00ff */
[----:B------:R-:W-:Y:S01]  /*6430*/  LOP3.LUT P0, RZ, R98, 0x40, RZ, 0xc0, !PT ;  /* 0x0000004062ff7812 */ /* 0x000fe2000780c0ff */
[----:B------:R-:W-:Y:S01]  /*6440*/  IMAD.U32 R89, RZ, RZ, UR4 ;  /* 0x00000004ff597e24 */ /* 0x000fe2000f8e00ff */
[----:B------:R-:W-:Y:S01]  /*6450*/  LOP3.LUT R0, R2, 0x200, R0, 0xf8, !PT ;  /* 0x0000020002007812 */ /* 0x000fe200078ef800 */
[----:B------:R-:W3:Y:S02]  /*6460*/  LDCU.64 UR50, c[0x0][0x348] ;  /* 0x00006900ff3277ac */ /* 0x000ee40008000a00 */
[----:B------:R-:W4:Y:S01]  /*6470*/  LDC R88, c[0x0][0xf20] ;  /* 0x0003c800ff587b82 */ /* 0x000f220000000800 */
[----:B------:R-:W3:Y:S01]  /*6480*/  LDS R96, [UR36+0x110] ;  /* 0x00011024ff607984 */ /* 0x000ee20008000800 */
[----:B------:R-:W-:Y:S01]  /*6490*/  LOP3.LUT R97, R0, R97, RZ, 0xfc, !PT ;  /* 0x0000006100617212 */ /* 0x000fe200078efcff */
[----:B------:R-:W1:Y:S01]  /*64a0*/  LDCU.64 UR54, c[0x0][0xc88] ;  /* 0x00019100ff3677ac */ /* 0x000e620008000a00 */
[----:B------:R-:W-:Y:S01]  /*64b0*/  P2R R0, PR, RZ, 0x1 ;  /* 0x00000001ff007803 */ /* 0x000fe20000000000 */
[----:B------:R-:W1:Y:S03]  /*64c0*/  LDCU.64 UR56, c[0x0][0xc90] ;  /* 0x00019200ff3877ac */ /* 0x000e660008000a00 */
[----:B------:R-:W1:Y:S01]  /*64d0*/  LDC R48, c[0x0][0xf30] ;  /* 0x0003cc00ff307b82 */ /* 0x000e620000000800 */
[----:B------:R-:W-:Y:S01]  /*64e0*/  UMOV UR48, URZ ;  /* 0x000000ff00307c82 */ /* 0x000fe20008000000 */
[----:B------:R-:W-:-:S06]  /*64f0*/  UMOV UR37, URZ ;  /* 0x000000ff00257c82 */ /* 0x000fcc0008000000 */
[----:B------:R-:W1:Y:S08]  /*6500*/  LDC.64 R84, c[0x0][0xf10] ;  /* 0x0003c400ff547b82 */ /* 0x000e700000000a00 */
[----:B------:R-:W1:Y:S08]  /*6510*/  LDC.64 R46, c[0x0][0xf18] ;  /* 0x0003c600ff2e7b82 */ /* 0x000e700000000a00 */
[----:B------:R-:W1:Y:S08]  /*6520*/  LDC.64 R44, c[0x0][0xf28] ;  /* 0x0003ca00ff2c7b82 */ /* 0x000e700000000a00 */
[----:B------:R-:W1:Y:S01]  /*6530*/  LDC.64 R82, c[0x0][0xcb0] ;  /* 0x00032c00ff527b82 */ /* 0x000e620000000a00 */
[----:B---3--:R-:W-:-:S07]  /*6540*/  IMAD.IADD R96, R96, 0x1, R3 ;  /* 0x0000000160607824 */ /* 0x008fce00078e0203 */
[----:B------:R-:W3:Y:S08]  /*6550*/  LDC.64 R80, c[0x0][0xca8] ;  /* 0x00032a00ff507b82 */ /* 0x000ef00000000a00 */
[----:B--2-4-:R-:W1:Y:S02]  /*6560*/  LDC R90, c[0x0][0x374] ;  /* 0x0000dd00ff5a7b82 */ /* 0x014e640000000800 */
.L_x_186:
[----:B------:R-:W-:Y:S02]  /*6570*/  LEA R0, R103, UR36, 0x3 ;  /* 0x0000002467007c11 */ /* 0x000fe4000f8e18ff */
[----:B------:R-:W-:Y:S02]  /*6580*/  SHF.L.U32 R2, R93, 0x1f, RZ ;  /* 0x0000001f5d027819 */ /* 0x000fe400000006ff */
[----:B------:R-:W-:Y:S02]  /*6590*/  LEA R16, R103, UR36, 0x4 ;  /* 0x0000002467107c11 */ /* 0x000fe4000f8e20ff */
[----:B------:R-:W2:Y:S02]  /*65a0*/  SYNCS.PHASECHK.TRANS64.TRYWAIT P0, [R0+URZ+0x80], R2 ;  /* 0x00008002000075a7 */ /* 0x000ea400080011ff */
[----:B-12---:R-:W-:Y:S05]  /*65b0*/  @!P0 BRA `(.L_x_95) ;  /* 0x0000008c00d08947 */ /* 0x006fea0003800000 */
.L_x_236:
[----:B------:R-:W4:Y:S01]  /*65c0*/  LDC.64 R10, c[0x0][0xf10] ;  /* 0x0003c400ff0a7b82 */ /* 0x000f220000000a00 */
[----:B------:R-:W3:Y:S01]  /*65d0*/  LDS.128 R16, [R16+0xf0] ;  /* 0x0000f00010107984 */ /* 0x000ee20000000c00 */
[----:B-1----:R-:W-:Y:S01]  /*65e0*/  ISETP.NE.AND P1, PT, R48, 0x1, PT ;  /* 0x000000013000780c */ /* 0x002fe20003f25270 */
[----:B--2---:R-:W-:Y:S01]  /*65f0*/  VIADD R0, R0, 0x90 ;  /* 0x0000009000007836 */ /* 0x004fe20000000000 */
[----:B------:R-:W-:Y:S04]  /*6600*/  ISETP.GE.AND P0, PT, R43, 0x1, PT ;  /* 0x000000012b00780c */ /* 0x000fe80003f06270 */
[----:B------:R-:W1:Y:S01]  /*6610*/  LDC.64 R8, c[0x0][0xf18] ;  /* 0x0003c600ff087b82 */ /* 0x000e620000000a00 */
[----:B------:R-:W-:Y:S01]  /*6620*/  PRMT R0, RZ, 0x654, R0 ;  /* 0x00000654ff007816 */ /* 0x000fe20000000000 */
[----:B------:R-:W-:Y:S01]  /*6630*/  @!PT LDS RZ, [RZ] ;  /* 0x00000000fffff984 */ /* 0x000fe20000000800 */
[----:B------:R-:W-:Y:S01]  /*6640*/  @!PT LDS RZ, [RZ] ;  /* 0x00000000fffff984 */ /* 0x000fe20000000800 */
[----:B------:R-:W-:Y:S01]  /*6650*/  @!PT LDS RZ, [RZ] ;  /* 0x00000000fffff984 */ /* 0x000fe20000000800 */
[----:B------:R-:W-:Y:S01]  /*6660*/  @!PT LDS RZ, [RZ] ;  /* 0x00000000fffff984 */ /* 0x000fe20000000800 */
[----:B------:R2:W-:Y:S06]  /*6670*/  MEMBAR.ALL.CTA ;  /* 0x0000000000007992 */ /* 0x0005ec0000008000 */
[----:B--2---:R-:W2:Y:S01]  /*6680*/  FENCE.VIEW.ASYNC.S ;  /* 0x00000000000073c6 */ /* 0x004ea20000000000 */
[----:B------:R-:W1:Y:S08]  /*6690*/  @!P1 LDC R12, c[0x0][0xf20] ;  /* 0x0003c800ff0c9b82 */ /* 0x000e700000000800 */
[----:B------:R-:W1:Y:S01]  /*66a0*/  @!P1 LDC R7, c[0x0][0xf0c] ;  /* 0x0003c300ff079b82 */ /* 0x000e620000000800 */
[----:B--2---:R2:W-:Y:S01]  /*66b0*/  SYNCS.ARRIVE.TRANS64.RED.A1T0 RZ, [R0+URZ], RZ ;  /* 0x000000ff00ff79a7 */ /* 0x0045e200081004ff */
[----:B---3--:R-:W-:Y:S04]  /*66c0*/  LOP3.LUT P4, RZ, R18, 0x1, RZ, 0xc0, !PT ;  /* 0x0000000112ff7812 */ /* 0x008fe8000788c0ff */
[----:B------:R-:W-:Y:S09]  /*66d0*/  P2R R101, PR, RZ, 0x10 ;  /* 0x00000010ff657803 */ /* 0x000ff20000000000 */
[----:B------:R-:W-:Y:S02]  /*66e0*/  @P4 MOV R51, R16 ;  /* 0x0000001000334202 */ /* 0x000fe40000000f00 */
[----:B------:R-:W-:Y:S01]  /*66f0*/  @P4 LOP3.LUT R50, R17, 0xffff, RZ, 0xc0, !PT ;  /* 0x0000ffff11324812 */ /* 0x000fe200078ec0ff */
[----:B--2-4-:R-:W-:Y:S06]  /*6700*/  @!P0 BRA `(.L_x_96) ;  /* 0x0000000000a48947 */ /* 0x014fec0003800000 */
[-C--:B------:R-:W-:Y:S01]  /*6710*/  IMAD.HI.U32 R0, R90, R47.reuse, RZ ;  /* 0x0000002f5a007227 */ /* 0x080fe200078e00ff */
[----:B------:R-:W-:Y:S02]  /*6720*/  ISETP.NE.AND P0, PT, R46, 0x1, PT ;  /* 0x000000012e00780c */ /* 0x000fe40003f05270 */
[----:B------:R-:W-:Y:S01]  /*6730*/  ISETP.NE.AND P2, PT, R43, 0x1, PT ;  /* 0x000000012b00780c */ /* 0x000fe20003f45270 */
[----:B------:R-:W-:Y:S01]  /*6740*/  IMAD.HI.U32 R4, R91, R84, RZ ;  /* 0x000000545b047227 */ /* 0x000fe200078e00ff */
[----:B------:R-:W-:Y:S02]  /*6750*/  SHF.R.U32.HI R0, RZ, R88, R0 ;  /* 0x00000058ff007219 */ /* 0x000fe40000011600 */
[----:B------:R-:W-:Y:S01]  /*6760*/  ISETP.NE.AND P3, PT, R49, 0x1, PT ;  /* 0x000000013100780c */ /* 0x000fe20003f65270 */
[----:B------:R-:W-:Y:S01]  /*6770*/  IMAD.HI.U32 R6, R50, R47, RZ ;  /* 0x0000002f32067227 */ /* 0x000fe200078e00ff */
[-C--:B------:R-:W-:Y:S02]  /*6780*/  SHF.R.U32.HI R4, RZ, R85.reuse, R4 ;  /* 0x00000055ff047219 */ /* 0x080fe40000011604 */
        /* <DEDUP_REMOVED lines=12> */
[----:B------:R-:W-:Y:S01]  /*6850*/  IMAD R5, R43, R4, RZ ;  /* 0x000000042b057224 */ /* 0x000fe200078e02ff */
[C---:B------:R-:W-:Y:S01]  /*6860*/  ISETP.GE.AND P0, PT, R3.reuse, R0, PT ;  /* 0x000000000300720c */ /* 0x040fe20003f06270 */
[C---:B------:R-:W-:Y:S03]  /*6870*/  IMAD.HI.U32 R0, R3.reuse, R44, RZ ;  /* 0x0000002c03007227 */ /* 0x040fe600078e00ff */
[C---:B------:R-:W-:Y:S02]  /*6880*/  ISETP.GE.OR P0, PT, R2.reuse, R5, P0 ;  /* 0x000000050200720c */ /* 0x040fe40000706670 */
[----:B------:R-:W-:Y:S04]  /*6890*/  SHF.R.U32.HI R0, RZ, R45, R0 ;  /* 0x0000002dff007219 */ /* 0x000fe80000011600 */
        /* <DEDUP_REMOVED lines=15> */
[----:B------:R-:W-:Y:S07]  /*6990*/  IMAD R50, R3, R46, R50 ;  /* 0x0000002e03327224 */ /* 0x000fee00078e0232 */
.L_x_96:
[----:B-1----:R-:W-:Y:S01]  /*69a0*/  @!P1 IMAD.HI.U32 R2, R50, R9, RZ ;  /* 0x0000000932029227 */ /* 0x002fe200078e00ff */
[----:B------:R-:W-:Y:S01]  /*69b0*/  @!P1 ISETP.NE.AND P0, PT, R8, 0x1, PT ;  /* 0x000000010800980c */ /* 0x000fe20003f05270 */
[----:B------:R-:W-:Y:S01]  /*69c0*/  USHF.L.U32 UR46, UR20, 0x7, URZ ;  /* 0x00000007142e7899 */ /* 0x000fe200080006ff */
[----:B------:R-:W-:Y:S01]  /*69d0*/  @!P1 ISETP.NE.AND P2, PT, R7, 0x1, PT ;  /* 0x000000010700980c */ /* 0x000fe20003f45270 */
[----:B------:R-:W-:Y:S01]  /*69e0*/  @!P1 IMAD.HI.U32 R0, R51, R10, RZ ;  /* 0x0000000a33009227 */ /* 0x000fe200078e00ff */
[----:B------:R-:W-:Y:S01]  /*69f0*/  @!P1 SHF.R.U32.HI R2, RZ, R12, R2 ;  /* 0x0000000cff029219 */ /* 0x000fe20000011602 */
[----:B------:R-:W-:Y:S01]  /*6a00*/  USHF.L.U32 UR45, UR12, 0x7, URZ ;  /* 0x000000070c2d7899 */ /* 0x000fe200080006ff */
[----:B------:R-:W-:Y:S01]  /*6a10*/  @P4 SHF.R.U32.HI R92, RZ, 0x10, R17 ;  /* 0x00000010ff5c4819 */ /* 0x000fe20000011611 */
[----:B------:R-:W-:Y:S01]  /*6a20*/  VIADD R103, R103, 0x1 ;  /* 0x0000000167677836 */ /* 0x000fe20000000000 */
[----:B------:R-:W-:Y:S01]  /*6a30*/  @!P1 SEL R2, R50, R2, !P0 ;  /* 0x0000000232029207 */ /* 0x000fe20004000000 */
[----:B------:R-:W-:Y:S01]  /*6a40*/  BSSY.RECONVERGENT B6, `(.L_x_97) ;  /* 0x0000028000067945 */ /* 0x000fe20003800200 */
[----:B------:R-:W-:Y:S02]  /*6a50*/  @!P1 SHF.R.U32.HI R0, RZ, R11, R0 ;  /* 0x0000000bff009219 */ /* 0x000fe40000011600 */
[----:B------:R-:W-:Y:S02]  /*6a60*/  LOP3.LUT P0, RZ, R89, 0x90, RZ, 0xc0, !PT ;  /* 0x0000009059ff7812 */ /* 0x000fe4000780c0ff */
[----:B------:R-:W-:Y:S05]  /*6a70*/  @!P1 SEL R3, R51, R0, !P2 ;  /* 0x0000000033039207 */ /* 0x000fea0005000000 */
[----:B------:R-:W-:Y:S02]  /*6a80*/  @!P1 IMAD.IADD R0, R2, 0x1, -R3 ;  /* 0x0000000102009824 */ /* 0x000fe400078e0a03 */
[----:B------:R-:W-:Y:S02]  /*6a90*/  @!P1 IMAD.IADD R2, R3, 0x1, -R2 ;  /* 0x0000000103029824 */ /* 0x000fe400078e0a02 */
[----:B------:R-:W-:Y:S02]  /*6aa0*/  @!P1 IMAD R51, R0, R7, R51 ;  /* 0x0000000700339224 */ /* 0x000fe400078e0233 */
[----:B------:R-:W-:Y:S01]  /*6ab0*/  @!P1 IMAD R50, R2, R8, R50 ;  /* 0x0000000802329224 */ /* 0x000fe200078e0232 */
[----:B------:R-:W-:Y:S06]  /*6ac0*/  @!P0 BRA `(.L_x_98) ;  /* 0x00000000007c8947 */ /* 0x000fec0003800000 */
[----:B------:R-:W1:Y:S01]  /*6ad0*/  LDCU.64 UR8, c[0x4][0x80] ;  /* 0x01001000ff0877ac */ /* 0x000e620008000a00 */
[----:B------:R-:W-:Y:S01]  /*6ae0*/  MOV R2, 0x0 ;  /* 0x0000000000027802 */ /* 0x000fe20000000f00 */
[----:B------:R-:W-:Y:S02]  /*6af0*/  HFMA2 R12, -RZ, RZ, 0, 5.9604644775390625e-08 ;  /* 0x00000001ff0c7431 */ /* 0x000fe400000001ff */
[----:B------:R-:W-:Y:S01]  /*6b00*/  IMAD.MOV.U32 R8, RZ, RZ, 0x70 ;  /* 0x00000070ff087424 */ /* 0x000fe200078e00ff */
[----:B------:R2:W3:Y:S01]  /*6b10*/  LDC.64 R14, c[0x4][R2] ;  /* 0x01000000020e7b82 */ /* 0x0004e20000000a00 */
[----:B------:R-:W4:Y:S01]  /*6b20*/  LDCU.64 UR6, c[0x4][0x88] ;  /* 0x01001100ff0677ac */ /* 0x000f220008000a00 */
[----:B------:R-:W-:Y:S01]  /*6b30*/  IMAD.MOV.U32 R13, RZ, RZ, RZ ;  /* 0x000000ffff0d7224 */ /* 0x000fe200078e00ff */
[----:B------:R-:W2:Y:S01]  /*6b40*/  LDCU.64 UR4, c[0x4][0x8] ;  /* 0x01000100ff0477ac */ /* 0x000ea20008000a00 */
[----:B-1----:R-:W-:Y:S01]  /*6b50*/  MOV R5, UR9 ;  /* 0x0000000900057c02 */ /* 0x002fe20008000f00 */
[----:B------:R-:W-:Y:S01]  /*6b60*/  IMAD.U32 R4, RZ, RZ, UR8 ;  /* 0x00000008ff047e24 */ /* 0x000fe2000f8e00ff */
[----:B----4-:R-:W-:Y:S01]  /*6b70*/  MOV R7, UR7 ;  /* 0x0000000700077c02 */ /* 0x010fe20008000f00 */
[----:B------:R-:W-:Y:S01]  /*6b80*/  IMAD.U32 R6, RZ, RZ, UR6 ;  /* 0x00000006ff067e24 */ /* 0x000fe2000f8e00ff */
[----:B--2---:R-:W-:Y:S01]  /*6b90*/  MOV R11, UR5 ;  /* 0x00000005000b7c02 */ /* 0x004fe20008000f00 */
[----:B------:R-:W-:Y:S02]  /*6ba0*/  IMAD.U32 R10, RZ, RZ, UR4 ;  /* 0x00000004ff0a7e24 */ /* 0x000fe4000f8e00ff */
[----:B------:R-:W-:Y:S07]  /*6bb0*/  LEPC R20, `(.L_x_99) ;  /* 0x000000001014794e */ /* 0x000fee0000000000 */
[----:B---3-5:R-:W-:Y:S05]  /*6bc0*/  CALL.ABS.NOINC R14 ;  /* 0x000000000e007343 */ /* 0x028fea0003c00000 */
.L_x_99:
[----:B------:R-:W1:Y:S01]  /*6bd0*/  LDCU.64 UR8, c[0x4][0x80] ;  /* 0x01001000ff0877ac */ /* 0x000e620008000a00 */
[----:B------:R-:W2:Y:S01]  /*6be0*/  LDC.64 R2, c[0x4][R2] ;  /* 0x0100000002027b82 */ /* 0x000ea20000000a00 */
[----:B------:R-:W-:Y:S02]  /*6bf0*/  HFMA2 R12, -RZ, RZ, 0, 5.9604644775390625e-08 ;  /* 0x00000001ff0c7431 */ /* 0x000fe400000001ff */
[----:B------:R-:W-:Y:S02]  /*6c00*/  IMAD.MOV.U32 R8, RZ, RZ, 0x70 ;  /* 0x00000070ff087424 */ /* 0x000fe400078e00ff */
[----:B------:R-:W-:Y:S01]  /*6c10*/  IMAD.MOV.U32 R13, RZ, RZ, RZ ;  /* 0x000000ffff0d7224 */ /* 0x000fe200078e00ff */
[----:B------:R-:W3:Y:S01]  /*6c20*/  LDCU.64 UR6, c[0x4][0x88] ;  /* 0x01001100ff0677ac */ /* 0x000ee20008000a00 */
[----:B------:R-:W4:Y:S01]  /*6c30*/  LDCU.64 UR4, c[0x4][0x8] ;  /* 0x01000100ff0477ac */ /* 0x000f220008000a00 */
[----:B-1----:R-:W-:Y:S02]  /*6c40*/  MOV R4, UR8 ;  /* 0x0000000800047c02 */ /* 0x002fe40008000f00 */
[----:B------:R-:W-:Y:S02]  /*6c50*/  MOV R5, UR9 ;  /* 0x0000000900057c02 */ /* 0x000fe40008000f00 */
[----:B---3--:R-:W-:Y:S01]  /*6c60*/  MOV R7, UR7 ;  /* 0x0000000700077c02 */ /* 0x008fe20008000f00 */
[----:B------:R-:W-:Y:S01]  /*6c70*/  IMAD.U32 R6, RZ, RZ, UR6 ;  /* 0x00000006ff067e24 */ /* 0x000fe2000f8e00ff */
[----:B----4-:R-:W-:Y:S01]  /*6c80*/  MOV R11, UR5 ;  /* 0x00000005000b7c02 */ /* 0x010fe20008000f00 */
[----:B------:R-:W-:Y:S02]  /*6c90*/  IMAD.U32 R10, RZ, RZ, UR4 ;  /* 0x00000004ff0a7e24 */ /* 0x000fe4000f8e00ff */
[----:B------:R-:W-:Y:S07]  /*6ca0*/  LEPC R20, `(.L_x_98) ;  /* 0x000000001014794e */ /* 0x000fee0000000000 */
[----:B--2---:R-:W-:Y:S05]  /*6cb0*/  CALL.ABS.NOINC R2 ;  /* 0x0000000002007343 */ /* 0x004fea0003c00000 */
.L_x_98:
[----:B------:R-:W-:Y:S05]  /*6cc0*/  BSYNC.RECONVERGENT B6 ;  /* 0x0000000000067941 */ /* 0x000fea0003800200 */
.L_x_97:
[----:B------:R-:W-:Y:S01]  /*6cd0*/  ISETP.NE.U32.AND P4, PT, R82, RZ, PT ;  /* 0x000000ff5200720c */ /* 0x000fe20003f85070 */
[----:B------:R-:W-:Y:S01]  /*6ce0*/  UISETP.NE.AND UP2, UPT, UR49, URZ, UPT ;  /* 0x000000ff3100728c */ /* 0x000fe2000bf45270 */
[----:B------:R-:W-:Y:S01]  /*6cf0*/  ISETP.NE.U32.AND P2, PT, RZ, UR54, PT ;  /* 0x00000036ff007c0c */ /* 0x000fe2000bf45070 */
[----:B------:R-:W-:Y:S01]  /*6d00*/  UISETP.NE.U32.AND UP1, UPT, UR56, URZ, UPT ;  /* 0x000000ff3800728c */ /* 0x000fe2000bf25070 */
[----:B------:R-:W-:Y:S01]  /*6d10*/  ISETP.NE.AND.EX P4, PT, R83, RZ, PT, P4 ;  /* 0x000000ff5300720c */ /* 0x000fe20003f85340 */
[----:B------:R-:W-:Y:S01]  /*6d20*/  UPLOP3.LUT UP0, UPT, UPT, UPT, UPT, 0x40, 0x4 ;  /* 0x000000000004789c */ /* 0x000fe20003f0e870 */
[----:B------:R-:W-:Y:S01]  /*6d30*/  ISETP.NE.AND.EX P2, PT, RZ, UR55, PT, P2 ;  /* 0x00000037ff007c0c */ /* 0x000fe2000bf45320 */
[----:B------:R-:W-:Y:S01]  /*6d40*/  UISETP.NE.AND.EX UP1, UPT, UR57, URZ, UPT, UP1 ;  /* 0x000000ff3900728c */ /* 0x000fe2000bf25310 */
[----:B------:R-:W-:Y:S04]  /*6d50*/  PLOP3.LUT P1, PT, PT, PT, UP2, 0x80, 0x8 ;  /* 0x000000000008781c */ /* 0x000fe80003f2f028 */
[----:B------:R-:W-:Y:S06]  /*6d60*/  @UP2 UPLOP3.LUT UP0, UPT, UPT, UPT, UP1, 0x80, 0x8 ;  /* 0x000000000008289c */ /* 0x000fec0003f0f010 */
[----:B------:R-:W-:Y:S01]  /*6d70*/  PLOP3.LUT P0, PT, PT, PT, UP0, 0x80, 0x8 ;  /* 0x000000000008781c */ /* 0x000fe20003f0f008 */
[----:B------:R-:W-:Y:S01]  /*6d80*/  @!UPT UIADD3 URZ, UPT, UPT, URZ, URZ, URZ ;  /* 0x000000fffffff290 */ /* 0x000fe2000fffe0ff */
[----:B------:R-:W-:Y:S11]  /*6d90*/  BRA.U !UP1, `(.L_x_100) ;  /* 0x0000000109387547 */ /* 0x000ff6000b800000 */
[----:B------:R-:W-:Y:S01]  /*6da0*/  UISETP.NE.U32.AND UP0, UPT, UR54, URZ, UPT ;  /* 0x000000ff3600728c */ /* 0x000fe2000bf05070 */
[----:B------:R-:W-:Y:S02]  /*6db0*/  HFMA2 R0, -RZ, RZ, 0, 5.9604644775390625e-08 ;  /* 0x00000001ff007431 */ /* 0x000fe400000001ff */
[----:B------:R-:W-:Y:S01]  /*6dc0*/  IMAD.MOV.U32 R86, RZ, RZ, 0x1 ;  /* 0x00000001ff567424 */ /* 0x000fe200078e00ff */
[----:B------:R-:W-:Y:S06]  /*6dd0*/  UISETP.NE.AND.EX UP0, UPT, UR55, URZ, UPT, UP0 ;  /* 0x000000ff3700728c */ /* 0x000fec000bf05300 */
[----:B------:R-:W-:Y:S05]  /*6de0*/  PLOP3.LUT P3, PT, PT, PT, UP0, 0x80, 0x8 ;  /* 0x000000000008781c */ /* 0x000fea0003f6f008 */
[----:B------:R-:W1:Y:S01]  /*6df0*/  @UP0 LDCU.64 UR4, c[0x0][0xc88] ;  /* 0x00019100ff0407ac */ /* 0x000e620008000a00 */
[----:B------:R-:W-:Y:S07]  /*6e00*/  @UP0 UIMAD UR6, UR52, UR56, URZ ;  /* 0x00000038340602a4 */ /* 0x000fee000f8e02ff */
[----:B------:R-:W-:Y:S01]  /*6e10*/  @!P3 PRMT R86, R0, 0x7610, R86 ;  /* 0x000076100056b816 */ /* 0x000fe20000000056 */
[----:B-1----:R-:W-:Y:S06]  /*6e20*/  @UP0 UIMAD.WIDE UR4, UR6, 0x4, UR4 ;  /* 0x00000004060408a5 */ /* 0x002fec000f8e0204 */
[----:B------:R-:W-:Y:S01]  /*6e30*/  IMAD.U32 R2, RZ, RZ, UR4 ;  /* 0x00000004ff027e24 */ /* 0x000fe2000f8e00ff */
[----:B------:R-:W-:Y:S04]  /*6e40*/  MOV R3, UR5 ;  /* 0x0000000500037c02 */ /* 0x000fe80008000f00 */
[----:B------:R-:W1:Y:S01]  /*6e50*/  @!UP0 LDCU UR4, c[0x0][0xc80] ;  /* 0x00019000ff0487ac */ /* 0x000e620008000800 */
[----:B-----5:R2:W5:Y:S02]  /*6e60*/  @P3 LDG.E R53, desc[UR60][R2.64] ;  /* 0x0000003c02353981 */ /* 0x020564000c1e1900 */
[----:B-12---:R-:W-:Y:S02]  /*6e70*/  @!P3 IMAD.U32 R53, RZ, RZ, UR4 ;  /* 0x00000004ff35be24 */ /* 0x006fe4000f8e00ff */
.L_x_100:
[----:B------:R-:W-:Y:S05]  /*6e80*/  @!P4 BRA `(.L_x_101) ;  /* 0x000000000020c947 */ /* 0x000fea0003800000 */
[----:B------:R-:W-:Y:S04]  /*6e90*/  ISETP.NE.U32.AND P3, PT, R80, RZ, PT ;  /* 0x000000ff5000720c */ /* 0x000fe80003f65070 */
[----:B------:R-:W-:Y:S11]  /*6ea0*/  ISETP.NE.AND.EX P3, PT, R81, RZ, PT, P3 ;  /* 0x000000ff5100720c */ /* 0x000ff60003f65330 */
[----:B------:R-:W-:Y:S02]  /*6eb0*/  @!UPT UIADD3 URZ, UPT, UPT, URZ, URZ, URZ ;  /* 0x000000fffffff290 */ /* 0x000fe4000fffe0ff */
[----:B------:R-:W1:Y:S01]  /*6ec0*/  @P3 LDC.64 R2, c[0x0][0xca8] ;  /* 0x00032a00ff023b82 */ /* 0x000e620000000a00 */
[----:B------:R-:W-:Y:S04]  /*6ed0*/  @P3 IMAD R0, R82, UR52, RZ ;  /* 0x0000003452003c24 */ /* 0x000fe8000f8e02ff */
[----:B-1----:R-:W-:Y:S05]  /*6ee0*/  @P3 IMAD.WIDE R2, R0, 0x4, R2 ;  /* 0x0000000400023825 */ /* 0x002fea00078e0202 */
[----:B-----5:R1:W5:Y:S02]  /*6ef0*/  @P3 LDG.E R52, desc[UR60][R2.64] ;  /* 0x0000003c02343981 */ /* 0x020364000c1e1900 */
[----:B-1----:R-:W2:Y:S02]  /*6f00*/  @!P3 LDC R52, c[0x0][0xca0] ;  /* 0x00032800ff34bb82 */ /* 0x002ea40000000800 */
.L_x_101:
[----:B-----5:R-:W-:Y:S01]  /*6f10*/  FSETP.NEU.AND P3, PT, R53, RZ, PT ;  /* 0x000000ff3500720b */ /* 0x020fe20003f6d000 */
[----:B------:R-:W-:Y:S01]  /*6f20*/  IMAD.MOV.U32 R69, RZ, RZ, 0x10 ;  /* 0x00000010ff457424 */ /* 0x000fe200078e00ff */
[----:B------:R-:W-:Y:S01]  /*6f30*/  SEL R2, RZ, 0xffffffff, P2 ;  /* 0xffffffffff027807 */ /* 0x000fe20001000000 */
[----:B------:R-:W-:Y:S01]  /*6f40*/  IMAD R59, R95, 0x80, R96 ;  /* 0x000000805f3b7824 */ /* 0x000fe200078e0260 */
[----:B------:R-:W-:Y:S01]  /*6f50*/  @P1 LOP3.LUT P2, RZ, R86, 0xff, RZ, 0xc0, !PT ;  /* 0x000000ff56ff1812 */ /* 0x000fe2000784c0ff */
[----:B------:R-:W-:Y:S01]  /*6f60*/  IMAD.SHL.U32 R105, R97, 0x2, RZ ;  /* 0x0000000261697824 */ /* 0x000fe200078e00ff */
[----:B------:R-:W-:Y:S01]  /*6f70*/  @P1 SEL R0, RZ, 0xffffffff, P3 ;  /* 0xffffffffff001807 */ /* 0x000fe20001800000 */
[----:B------:R-:W-:Y:S01]  /*6f80*/  BSSY B1, `(.L_x_102) ;  /* 0x0000039000017945 */ /* 0x000fe20003800000 */
[----:B------:R-:W-:Y:S01]  /*6f90*/  LEA R58, R95, UR36, 0x3 ;  /* 0x000000245f3a7c11 */ /* 0x000fe2000f8e18ff */
[----:B------:R-:W-:Y:S01]  /*6fa0*/  VIADD R104, R105, UR36 ;  /* 0x0000002469687c36 */ /* 0x000fe20008000000 */
[----:B------:R-:W-:Y:S01]  /*6fb0*/  @P0 SEL R0, R2, R0, !P2 ;  /* 0x0000000002000207 */ /* 0x000fe20005000000 */
[----:B------:R-:W-:Y:S01]  /*6fc0*/  IMAD.MOV.U32 R70, RZ, RZ, 0x1 ;  /* 0x00000001ff467424 */ /* 0x000fe200078e00ff */
[----:B------:R-:W-:Y:S01]  /*6fd0*/  SHF.L.U32 R3, R94, 0x1f, RZ ;  /* 0x0000001f5e037819 */ /* 0x000fe200000006ff */
[----:B------:R-:W-:Y:S01]  /*6fe0*/  IMAD.MOV.U32 R68, RZ, RZ, RZ ;  /* 0x000000ffff447224 */ /* 0x000fe200078e00ff */
[----:B------:R-:W-:Y:S02]  /*6ff0*/  @P1 LOP3.LUT R0, R0, 0x1, RZ, 0xc0, !PT ;  /* 0x0000000100001812 */ /* 0x000fe400078ec0ff */
[----:B------:R-:W-:Y:S02]  /*7000*/  CS2R R78, SRZ ;  /* 0x00000000004e7805 */ /* 0x000fe4000001ff00 */
[----:B------:R-:W-:Y:S02]  /*7010*/  PLOP3.LUT P2, PT, PT, PT, UP1, 0x80, 0x8 ;  /* 0x000000000008781c */ /* 0x000fe40003f4f018 */
[----:B------:R-:W-:Y:S02]  /*7020*/  CS2R R76, SRZ ;  /* 0x00000000004c7805 */ /* 0x000fe4000001ff00 */
[----:B------:R-:W-:Y:S02]  /*7030*/  ISETP.NE.U32.OR P4, PT, R0, 0x1, !P1 ;  /* 0x000000010000780c */ /* 0x000fe40004f85470 */
[----:B------:R-:W-:Y:S02]  /*7040*/  CS2R R74, SRZ ;  /* 0x00000000004a7805 */ /* 0x000fe4000001ff00 */
[----:B------:R-:W-:Y:S02]  /*7050*/  LOP3.LUT P5, RZ, R98, 0x40, RZ, 0xc0, !PT ;  /* 0x0000004062ff7812 */ /* 0x000fe400078ac0ff */
[----:B------:R-:W-:Y:S02]  /*7060*/  CS2R R72, SRZ ;  /* 0x0000000000487805 */ /* 0x000fe4000001ff00 */
[----:B------:R-:W-:Y:S02]  /*7070*/  P2R R106, PR, RZ, 0x10 ;  /* 0x00000010ff6a7803 */ /* 0x000fe40000000000 */
[----:B------:R-:W-:Y:S02]  /*7080*/  CS2R R66, SRZ ;  /* 0x0000000000427805 */ /* 0x000fe4000001ff00 */
[----:B------:R-:W-:Y:S02]  /*7090*/  SEL R69, R69, 0xfffffff0, !P5 ;  /* 0xfffffff045457807 */ /* 0x000fe40006800000 */
[----:B------:R-:W-:Y:S02]  /*70a0*/  CS2R R64, SRZ ;  /* 0x0000000000407805 */ /* 0x000fe4000001ff00 */
[----:B------:R-:W-:Y:S02]  /*70b0*/  CS2R R62, SRZ ;  /* 0x00000000003e7805 */ /* 0x000fe4000001ff00 */
[----:B------:R-:W-:Y:S01]  /*70c0*/  CS2R R60, SRZ ;  /* 0x00000000003c7805 */ /* 0x000fe2000001ff00 */
[----:B------:R-:W-:Y:S01]  /*70d0*/  IMAD.IADD R104, R104, 0x1, R69 ;  /* 0x0000000168687824 */ /* 0x000fe200078e0245 */
[----:B------:R-:W-:Y:S04]  /*70e0*/  @P4 SHF.L.U32 R0, RZ, 0x1f, RZ ;  /* 0x0000001fff004819 */ /* 0x000fe800000006ff */
[----:B------:R1:W3:Y:S01]  /*70f0*/  @P4 SYNCS.PHASECHK.TRANS64.TRYWAIT P1, [UR36+0x30], R0 ;  /* 0x00003000ff0045a7 */ /* 0x0002e20008021124 */
[----:B------:R4:W2:Y:S01]  /*7100*/  SYNCS.PHASECHK.TRANS64.TRYWAIT P0, [R58+URZ+0xa0], R3 ;  /* 0x0000a0033a0075a7 */ /* 0x0008a200080011ff */
[----:B-1----:R-:W-:Y:S02]  /*7110*/  SEL R0, RZ, 0xffffffff, P3 ;  /* 0xffffffffff007807 */ /* 0x002fe40001800000 */
[----:B------:R-:W-:Y:S04]  /*7120*/  LOP3.LUT P3, R102, R86, 0xff, RZ, 0xc0, !PT ;  /* 0x000000ff56667812 */ /* 0x000fe8000786c0ff */
[----:B------:R-:W-:Y:S04]  /*7130*/  @P2 SEL R0, R2, R0, !P3 ;  /* 0x0000000002002207 */ /* 0x000fe80005800000 */
[----:B------:R-:W-:Y:S04]  /*7140*/  LOP3.LUT R0, R0, 0x1, RZ, 0xc0, !PT ;  /* 0x0000000100007812 */ /* 0x000fe800078ec0ff */
[----:B------:R-:W-:Y:S02]  /*7150*/  ISETP.NE.U32.AND P2, PT, R0, 0x1, PT ;  /* 0x000000010000780c */ /* 0x000fe40003f45070 */
[----:B------:R-:W-:Y:S02]  /*7160*/  SHF.R.U32.HI R0, RZ, 0x15, R59 ;  /* 0x00000015ff007819 */ /* 0x000fe4000001163b */
[----:B------:R-:W-:Y:S02]  /*7170*/  P2R R71, PR, RZ, 0x4 ;  /* 0x00000004ff477803 */ /* 0x000fe40000000000 */
[----:B------:R-:W-:Y:S02]  /*7180*/  LOP3.LUT R2, R0, 0x3, RZ, 0xc0, !PT ;  /* 0x0000000300027812 */ /* 0x000fe400078ec0ff */
[----:B---3--:R-:W-:Y:S01]  /*7190*/  @P4 SEL R70, RZ, 0x1, !P1 ;  /* 0x00000001ff464807 */ /* 0x008fe20004800000 */
[----:B--2-4-:R-:W-:Y:S06]  /*71a0*/  @!P4 BRA `(.L_x_103) ;  /* 0x000000000058c947 */ /* 0x014fec0003800000 */
[----:B------:R-:W-:Y:S01]  /*71b0*/  IMAD.MOV.U32 R79, RZ, RZ, RZ ;  /* 0x000000ffff4f7224 */ /* 0x000fe200078e00ff */
[----:B------:R-:W-:Y:S01]  /*71c0*/  ISETP.NE.AND P1, PT, R70, RZ, PT ;  /* 0x000000ff4600720c */ /* 0x000fe20003f25270 */
[----:B------:R-:W-:Y:S01]  /*71d0*/  BSSY B0, `(.L_x_104) ;  /* 0x000000c000007945 */ /* 0x000fe20003800000 */
[----:B------:R-:W-:Y:S02]  /*71e0*/  CS2R R62, SRZ ;  /* 0x00000000003e7805 */ /* 0x000fe4000001ff00 */
[----:B------:R-:W-:Y:S02]  /*71f0*/  CS2R R60, SRZ ;  /* 0x00000000003c7805 */ /* 0x000fe4000001ff00 */
[----:B------:R-:W-:Y:S02]  /*7200*/  CS2R R66, SRZ ;  /* 0x0000000000427805 */ /* 0x000fe4000001ff00 */
[----:B------:R-:W-:Y:S02]  /*7210*/  CS2R R64, SRZ ;  /* 0x0000000000407805 */ /* 0x000fe4000001ff00 */
[----:B------:R-:W-:Y:S02]  /*7220*/  CS2R R74, SRZ ;  /* 0x00000000004a7805 */ /* 0x000fe4000001ff00 */
[----:B------:R-:W-:Y:S02]  /*7230*/  CS2R R72, SRZ ;  /* 0x0000000000487805 */ /* 0x000fe4000001ff00 */
[----:B------:R-:W-:Y:S01]  /*7240*/  CS2R R76, SRZ ;  /* 0x00000000004c7805 */ /* 0x000fe2000001ff00 */
[----:B------:R-:W-:Y:S06]  /*7250*/  @P1 BRA `(.L_x_105) ;  /* 0x00000000000c1947 */ /* 0x000fec0003800000 */
[----:B------:R-:W-:Y:S04]  /*7260*/  SHF.L.U32 R5, RZ, 0x1f, RZ ;  /* 0x0000001fff057819 */ /* 0x000fe800000006ff */
[----:B------:R-:W1:Y:S02]  /*7270*/  SYNCS.PHASECHK.TRANS64.TRYWAIT P1, [UR36+0x30], R5 ;  /* 0x00003005ff0075a7 */ /* 0x000e640008021124 */
[----:B-1----:R-:W-:Y:S05]  /*7280*/  @!P1 BRA `(.L_x_106) ;  /* 0x0000008000b09947 */ /* 0x002fea0003800000 */
.L_x_105:
[----:B------:R-:W-:Y:S05]  /*7290*/  BSYNC B0 ;  /* 0x0000000000007941 */ /* 0x000fea0003800000 */
.L_x_104:
[----:B------:R-:W-:Y:S01]  /*72a0*/  ISETP.NE.AND P1, PT, R71, RZ, PT ;  /* 0x000000ff4700720c */ /* 0x000fe20003f25270 */
[----:B------:R-:W-:Y:S11]  /*72b0*/  HFMA2 R68, -RZ, RZ, 0, 5.9604644775390625e-08 ;  /* 0x00000001ff447431 */ /* 0x000ff600000001ff */
[----:B------:R-:W-:Y:S01]  /*72c0*/  @!UPT UIADD3 URZ, UPT, UPT, URZ, URZ, URZ ;  /* 0x000000fffffff290 */ /* 0x000fe2000fffe0ff */
[----:B------:R2:W3:Y:S04]  /*72d0*/  @P1 LDS.128 R60, [R105+UR36+0x200] ;  /* 0x00020024693c1984 */ /* 0x0004e80008000c00 */
[----:B------:R2:W4:Y:S04]  /*72e0*/  @P1 LDS.128 R64, [R104+0x200] ;  /* 0x0002000068401984 */ /* 0x0005280000000c00 */
[----:B------:R2:W1:Y:S04]  /*72f0*/  @P1 LDS.128 R72, [R105+UR36+0xa00] ;  /* 0x000a002469481984 */ /* 0x0004680008000c00 */
[----:B------:R2:W1:Y:S02]  /*7300*/  @P1 LDS.128 R76, [R104+0xa00] ;  /* 0x000a0000684c1984 */ /* 0x0004640000000c00 */
.L_x_103:
[----:B------:R-:W-:Y:S05]  /*7310*/  BSYNC B1 ;  /* 0x0000000000017941 */ /* 0x000fea0003800000 */
.L_x_102:
[----:B------:R-:W-:Y:S02]  /*7320*/  ISETP.NE.AND P1, PT, R99, R2, PT ;  /* 0x000000026300720c */ /* 0x000fe40003f25270 */
[----:B------:R-:W-:Y:S01]  /*7330*/  MOV R39, RZ ;  /* 0x000000ff00277202 */ /* 0x000fe20000000f00 */
[----:B------:R-:W-:Y:S10]  /*7340*/  @P0 BRA `(.L_x_107) ;  /* 0x0000000000080947 */ /* 0x000ff40003800000 */
[----:B------:R-:W5:Y:S02]  /*7350*/  SYNCS.PHASECHK.TRANS64.TRYWAIT P0, [R58+URZ+0xa0], R3 ;  /* 0x0000a0033a0075a7 */ /* 0x000f6400080011ff */
[----:B-----5:R-:W-:Y:S05]  /*7360*/  @!P0 BRA `(.L_x_108) ;  /* 0x0000008000908947 */ /* 0x020fea0003800000 */
.L_x_107:
[----:B------:R-:W-:Y:S01]  /*7370*/  IMAD.MOV.U32 R38, RZ, RZ, RZ ;  /* 0x000000ffff267224 */ /* 0x000fe200078e00ff */
[----:B------:R-:W-:Y:S02]  /*7380*/  CS2R R36, SRZ ;  /* 0x0000000000247805 */ /* 0x000fe4000001ff00 */
        /* <DEDUP_REMOVED lines=13> */
[----:B-1----:R-:W-:Y:S01]  /*7460*/  CS2R R4, SRZ ;  /* 0x0000000000047805 */ /* 0x002fe2000001ff00 */
[----:B------:R-:W-:Y:S06]  /*7470*/  @P1 BRA `(.L_x_109) ;  /* 0x0000000000bc1947 */ /* 0x000fec0003800000 */
[----:B------:R-:W-:Y:S11]  /*7480*/  LOP3.LUT P0, RZ, R0, 0x3, R100, 0x48, !PT ;  /* 0x0000000300ff7812 */ /* 0x000ff60007804864 */
[----:B------:R-:W-:Y:S02]  /*7490*/  @!UPT UIADD3 URZ, UPT, UPT, URZ, URZ, URZ ;  /* 0x000000fffffff290 */ /* 0x000fe4000fffe0ff */
[----:B------:R-:W-:Y:S05]  /*74a0*/  @!P0 BRA `(.L_x_110) ;  /* 0x0000000000408947 */ /* 0x000fea0003800000 */
[----:B------:R-:W1:Y:S01]  /*74b0*/  LDCU.64 UR8, c[0x4][0x70] ;  /* 0x01000e00ff0877ac */ /* 0x000e620008000a00 */
[----:B------:R-:W-:Y:S01]  /*74c0*/  MOV R15, 0x0 ;  /* 0x00000000000f7802 */ /* 0x000fe20000000f00 */
[----:B------:R-:W-:Y:S02]  /*74d0*/  HFMA2 R12, -RZ, RZ, 0, 5.9604644775390625e-08 ;  /* 0x00000001ff0c7431 */ /* 0x000fe400000001ff */
[----:B------:R-:W-:Y:S02]  /*74e0*/  IMAD.MOV.U32 R8, RZ, RZ, 0x192 ;  /* 0x00000192ff087424 */ /* 0x000fe400078e00ff */
[----:B------:R-:W-:Y:S01]  /*74f0*/  IMAD.MOV.U32 R13, RZ, RZ, RZ ;  /* 0x000000ffff0d7224 */ /* 0x000fe200078e00ff */
[----:B------:R-:W5:Y:S01]  /*7500*/  LDCU.64 UR6, c[0x4][0x78] ;  /* 0x01000f00ff0677ac */ /* 0x000f620008000a00 */
[----:B------:R-:W2:Y:S01]  /*7510*/  LDC.64 R14, c[0x4][R15] ;  /* 0x010000000f0e7b82 */ /* 0x000ea20000000a00 */
[----:B------:R-:W3:Y:S01]  /*7520*/  LDCU.64 UR4, c[0x4][0x10] ;  /* 0x01000200ff0477ac */ /* 0x000ee20008000a00 */
[----:B-1----:R-:W-:Y:S01]  /*7530*/  MOV R5, UR9 ;  /* 0x0000000900057c02 */ /* 0x002fe20008000f00 */
[----:B------:R-:W-:Y:S01]  /*7540*/  IMAD.U32 R4, RZ, RZ, UR8 ;  /* 0x00000008ff047e24 */ /* 0x000fe2000f8e00ff */
[----:B-----5:R-:W-:Y:S01]  /*7550*/  MOV R7, UR7 ;  /* 0x0000000700077c02 */ /* 0x020fe20008000f00 */
[----:B------:R-:W-:Y:S01]  /*7560*/  IMAD.U32 R6, RZ, RZ, UR6 ;  /* 0x00000006ff067e24 */ /* 0x000fe2000f8e00ff */
[----:B---3--:R-:W-:Y:S01]  /*7570*/  MOV R11, UR5 ;  /* 0x00000005000b7c02 */ /* 0x008fe20008000f00 */
[----:B------:R-:W-:Y:S02]  /*7580*/  IMAD.U32 R10, RZ, RZ, UR4 ;  /* 0x00000004ff0a7e24 */ /* 0x000fe4000f8e00ff */
[----:B------:R-:W-:Y:S07]  /*7590*/  LEPC R20, `(.L_x_110) ;  /* 0x000000001014794e */ /* 0x000fee0000000000 */
[----:B--2-4-:R-:W-:Y:S05]  /*75a0*/  CALL.ABS.NOINC R14 ;  /* 0x000000000e007343 */ /* 0x014fea0003c00000 */
.L_x_110:
[----:B------:R-:W-:Y:S05]  /*75b0*/  WARPSYNC.ALL ;  /* 0x0000000000007948 */ /* 0x000fea0003800000 */
[C---:B------:R-:W-:Y:S01]  /*75c0*/  R2UR UR4, R59.reuse ;  /* 0x000000003b0472ca */ /* 0x040fe200000e0000 */
[----:B------:R-:W-:Y:S05]  /*75d0*/  VIADD R0, R59, 0x40 ;  /* 0x000000403b007836 */ /* 0x000fea0000000000 */
[----:B------:R-:W-:Y:S04]  /*75e0*/  SHF.R.U32.HI R0, RZ, 0x15, R0 ;  /* 0x00000015ff007819 */ /* 0x000fe80000011600 */
[----:B------:R-:W-:Y:S03]  /*75f0*/  LOP3.LUT P0, RZ, R0, 0x3, R100, 0x48, !PT ;  /* 0x0000000300ff7812 */ /* 0x000fe60007804864 */
[----:B------:R-:W1:Y:S10]  /*7600*/  LDTM.x16 R24, tmem[UR4] ;  /* 0x00000004001879ee */ /* 0x000e740008240000 */
[----:B-1----:R-:W-:Y:S05]  /*7610*/  @!P0 BRA `(.L_x_111) ;  /* 0x0000000000408947 */ /* 0x002fea0003800000 */
        /* <DEDUP_REMOVED lines=16> */
.L_x_111:
[----:B------:R-:W-:Y:S05]  /*7720*/  WARPSYNC.ALL ;  /* 0x0000000000007948 */ /* 0x000fea0003800000 */
[----:B------:R-:W-:Y:S11]  /*7730*/  R2UR UR4, R59 ;  /* 0x000000003b0472ca */ /* 0x000ff600000e0000 */
[----:B------:R-:W-:Y:S02]  /*7740*/  @!UPT UIADD3 URZ, UPT, UPT, URZ, URZ, URZ ;  /* 0x000000fffffff290 */ /* 0x000fe4000fffe0ff */
[----:B------:R-:W1:Y:S02]  /*7750*/  LDTM.x16 R4, tmem[UR4+0x40] ;  /* 0x00004004000479ee */ /* 0x000e640008240000 */
[----:B-1----:R-:W-:Y:S01]  /*7760*/  NOP ;  /* 0x0000000000007918 */ /* 0x002fe20000000000 */
.L_x_109:
[----:B---3--:R-:W-:Y:S01]  /*7770*/  SHF.L.U32 R20, R60, 0x10, RZ ;  /* 0x000000103c147819 */ /* 0x008fe200000006ff */
[C---:B------:R-:W-:Y:S01]  /*7780*/  FMUL R0, R52.reuse, R24 ;  /* 0x0000001834007220 */ /* 0x040fe20000400000 */
[----:B------:R-:W-:Y:S01]  /*7790*/  ISETP.NE.AND P0, PT, R99, R2, PT ;  /* 0x000000026300720c */ /* 0x000fe20003f05270 */
[----:B------:R-:W-:Y:S01]  /*77a0*/  FMUL R2, R52, R25 ;  /* 0x0000001934027220 */ /* 0x000fe20000400000 */
[----:B------:R-:W-:Y:S01]  /*77b0*/  LOP3.LUT R21, R60, 0xffff0000, RZ, 0xc0, !PT ;  /* 0xffff00003c157812 */ /* 0x000fe200078ec0ff */
[----:B------:R-:W-:Y:S01]  /*77c0*/  FFMA R0, R53, R20, R0 ;  /* 0x0000001435007223 */ /* 0x000fe20000000000 */
[C---:B------:R-:W-:Y:S01]  /*77d0*/  SHF.L.U32 R22, R61.reuse, 0x10, RZ ;  /* 0x000000103d167819 */ /* 0x040fe200000006ff */
[----:B------:R-:W-:Y:S01]  /*77e0*/  FMUL R3, R52, R26 ;  /* 0x0000001a34037220 */ /* 0x000fe20000400000 */
[----:B------:R-:W-:Y:S01]  /*77f0*/  LOP3.LUT R23, R61, 0xffff0000, RZ, 0xc0, !PT ;  /* 0xffff00003d177812 */ /* 0x000fe200078ec0ff */
[C---:B------:R-:W-:Y:S01]  /*7800*/  FFMA R2, R53.reuse, R21, R2 ;  /* 0x0000001535027223 */ /* 0x040fe20000000002 */
[----:B------:R-:W-:Y:S01]  /*7810*/  SHF.L.U32 R40, R62, 0x10, RZ ;  /* 0x000000103e287819 */ /* 0x000fe200000006ff */
[----:B------:R-:W-:Y:S01]  /*7820*/  FMUL R20, R52, R27 ;  /* 0x0000001b34147220 */ /* 0x000fe20000400000 */
[----:B------:R-:W-:Y:S01]  /*7830*/  LOP3.LUT R41, R62, 0xffff0000, RZ, 0xc0, !PT ;  /* 0xffff00003e297812 */ /* 0x000fe200078ec0ff */
[----:B------:R-:W-:Y:S01]  /*7840*/  FFMA R3, R53, R22, R3 ;  /* 0x0000001635037223 */ /* 0x000fe20000000003 */
[----:B------:R-:W-:Y:S01]  /*7850*/  F2FP.BF16.F32.PACK_AB R108, R2, R0 ;  /* 0x00000000026c723e */ /* 0x000fe200000010ff */
[C---:B------:R-:W-:Y:S01]  /*7860*/  FMUL R21, R52.reuse, R28 ;  /* 0x0000001c34157220 */ /* 0x040fe20000400000 */
[----:B------:R-:W-:Y:S01]  /*7870*/  LOP3.LUT R42, R77, 0xffff0000, RZ, 0xc0, !PT ;  /* 0xffff00004d2a7812 */ /* 0x000fe200078ec0ff */
[----:B------:R-:W-:Y:S01]  /*7880*/  FMUL R22, R52, R29 ;  /* 0x0000001d34167220 */ /* 0x000fe20000400000 */
[----:B------:R-:W-:Y:S01]  /*7890*/  SHF.L.U32 R54, R78, 0x10, RZ ;  /* 0x000000104e367819 */ /* 0x000fe200000006ff */
[----:B------:R-:W-:Y:S01]  /*78a0*/  FFMA R20, R53, R23, R20 ;  /* 0x0000001735147223 */ /* 0x000fe20000000014 */
[----:B------:R-:W-:Y:S01]  /*78b0*/  SHF.L.U32 R23, R63, 0x10, RZ ;  /* 0x000000103f177819 */ /* 0x000fe200000006ff */
[----:B------:R-:W-:Y:S01]  /*78c0*/  FFMA R21, R53, R40, R21 ;  /* 0x0000002835157223 */ /* 0x000fe20000000015 */
[----:B------:R-:W-:Y:S01]  /*78d0*/  LOP3.LUT R40, R63, 0xffff0000, RZ, 0xc0, !PT ;  /* 0xffff00003f287812 */ /* 0x000fe200078ec0ff */
[C---:B------:R-:W-:Y:S01]  /*78e0*/  FFMA R22, R53.reuse, R41, R22 ;  /* 0x0000002935167223 */ /* 0x040fe20000000016 */
[----:B------:R-:W-:Y:S01]  /*78f0*/  F2FP.BF16.F32.PACK_AB R109, R20, R3 ;  /* 0x00000003146d723e */ /* 0x000fe200000010ff */
[----:B------:R-:W-:Y:S01]  /*7900*/  FMUL R0, R52, R30 ;  /* 0x0000001e34007220 */ /* 0x000fe20000400000 */
[----:B----4-:R-:W-:Y:S01]  /*7910*/  LOP3.LUT R41, R66, 0xffff0000, RZ, 0xc0, !PT ;  /* 0xffff000042297812 */ /* 0x010fe200078ec0ff */
[----:B------:R-:W-:Y:S01]  /*7920*/  FMUL R2, R52, R31 ;  /* 0x0000001f34027220 */ /* 0x000fe20000400000 */
[----:B------:R-:W-:Y:S01]  /*7930*/  F2FP.BF16.F32.PACK_AB R110, R22, R21 ;  /* 0x00000015166e723e */ /* 0x000fe200000010ff */
[C---:B------:R-:W-:Y:S01]  /*7940*/  FFMA R0, R53.reuse, R23, R0 ;  /* 0x0000001735007223 */ /* 0x040fe20000000000 */
[C---:B------:R-:W-:Y:S01]  /*7950*/  SHF.L.U32 R22, R64.reuse, 0x10, RZ ;  /* 0x0000001040167819 */ /* 0x040fe200000006ff */
[----:B------:R-:W-:Y:S01]  /*7960*/  FFMA R2, R53, R40, R2 ;  /* 0x0000002835027223 */ /* 0x000fe20000000002 */
[----:B------:R-:W-:Y:S01]  /*7970*/  LOP3.LUT R23, R64, 0xffff0000, RZ, 0xc0, !PT ;  /* 0xffff000040177812 */ /* 0x000fe200078ec0ff */
[C---:B------:R-:W-:Y:S01]  /*7980*/  FMUL R3, R52.reuse, R32 ;  /* 0x0000002034037220 */ /* 0x040fe20000400000 */
[----:B------:R-:W-:Y:S01]  /*7990*/  SHF.L.U32 R40, R65, 0x10, RZ ;  /* 0x0000001041287819 */ /* 0x000fe200000006ff */
[----:B------:R-:W-:Y:S01]  /*79a0*/  FMUL R20, R52, R33 ;  /* 0x0000002134147220 */ /* 0x000fe20000400000 */
[----:B------:R-:W-:Y:S01]  /*79b0*/  F2FP.BF16.F32.PACK_AB R111, R2, R0 ;  /* 0x00000000026f723e */ /* 0x000fe200000010ff */
[----:B------:R-:W-:Y:S01]  /*79c0*/  FMUL R21, R52, R34 ;  /* 0x0000002234157220 */ /* 0x000fe20000400000 */
[----:B------:R-:W-:Y:S01]  /*79d0*/  LOP3.LUT R55, R78, 0xffff0000, RZ, 0xc0, !PT ;  /* 0xffff00004e377812 */ /* 0x000fe200078ec0ff */
[----:B------:R-:W-:Y:S01]  /*79e0*/  FFMA R3, R53, R22, R3 ;  /* 0x0000001635037223 */ /* 0x000fe20000000003 */
[----:B------:R-:W-:Y:S01]  /*79f0*/  SHF.L.U32 R56, R79, 0x10, RZ ;  /* 0x000000104f387819 */ /* 0x000fe200000006ff */
[----:B------:R-:W-:Y:S01]  /*7a00*/  FFMA R20, R53, R23, R20 ;  /* 0x0000001735147223 */ /* 0x000fe20000000014 */
[----:B------:R-:W-:Y:S01]  /*7a10*/  LOP3.LUT R23, R65, 0xffff0000, RZ, 0xc0, !PT ;  /* 0xffff000041177812 */ /* 0x000fe200078ec0ff */
[----:B------:R-:W-:Y:S01]  /*7a20*/  FFMA R21, R53, R40, R21 ;  /* 0x0000002835157223 */ /* 0x000fe20000000015 */
[----:B------:R-:W-:Y:S01]  /*7a30*/  SHF.L.U32 R40, R66, 0x10, RZ ;  /* 0x0000001042287819 */ /* 0x000fe200000006ff */
[----:B------:R-:W-:Y:S01]  /*7a40*/  FMUL R0, R52, R35 ;  /* 0x0000002334007220 */ /* 0x000fe20000400000 */
[----:B------:R-:W-:Y:S01]  /*7a50*/  F2FP.BF16.F32.PACK_AB R112, R20, R3 ;  /* 0x000000031470723e */ /* 0x000fe200000010ff */
[C---:B------:R-:W-:Y:S01]  /*7a60*/  FMUL R2, R52.reuse, R36 ;  /* 0x0000002434027220 */ /* 0x040fe20000400000 */
[----:B------:R-:W-:Y:S01]  /*7a70*/  LOP3.LUT R57, R79, 0xffff0000, RZ, 0xc0, !PT ;  /* 0xffff00004f397812 */ /* 0x000fe200078ec0ff */
[----:B------:R-:W-:Y:S01]  /*7a80*/  FMUL R22, R52, R37 ;  /* 0x0000002534167220 */ /* 0x000fe20000400000 */
[----:B------:R-:W-:Y:S01]  /*7a90*/  ISETP.NE.AND P1, PT, R99, RZ, PT ;  /* 0x000000ff6300720c */ /* 0x000fe20003f25270 */
[----:B------:R-:W-:Y:S01]  /*7aa0*/  FFMA R0, R53, R23, R0 ;  /* 0x0000001735007223 */ /* 0x000fe20000000000 */
[----:B------:R-:W-:Y:S01]  /*7ab0*/  SHF.L.U32 R23, R67, 0x10, RZ ;  /* 0x0000001043177819 */ /* 0x000fe200000006ff */
[----:B------:R-:W-:Y:S01]  /*7ac0*/  FFMA R2, R53, R40, R2 ;  /* 0x0000002835027223 */ /* 0x000fe20000000002 */
[----:B------:R-:W-:Y:S01]  /*7ad0*/  LOP3.LUT R40, R67, 0xffff0000, RZ, 0xc0, !PT ;  /* 0xffff000043287812 */ /* 0x000fe200078ec0ff */
[----:B------:R1:W-:Y:S01]  /*7ae0*/  @!P0 STS.128 [R105+UR36+0x200], R108 ;  /* 0x0002006c69008988 */ /* 0x0003e20008000c24 */
[----:B------:R-:W-:Y:S01]  /*7af0*/  F2FP.BF16.F32.PACK_AB R113, R0, R21 ;  /* 0x000000150071723e */ /* 0x000fe200000010ff */
[C---:B------:R-:W-:Y:S01]  /*7b00*/  FFMA R22, R53.reuse, R41, R22 ;  /* 0x0000002935167223 */ /* 0x040fe20000000016 */
[----:B------:R-:W-:Y:S01]  /*7b10*/  LOP3.LUT R41, R74, 0xffff0000, RZ, 0xc0, !PT ;  /* 0xffff00004a297812 */ /* 0x000fe200078ec0ff */
[C---:B------:R-:W-:Y:S01]  /*7b20*/  FMUL R3, R52.reuse, R38 ;  /* 0x0000002634037220 */ /* 0x040fe20000400000 */
[C---:B------:R-:W-:Y:S01]  /*7b30*/  FMUL R20, R52.reuse, R39 ;  /* 0x0000002734147220 */ /* 0x040fe20000400000 */
        /* <DEDUP_REMOVED lines=9> */
[C---:B------:R-:W-:Y:S01]  /*7bd0*/  FFMA R0, R53.reuse, R22, R0 ;  /* 0x0000001635007223 */ /* 0x040fe20000000000 */
[C---:B------:R-:W-:Y:S01]  /*7be0*/  FFMA R2, R53.reuse, R23, R2 ;  /* 0x0000001735027223 */ /* 0x040fe20000000002 */
[----:B------:R-:W-:Y:S01]  /*7bf0*/  F2FP.BF16.F32.PACK_AB R115, R20, R3 ;  /* 0x000000031473723e */ /* 0x000fe200000010ff */
[----:B------:R-:W-:Y:S01]  /*7c00*/  FFMA R21, R53, R40, R21 ;  /* 0x0000002835157223 */ /* 0x000fe20000000015 */
[----:B------:R-:W-:Y:S01]  /*7c10*/  LOP3.LUT R23, R73, 0xffff0000, RZ, 0xc0, !PT ;  /* 0xffff000049177812 */ /* 0x000fe200078ec0ff */
[----:B------:R-:W-:Y:S01]  /*7c20*/  FMUL R3, R52, R7 ;  /* 0x0000000734037220 */ /* 0x000fe20000400000 */
[----:B------:R-:W-:Y:S01]  /*7c30*/  SHF.L.U32 R40, R74, 0x10, RZ ;  /* 0x000000104a287819 */ /* 0x000fe200000006ff */
[----:B------:R1:W-:Y:S01]  /*7c40*/  @!P0 STS.128 [R104+0x200], R112 ;  /* 0x0002007068008388 */ /* 0x0003e20000000c00 */
[C---:B------:R-:W-:Y:S01]  /*7c50*/  FMUL R20, R52.reuse, R8 ;  /* 0x0000000834147220 */ /* 0x040fe20000400000 */
[----:B------:R-:W-:Y:S01]  /*7c60*/  FMUL R22, R52, R9 ;  /* 0x0000000934167220 */ /* 0x000fe20000400000 */
[C---:B------:R-:W-:Y:S01]  /*7c70*/  FFMA R3, R53.reuse, R23, R3 ;  /* 0x0000001735037223 */ /* 0x040fe20000000003 */
[----:B------:R-:W-:Y:S01]  /*7c80*/  F2FP.BF16.F32.PACK_AB R116, R2, R0 ;  /* 0x000000000274723e */ /* 0x000fe200000010ff */
[----:B------:R-:W-:Y:S01]  /*7c90*/  FFMA R20, R53, R40, R20 ;  /* 0x0000002835147223 */ /* 0x000fe20000000014 */
[C---:B------:R-:W-:Y:S01]  /*7ca0*/  SHF.L.U32 R23, R75.reuse, 0x10, RZ ;  /* 0x000000104b177819 */ /* 0x040fe200000006ff */
[C---:B------:R-:W-:Y:S01]  /*7cb0*/  FMUL R0, R52.reuse, R10 ;  /* 0x0000000a34007220 */ /* 0x040fe20000400000 */
[----:B------:R-:W-:Y:S01]  /*7cc0*/  LOP3.LUT R40, R75, 0xffff0000, RZ, 0xc0, !PT ;  /* 0xffff00004b287812 */ /* 0x000fe200078ec0ff */
[C---:B------:R-:W-:Y:S01]  /*7cd0*/  FFMA R22, R53.reuse, R41, R22 ;  /* 0x0000002935167223 */ /* 0x040fe20000000016 */
[C---:B------:R-:W-:Y:S01]  /*7ce0*/  FMUL R2, R52.reuse, R11 ;  /* 0x0000000b34027220 */ /* 0x040fe20000400000 */
[----:B------:R-:W-:Y:S01]  /*7cf0*/  FFMA R0, R53, R23, R0 ;  /* 0x0000001735007223 */ /* 0x000fe20000000000 */
[----:B------:R-:W-:Y:S01]  /*7d00*/  F2FP.BF16.F32.PACK_AB R117, R3, R21 ;  /* 0x000000150375723e */ /* 0x000fe200000010ff */
[----:B------:R-:W-:Y:S01]  /*7d10*/  FMUL R3, R52, R12 ;  /* 0x0000000c34037220 */ /* 0x000fe20000400000 */
[----:B------:R-:W-:Y:S01]  /*7d20*/  FFMA R2, R53, R40, R2 ;  /* 0x0000002835027223 */ /* 0x000fe20000000002 */
[----:B------:R-:W-:Y:S01]  /*7d30*/  SHF.L.U32 R23, R76, 0x10, RZ ;  /* 0x000000104c177819 */ /* 0x000fe200000006ff */
[----:B------:R-:W-:Y:S01]  /*7d40*/  FMUL R21, R52, R14 ;  /* 0x0000000e34157220 */ /* 0x000fe20000400000 */
[----:B------:R-:W-:Y:S01]  /*7d50*/  F2FP.BF16.F32.PACK_AB R118, R22, R20 ;  /* 0x000000141676723e */ /* 0x000fe200000010ff */
[----:B------:R-:W-:Y:S01]  /*7d60*/  FMUL R20, R52, R13 ;  /* 0x0000000d34147220 */ /* 0x000fe20000400000 */
[----:B------:R-:W-:Y:S01]  /*7d70*/  LOP3.LUT R40, R76, 0xffff0000, RZ, 0xc0, !PT ;  /* 0xffff00004c287812 */ /* 0x000fe200078ec0ff */
[C---:B------:R-:W-:Y:S01]  /*7d80*/  FMUL R22, R52.reuse, R15 ;  /* 0x0000000f34167220 */ /* 0x040fe20000400000 */
[----:B------:R-:W-:Y:S01]  /*7d90*/  SHF.L.U32 R41, R77, 0x10, RZ ;  /* 0x000000104d297819 */ /* 0x000fe200000006ff */
[C---:B------:R-:W-:Y:S01]  /*7da0*/  FFMA R3, R53.reuse, R23, R3 ;  /* 0x0000001735037223 */ /* 0x040fe20000000003 */
[C---:B------:R-:W-:Y:S01]  /*7db0*/  FMUL R23, R52.reuse, R16 ;  /* 0x0000001034177220 */ /* 0x040fe20000400000 */
[C---:B------:R-:W-:Y:S01]  /*7dc0*/  FFMA R20, R53.reuse, R40, R20 ;  /* 0x0000002835147223 */ /* 0x040fe20000000014 */
[C---:B------:R-:W-:Y:S01]  /*7dd0*/  FMUL R40, R52.reuse, R17 ;  /* 0x0000001134287220 */ /* 0x040fe20000400000 */
[C---:B------:R-:W-:Y:S01]  /*7de0*/  FFMA R21, R53.reuse, R41, R21 ;  /* 0x0000002935157223 */ /* 0x040fe20000000015 */
[C---:B------:R-:W-:Y:S01]  /*7df0*/  FFMA R22, R53.reuse, R42, R22 ;  /* 0x0000002a35167223 */ /* 0x040fe20000000016 */
[C---:B------:R-:W-:Y:S01]  /*7e00*/  FMUL R41, R52.reuse, R18 ;  /* 0x0000001234297220 */ /* 0x040fe20000400000 */
[----:B------:R-:W-:Y:S01]  /*7e10*/  FMUL R42, R52, R19 ;  /* 0x00000013342a7220 */ /* 0x000fe20000400000 */
[----:B------:R-:W-:Y:S01]  /*7e20*/  F2FP.BF16.F32.PACK_AB R119, R2, R0 ;  /* 0x000000000277723e */ /* 0x000fe200000010ff */
[C---:B------:R-:W-:Y:S01]  /*7e30*/  FFMA R23, R53.reuse, R54, R23 ;  /* 0x0000003635177223 */ /* 0x040fe20000000017 */
[C---:B------:R-:W-:Y:S01]  /*7e40*/  FFMA R40, R53.reuse, R55, R40 ;  /* 0x0000003735287223 */ /* 0x040fe20000000028 */
[C---:B------:R-:W-:Y:S01]  /*7e50*/  FFMA R41, R53.reuse, R56, R41 ;  /* 0x0000003835297223 */ /* 0x040fe20000000029 */
[----:B------:R-:W-:Y:S01]  /*7e60*/  FFMA R42, R53, R57, R42 ;  /* 0x00000039352a7223 */ /* 0x000fe2000000002a */
[----:B------:R1:W-:Y:S01]  /*7e70*/  @!P0 STS.128 [R105+UR36+0xa00], R116 ;  /* 0x000a007469008988 */ /* 0x0003e20008000c24 */
[----:B------:R-:W-:Y:S02]  /*7e80*/  F2FP.BF16.F32.PACK_AB R21, R22, R21 ;  /* 0x000000151615723e */ /* 0x000fe400000010ff */
[----:B------:R-:W-:Y:S02]  /*7e90*/  F2FP.BF16.F32.PACK_AB R22, R40, R23 ;  /* 0x000000172816723e */ /* 0x000fe400000010ff */
[----:B------:R-:W-:Y:S02]  /*7ea0*/  F2FP.BF16.F32.PACK_AB R20, R20, R3 ;  /* 0x000000031414723e */ /* 0x000fe400000010ff */
[----:B------:R-:W-:Y:S05]  /*7eb0*/  F2FP.BF16.F32.PACK_AB R23, R42, R41 ;  /* 0x000000292a17723e */ /* 0x000fea00000010ff */
[----:B------:R1:W-:Y:S01]  /*7ec0*/  @!P0 STS.128 [R104+0xa00], R20 ;  /* 0x000a001468008388 */ /* 0x0003e20000000c00 */
[----:B------:R-:W-:Y:S01]  /*7ed0*/  @!PT LDS RZ, [RZ] ;  /* 0x00000000fffff984 */ /* 0x000fe20000000800 */
[----:B------:R-:W-:Y:S01]  /*7ee0*/  @!PT LDS RZ, [RZ] ;  /* 0x00000000fffff984 */ /* 0x000fe20000000800 */
[----:B------:R-:W-:Y:S01]  /*7ef0*/  @!PT LDS RZ, [RZ] ;  /* 0x00000000fffff984 */ /* 0x000fe20000000800 */
[----:B------:R-:W-:Y:S01]  /*7f00*/  @!PT LDS RZ, [RZ] ;  /* 0x00000000fffff984 */ /* 0x000fe20000000800 */
[----:B------:R3:W-:Y:S07]  /*7f10*/  MEMBAR.ALL.CTA ;  /* 0x0000000000007992 */ /* 0x0007ee0000008000 */
[----:B---3--:R-:W3:Y:S01]  /*7f20*/  FENCE.VIEW.ASYNC.S ;  /* 0x00000000000073c6 */ /* 0x008ee20000000000 */
[----:B------:R-:W-:Y:S05]  /*7f30*/  WARPSYNC.ALL ;  /* 0x0000000000007948 */ /* 0x000fea0003800000 */
[----:B------:R-:W-:Y:S01]  /*7f40*/  BSSY.RECONVERGENT B0, `(.L_x_112) ;  /* 0x0000011000007945 */ /* 0x000fe20003800200 */
[----:B---3--:R-:W-:Y:S06]  /*7f50*/  BAR.SYNC.DEFER_BLOCKING 0x1, 0x80 ;  /* 0x0042000000007b1d */ /* 0x008fec0000010000 */
[----:B------:R-:W-:Y:S05]  /*7f60*/  @P1 BRA `(.L_x_113) ;  /* 0x0000000000381947 */ /* 0x000fea0003800000 */
[----:B------:R-:W-:Y:S01]  /*7f70*/  UIADD3 UR4, UPT, UPT, UR36, 0x200, URZ ;  /* 0x0000020024047890 */ /* 0x000fe2000fffe0ff */
[----:B------:R-:W-:Y:S01]  /*7f80*/  UMOV UR47, UR52 ;  /* 0x00000034002f7c82 */ /* 0x000fe20008000000 */
[----:B------:R-:W-:Y:S02]  /*7f90*/  UIADD3 UR9, UPT, UPT, UR45, 0x40, URZ ;  /* 0x000000402d097890 */ /* 0x000fe4000fffe0ff */
[----:B------:R-:W-:Y:S02]  /*7fa0*/  UIADD3 UR8, UPT, UPT, UR36, 0xa00, URZ ;  /* 0x00000a0024087890 */ /* 0x000fe4000fffe0ff */
[----:B------:R-:W-:Y:S01]  /*7fb0*/  MOV R89, UR4 ;  /* 0x0000000400597c02 */ /* 0x000fe20008000f00 */
[----:B------:R-:W-:Y:S01]  /*7fc0*/  UIADD3 UR4, UP0, UPT, UR50, 0xa80, URZ ;  /* 0x00000a8032047890 */ /* 0x000fe2000ff1e0ff */
[----:B------:R-:W-:Y:S02]  /*7fd0*/  UMOV UR10, UR46 ;  /* 0x0000002e000a7c82 */ /* 0x000fe40008000000 */
[----:B------:R-:W-:Y:S01]  /*7fe0*/  R2UR UR44, R89 ;  /* 0x00000000592c72ca */ /* 0x000fe200000e0000 */
[----:B------:R-:W-:Y:S01]  /*7ff0*/  UIADD3.X UR5, UPT, UPT, URZ, UR51, URZ, UP0, !UPT ;  /* 0x00000033ff057290 */ /* 0x000fe200087fe4ff */
[----:B------:R-:W-:Y:S11]  /*8000*/  UMOV UR11, UR52 ;  /* 0x00000034000b7c82 */ /* 0x000ff60008000000 */
[----:B------:R3:W-:Y:S01]  /*8010*/  UTMASTG.3D [UR44], [UR4] ;  /* 0x0000002c040073b5 */ /* 0x0007e20008010000 */
[----:B------:R3:W-:Y:S01]  /*8020*/  UTMASTG.3D [UR8], [UR4] ;  /* 0x00000008040073b5 */ /* 0x0007e20008010000 */
[----:B------:R0:W-:Y:S01]  /*8030*/  UTMACMDFLUSH ;  /* 0x00000000000079b7 */ /* 0x0001e20000000000 */
[----:B---3--:R-:W-:Y:S04]  /*8040*/  DEPBAR.LE SB0, 0x1 ;  /* 0x000080400000791a */ /* 0x008fe80000000000 */
.L_x_113:
[----:B------:R-:W-:Y:S05]  /*8050*/  BSYNC.RECONVERGENT B0 ;  /* 0x0000000000007941 */ /* 0x000fea0003800200 */
.L_x_112:
[----:B------:R-:W-:Y:S01]  /*8060*/  BAR.SYNC.DEFER_BLOCKING 0x1, 0x80 ;  /* 0x0042000000007b1d */ /* 0x000fe20000010000 */
[----:B------:R-:W-:Y:S01]  /*8070*/  ISETP.NE.AND P1, PT, R106, RZ, PT ;  /* 0x000000ff6a00720c */ /* 0x000fe20003f25270 */
[----:B------:R-:W-:Y:S01]  /*8080*/  UISETP.NE.AND UP0, UPT, UR48, URZ, UPT ;  /* 0x000000ff3000728c */ /* 0x000fe2000bf05270 */
[----:B------:R-:W-:Y:S11]  /*8090*/  LEA R2, R68, UR36, 0x3 ;  /* 0x0000002444027c11 */ /* 0x000ff6000f8e18ff */
[----:B------:R-:W-:Y:S01]  /*80a0*/  @P1 SHF.L.U32 R3, RZ, 0x1f, RZ ;  /* 0x0000001fff031819 */ /* 0x000fe200000006ff */
[----:B------:R-:W-:Y:S06]  /*80b0*/  BRA.U !UP0, `(.L_x_114) ;  /* 0x0000000108247547 */ /* 0x000fec000b800000 */
[----:B-1----:R-:W-:Y:S01]  /*80c0*/  IMAD.U32 R20, RZ, RZ, UR37 ;  /* 0x00000025ff147e24 */ /* 0x002fe2000f8e00ff */
[----:B------:R-:W-:Y:S01]  /*80d0*/  MOV R0, UR58 ;  /* 0x0000003a00007c02 */ /* 0x000fe20008000f00 */
[----:B------:R-:W-:Y:S03]  /*80e0*/  UIADD3 UR4, UPT, UPT, UR37, 0x1, URZ ;  /* 0x0000000125047890 */ /* 0x000fe6000fffe0ff */
[----:B------:R-:W-:Y:S01]  /*80f0*/  @P1 LEA R20, R20, UR36, 0x3 ;  /* 0x0000002414141c11 */ /* 0x000fe2000f8e18ff */
[----:B------:R-:W-:Y:S04]  /*8100*/  UISETP.NE.AND UP0, UPT, UR4, 0x4, UPT ;  /* 0x000000040400788c */ /* 0x000fe8000bf05270 */
[----:B------:R-:W-:Y:S01]  /*8110*/  @P1 VIADD R20, R20, 0x50 ;  /* 0x0000005014141836 */ /* 0x000fe20000000000 */
[----:B------:R-:W-:Y:S04]  /*8120*/  USEL UR37, UR4, URZ, UP0 ;  /* 0x000000ff04257287 */ /* 0x000fe80008000000 */
[----:B------:R-:W-:Y:S04]  /*8130*/  @P1 PRMT R0, R0, 0x654, R20 ;  /* 0x0000065400001816 */ /* 0x000fe80000000014 */
[----:B------:R3:W-:Y:S04]  /*8140*/  @P1 SYNCS.ARRIVE.TRANS64.RED.A1T0 RZ, [R0+URZ], RZ ;  /* 0x000000ff00ff19a7 */ /* 0x0007e800081004ff */
.L_x_114:
[----:B------:R-:W4:Y:S01]  /*8150*/  @P1 SYNCS.PHASECHK.TRANS64.TRYWAIT P0, [R2+URZ+0x30], R3 ;  /* 0x00003003020015a7 */ /* 0x000f2200080011ff */
[----:B------:R-:W-:Y:S01]  /*8160*/  BSSY B1, `(.L_x_115) ;  /* 0x0000014000017945 */ /* 0x000fe20003800000 */
[----:B----4-:R-:W-:Y:S03]  /*8170*/  @P1 SEL R70, RZ, 0x1, !P0 ;  /* 0x00000001ff461807 */ /* 0x010fe60004000000 */
[----:B------:R-:W-:Y:S05]  /*8180*/  @!P1 BRA `(.L_x_116) ;  /* 0x0000000000449947 */ /* 0x000fea0003800000 */
[----:B------:R-:W-:Y:S01]  /*8190*/  ISETP.NE.AND P1, PT, R71, RZ, PT ;  /* 0x000000ff4700720c */ /* 0x000fe20003f25270 */
[----:B------:R-:W-:Y:S01]  /*81a0*/  BSSY B0, `(.L_x_117) ;  /* 0x0000009000007945 */ /* 0x000fe20003800000 */
[----:B------:R-:W-:Y:S11]  /*81b0*/  ISETP.NE.AND P0, PT, R70, RZ, PT ;  /* 0x000000ff4600720c */ /* 0x000ff60003f05270 */
[----:B-1----:R-:W-:Y:S05]  /*81c0*/  @P1 IMAD R20, R68, 0x1000, R105 ;  /* 0x0000100044141824 */ /* 0x002fea00078e0269 */
[----:B------:R-:W-:Y:S05]  /*81d0*/  @P1 IADD3 R3, PT, PT, R20, UR36, RZ ;  /* 0x0000002414031c10 */ /* 0x000fea000fffe0ff */
[----:B------:R-:W-:Y:S01]  /*81e0*/  @P1 IMAD.IADD R3, R69, 0x1, R3 ;  /* 0x0000000145031824 */ /* 0x000fe200078e0203 */
[----:B------:R-:W-:Y:S06]  /*81f0*/  @P0 BRA `(.L_x_118) ;  /* 0x00000000000c0947 */ /* 0x000fec0003800000 */
[----:B---3--:R-:W-:Y:S04]  /*8200*/  SHF.L.U32 R0, RZ, 0x1f, RZ ;  /* 0x0000001fff007819 */ /* 0x008fe800000006ff */
[----:B------:R-:W1:Y:S02]  /*8210*/  SYNCS.PHASECHK.TRANS64.TRYWAIT P0, [R2+URZ+0x30], R0 ;  /* 0x00003000020075a7 */ /* 0x000e6400080011ff */
[----:B-1----:R-:W-:Y:S05]  /*8220*/  @!P0 BRA `(.L_x_119) ;  /* 0x0000007000f48947 */ /* 0x002fea0003800000 */
.L_x_118:
[----:B------:R-:W-:Y:S05]  /*8230*/  BSYNC B0 ;  /* 0x0000000000007941 */ /* 0x000fea0003800000 */
.L_x_117:
[----:B------:R-:W-:Y:S02]  /*8240*/  ISETP.NE.AND P0, PT, R71, RZ, PT ;  /* 0x000000ff4700720c */ /* 0x000fe40003f05270 */
[----:B------:R-:W-:Y:S11]  /*8250*/  IADD3 R68, PT, PT, R68, 0x1, RZ ;  /* 0x0000000144447810 */ /* 0x000ff60007ffe0ff */
[----:B------:R4:W1:Y:S04]  /*8260*/  @P0 LDS.128 R60, [R20+UR36+0x200] ;  /* 0x00020024143c0984 */ /* 0x0008680008000c00 */
[----:B------:R4:W1:Y:S04]  /*8270*/  @P0 LDS.128 R72, [R20+UR36+0xa00] ;  /* 0x000a002414480984 */ /* 0x0008680008000c00 */
[----:B------:R4:W1:Y:S04]  /*8280*/  @P0 LDS.128 R64, [R3+0x200] ;  /* 0x0002000003400984 */ /* 0x0008680000000c00 */
[----:B------:R4:W1:Y:S02]  /*8290*/  @P0 LDS.128 R76, [R3+0xa00] ;  /* 0x000a0000034c0984 */ /* 0x0008640000000c00 */
.L_x_116:
[----:B------:R-:W-:Y:S05]  /*82a0*/  BSYNC B1 ;  /* 0x0000000000017941 */ /* 0x000fea0003800000 */
.L_x_115:
[----:B----4-:R-:W-:Y:S05]  /*82b0*/  VIADD R3, R59, 0x400000 ;  /* 0x004000003b037836 */ /* 0x010fea0000000000 */
[----:B-1-3--:R-:W-:Y:S04]  /*82c0*/  SHF.R.U32.HI R0, RZ, 0x15, R3 ;  /* 0x00000015ff007819 */ /* 0x00afe80000011603 */
[----:B------:R-:W-:Y:S04]  /*82d0*/  LOP3.LUT R22, R0, 0x3, RZ, 0xc0, !PT ;  /* 0x0000000300167812 */ /* 0x000fe800078ec0ff */
[----:B------:R-:W-:Y:S11]  /*82e0*/  ISETP.NE.AND P0, PT, R99, R22, PT ;  /* 0x000000166300720c */ /* 0x000ff60003f05270 */
[----:B------:R-:W-:Y:S02]  /*82f0*/  @!UPT UIADD3 URZ, UPT, UPT, URZ, URZ, URZ ;  /* 0x000000fffffff290 */ /* 0x000fe4000fffe0ff */
[----:B------:R-:W-:Y:S05]  /*8300*/  @P0 BRA `(.L_x_120) ;  /* 0x0000000000bc0947 */ /* 0x000fea0003800000 */
[----:B------:R-:W-:Y:S02]  /*8310*/  LOP3.LUT P0, RZ, R0, 0x3, R100, 0x48, !PT ;  /* 0x0000000300ff7812 */ /* 0x000fe40007804864 */
[----:B------:R-:W-:Y:S11]  /*8320*/  MOV R2, R3 ;  /* 0x0000000300027202 */ /* 0x000ff60000000f00 */
[----:B------:R-:W-:Y:S05]  /*8330*/  @!P0 BRA `(.L_x_121) ;  /* 0x0000000000408947 */ /* 0x000fea0003800000 */
[----:B------:R-:W1:Y:S01]  /*8340*/  LDCU.64 UR8, c[0x4][0x70] ;  /* 0x01000e00ff0877ac */ /* 0x000e620008000a00 */
[----:B------:R-:W-:Y:S01]  /*8350*/  MOV R15, 0x0 ;  /* 0x00000000000f7802 */ /* 0x000fe20000000f00 */
[----:B------:R-:W-:Y:S02]  /*8360*/  HFMA2 R12, -RZ, RZ, 0, 5.9604644775390625e-08 ;  /* 0x00000001ff0c7431 */ /* 0x000fe400000001ff */
[----:B------:R-:W-:Y:S02]  /*8370*/  IMAD.MOV.U32 R8, RZ, RZ, 0x192 ;  /* 0x00000192ff087424 */ /* 0x000fe400078e00ff */
[----:B------:R-:W-:Y:S01]  /*8380*/  IMAD.MOV.U32 R13, RZ, RZ, RZ ;  /* 0x000000ffff0d7224 */ /* 0x000fe200078e00ff */
[----:B------:R-:W3:Y:S01]  /*8390*/  LDCU.64 UR6, c[0x4][0x78] ;  /* 0x01000f00ff0677ac */ /* 0x000ee20008000a00 */
[----:B------:R-:W4:Y:S01]  /*83a0*/  LDC.64 R14, c[0x4][R15] ;  /* 0x010000000f0e7b82 */ /* 0x000f220000000a00 */
[----:B------:R-:W5:Y:S01]  /*83b0*/  LDCU.64 UR4, c[0x4][0x10] ;  /* 0x01000200ff0477ac */ /* 0x000f620008000a00 */
[----:B-1----:R-:W-:Y:S01]  /*83c0*/  MOV R5, UR9 ;  /* 0x0000000900057c02 */ /* 0x002fe20008000f00 */
[----:B------:R-:W-:Y:S01]  /*83d0*/  IMAD.U32 R4, RZ, RZ, UR8 ;  /* 0x00000008ff047e24 */ /* 0x000fe2000f8e00ff */
[----:B---3--:R-:W-:Y:S01]  /*83e0*/  MOV R7, UR7 ;  /* 0x0000000700077c02 */ /* 0x008fe20008000f00 */
[----:B------:R-:W-:Y:S01]  /*83f0*/  IMAD.U32 R6, RZ, RZ, UR6 ;  /* 0x00000006ff067e24 */ /* 0x000fe2000f8e00ff */
[----:B-----5:R-:W-:Y:S01]  /*8400*/  MOV R11, UR5 ;  /* 0x00000005000b7c02 */ /* 0x020fe20008000f00 */
[----:B------:R-:W-:Y:S02]  /*8410*/  IMAD.U32 R10, RZ, RZ, UR4 ;  /* 0x00000004ff0a7e24 */ /* 0x000fe4000f8e00ff */
[----:B------:R-:W-:Y:S07]  /*8420*/  LEPC R20, `(.L_x_121) ;  /* 0x000000001014794e */ /* 0x000fee0000000000 */
[----:B--2-4-:R-:W-:Y:S05]  /*8430*/  CALL.ABS.NOINC R14 ;  /* 0x000000000e007343 */ /* 0x014fea0003c00000 */
.L_x_121:
        /* <DEDUP_REMOVED lines=23> */
.L_x_122:
[----:B------:R-:W-:Y:S05]  /*85b0*/  WARPSYNC.ALL ;  /* 0x0000000000007948 */ /* 0x000fea0003800000 */
[----:B------:R-:W-:Y:S11]  /*85c0*/  R2UR UR4, R2 ;  /* 0x00000000020472ca */ /* 0x000ff600000e0000 */
[----:B------:R-:W-:Y:S02]  /*85d0*/  @!UPT UIADD3 URZ, UPT, UPT, URZ, URZ, URZ ;  /* 0x000000fffffff290 */ /* 0x000fe4000fffe0ff */
[----:B------:R-:W1:Y:S02]  /*85e0*/  LDTM.x16 R4, tmem[UR4+0x40] ;  /* 0x00004004000479ee */ /* 0x000e640008240000 */
[----:B-1----:R-:W-:Y:S01]  /*85f0*/  NOP ;  /* 0x0000000000007918 */ /* 0x002fe20000000000 */
.L_x_120:
[----:B------:R-:W-:Y:S01]  /*8600*/  ISETP.NE.AND P2, PT, R106, RZ, PT ;  /* 0x000000ff6a00720c */ /* 0x000fe20003f45270 */
[----:B------:R-:W-:Y:S01]  /*8610*/  FMUL R0, R52, R24 ;  /* 0x0000001834007220 */ /* 0x000fe20000400000 */
[----:B------:R-:W-:Y:S01]  /*8620*/  SHF.L.U32 R3, R60, 0x10, RZ ;  /* 0x000000103c037819 */ /* 0x000fe200000006ff */
[----:B------:R-:W-:Y:S01]  /*8630*/  FMUL R2, R52, R25 ;  /* 0x0000001934027220 */ /* 0x000fe20000400000 */
[----:B------:R-:W-:Y:S02]  /*8640*/  LOP3.LUT R20, R60, 0xffff0000, RZ, 0xc0, !PT ;  /* 0xffff00003c147812 */ /* 0x000fe400078ec0ff */
[----:B------:R-:W-:Y:S01]  /*8650*/  SHF.L.U32 R21, R61, 0x10, RZ ;  /* 0x000000103d157819 */ /* 0x000fe200000006ff */
[----:B------:R-:W-:Y:S01]  /*8660*/  FFMA R0, R53, R3, R0 ;  /* 0x0000000335007223 */ /* 0x000fe20000000000 */
[----:B------:R-:W-:Y:S01]  /*8670*/  ISETP.NE.AND P1, PT, R99, R22, PT ;  /* 0x000000166300720c */ /* 0x000fe20003f25270 */
[C---:B------:R-:W-:Y:S01]  /*8680*/  FFMA R2, R53.reuse, R20, R2 ;  /* 0x0000001435027223 */ /* 0x040fe20000000002 */
[----:B------:R-:W-:Y:S01]  /*8690*/  MOV R20, UR37 ;  /* 0x0000002500147c02 */ /* 0x000fe20008000f00 */
[----:B------:R-:W-:Y:S01]  /*86a0*/  FMUL R3, R52, R26 ;  /* 0x0000001a34037220 */ /* 0x000fe20000400000 */
[----:B------:R-:W-:Y:S02]  /*86b0*/  SHF.L.U32 R22, R62, 0x10, RZ ;  /* 0x000000103e167819 */ /* 0x000fe400000006ff */
[----:B------:R-:W-:Y:S01]  /*86c0*/  @P2 LEA R20, R20, UR36, 0x3 ;  /* 0x0000002414142c11 */ /* 0x000fe2000f8e18ff */
[----:B------:R-:W-:Y:S01]  /*86d0*/  FFMA R3, R53, R21, R3 ;  /* 0x0000001535037223 */ /* 0x000fe20000000003 */
[----:B------:R-:W-:Y:S01]  /*86e0*/  F2FP.BF16.F32.PACK_AB R108, R2, R0 ;  /* 0x00000000026c723e */ /* 0x000fe200000010ff */
[C---:B------:R-:W-:Y:S01]  /*86f0*/  FMUL R0, R52.reuse, R27 ;  /* 0x0000001b34007220 */ /* 0x040fe20000400000 */
[----:B------:R-:W-:Y:S01]  /*8700*/  LOP3.LUT R21, R61, 0xffff0000, RZ, 0xc0, !PT ;  /* 0xffff00003d157812 */ /* 0x000fe200078ec0ff */
[----:B------:R-:W-:Y:S01]  /*8710*/  FMUL R2, R52, R28 ;  /* 0x0000001c34027220 */ /* 0x000fe20000400000 */
[----:B------:R-:W-:Y:S01]  /*8720*/  @P2 IADD3 R40, PT, PT, R20, 0x50, RZ ;  /* 0x0000005014282810 */ /* 0x000fe20007ffe0ff */
[----:B------:R-:W-:Y:S01]  /*8730*/  FMUL R20, R52, R29 ;  /* 0x0000001d34147220 */ /* 0x000fe20000400000 */
[----:B------:R-:W-:Y:S01]  /*8740*/  LOP3.LUT R23, R62, 0xffff0000, RZ, 0xc0, !PT ;  /* 0xffff00003e177812 */ /* 0x000fe200078ec0ff */
[C---:B------:R-:W-:Y:S01]  /*8750*/  FFMA R0, R53.reuse, R21, R0 ;  /* 0x0000001535007223 */ /* 0x040fe20000000000 */
[----:B------:R-:W-:Y:S01]  /*8760*/  MOV R107, UR58 ;  /* 0x0000003a006b7c02 */ /* 0x000fe20008000f00 */
[C---:B------:R-:W-:Y:S01]  /*8770*/  FFMA R2, R53.reuse, R22, R2 ;  /* 0x0000001635027223 */ /* 0x040fe20000000002 */
[----:B------:R-:W-:Y:S01]  /*8780*/  LOP3.LUT R41, R66, 0xffff0000, RZ, 0xc0, !PT ;  /* 0xffff000042297812 */ /* 0x000fe200078ec0ff */
[----:B------:R-:W-:Y:S01]  /*8790*/  FFMA R20, R53, R23, R20 ;  /* 0x0000001735147223 */ /* 0x000fe20000000014 */
[----:B------:R-:W-:Y:S01]  /*87a0*/  @P2 PRMT R107, R107, 0x654, R40 ;  /* 0x000006546b6b2816 */ /* 0x000fe20000000028 */
[C---:B------:R-:W-:Y:S01]  /*87b0*/  FMUL R21, R52.reuse, R30 ;  /* 0x0000001e34157220 */ /* 0x040fe20000400000 */
[C---:B------:R-:W-:Y:S01]  /*87c0*/  SHF.L.U32 R23, R63.reuse, 0x10, RZ ;  /* 0x000000103f177819 */ /* 0x040fe200000006ff */
[----:B------:R-:W-:Y:S01]  /*87d0*/  FMUL R22, R52, R31 ;  /* 0x0000001f34167220 */ /* 0x000fe20000400000 */
[----:B------:R-:W-:Y:S02]  /*87e0*/  LOP3.LUT R40, R63, 0xffff0000, RZ, 0xc0, !PT ;  /* 0xffff00003f287812 */ /* 0x000fe400078ec0ff */
[----:B------:R-:W-:Y:S01]  /*87f0*/  F2FP.BF16.F32.PACK_AB R110, R20, R2 ;  /* 0x00000002146e723e */ /* 0x000fe200000010ff */
[C---:B------:R-:W-:Y:S01]  /*8800*/  FFMA R21, R53.reuse, R23, R21 ;  /* 0x0000001735157223 */ /* 0x040fe20000000015 */
[----:B------:R-:W-:Y:S01]  /*8810*/  F2FP.BF16.F32.PACK_AB R109, R0, R3 ;  /* 0x00000003006d723e */ /* 0x000fe200000010ff */
[----:B------:R-:W-:Y:S01]  /*8820*/  FFMA R22, R53, R40, R22 ;  /* 0x0000002835167223 */ /* 0x000fe20000000016 */
[----:B------:R-:W-:Y:S01]  /*8830*/  SHF.L.U32 R20, R64, 0x10, RZ ;  /* 0x0000001040147819 */ /* 0x000fe200000006ff */
[----:B------:R-:W-:Y:S01]  /*8840*/  FMUL R0, R52, R32 ;  /* 0x0000002034007220 */ /* 0x000fe20000400000 */
[----:B------:R-:W-:Y:S01]  /*8850*/  LOP3.LUT R23, R64, 0xffff0000, RZ, 0xc0, !PT ;  /* 0xffff000040177812 */ /* 0x000fe200078ec0ff */
[C---:B------:R-:W-:Y:S01]  /*8860*/  FMUL R2, R52.reuse, R33 ;  /* 0x0000002134027220 */ /* 0x040fe20000400000 */
[----:B------:R-:W-:Y:S01]  /*8870*/  SHF.L.U32 R40, R65, 0x10, RZ ;  /* 0x0000001041287819 */ /* 0x000fe200000006ff */
[----:B------:R-:W-:Y:S01]  /*8880*/  FMUL R3, R52, R34 ;  /* 0x0000002234037220 */ /* 0x000fe20000400000 */
[----:B------:R-:W-:Y:S01]  /*8890*/  F2FP.BF16.F32.PACK_AB R111, R22, R21 ;  /* 0x00000015166f723e */ /* 0x000fe200000010ff */
[----:B------:R-:W-:Y:S01]  /*88a0*/  FFMA R0, R53, R20, R0 ;  /* 0x0000001435007223 */ /* 0x000fe20000000000 */
[----:B------:R-:W-:Y:S01]  /*88b0*/  LOP3.LUT R42, R77, 0xffff0000, RZ, 0xc0, !PT ;  /* 0xffff00004d2a7812 */ /* 0x000fe200078ec0ff */
[----:B------:R-:W-:Y:S01]  /*88c0*/  FFMA R2, R53, R23, R2 ;  /* 0x0000001735027223 */ /* 0x000fe20000000002 */
[----:B------:R-:W-:Y:S01]  /*88d0*/  LOP3.LUT R23, R65, 0xffff0000, RZ, 0xc0, !PT ;  /* 0xffff000041177812 */ /* 0x000fe200078ec0ff */
[C---:B------:R-:W-:Y:S01]  /*88e0*/  FFMA R3, R53.reuse, R40, R3 ;  /* 0x0000002835037223 */ /* 0x040fe20000000003 */
[----:B------:R-:W-:Y:S01]  /*88f0*/  SHF.L.U32 R40, R66, 0x10, RZ ;  /* 0x0000001042287819 */ /* 0x000fe200000006ff */
[----:B------:R-:W-:Y:S01]  /*8900*/  FMUL R20, R52, R35 ;  /* 0x0000002334147220 */ /* 0x000fe20000400000 */
[----:B------:R-:W-:Y:S01]  /*8910*/  F2FP.BF16.F32.PACK_AB R112, R2, R0 ;  /* 0x000000000270723e */ /* 0x000fe200000010ff */
[----:B------:R-:W-:Y:S01]  /*8920*/  FMUL R21, R52, R36 ;  /* 0x0000002434157220 */ /* 0x000fe20000400000 */
[----:B------:R-:W-:Y:S01]  /*8930*/  SHF.L.U32 R54, R78, 0x10, RZ ;  /* 0x000000104e367819 */ /* 0x000fe200000006ff */
[----:B------:R-:W-:Y:S01]  /*8940*/  FMUL R22, R52, R37 ;  /* 0x0000002534167220 */ /* 0x000fe20000400000 */
[----:B------:R-:W-:Y:S01]  /*8950*/  LOP3.LUT R55, R78, 0xffff0000, RZ, 0xc0, !PT ;  /* 0xffff00004e377812 */ /* 0x000fe200078ec0ff */
[----:B------:R-:W-:Y:S01]  /*8960*/  FFMA R20, R53, R23, R20 ;  /* 0x0000001735147223 */ /* 0x000fe20000000014 */
[----:B------:R-:W-:Y:S01]  /*8970*/  SHF.L.U32 R23, R67, 0x10, RZ ;  /* 0x0000001043177819 */ /* 0x000fe200000006ff */
[----:B------:R-:W-:Y:S01]  /*8980*/  FFMA R21, R53, R40, R21 ;  /* 0x0000002835157223 */ /* 0x000fe20000000015 */
[----:B------:R-:W-:Y:S01]  /*8990*/  LOP3.LUT R40, R67, 0xffff0000, RZ, 0xc0, !PT ;  /* 0xffff000043287812 */ /* 0x000fe200078ec0ff */
[C---:B------:R-:W-:Y:S01]  /*89a0*/  FFMA R22, R53.reuse, R41, R22 ;  /* 0x0000002935167223 */ /* 0x040fe20000000016 */
[----:B------:R-:W-:Y:S01]  /*89b0*/  F2FP.BF16.F32.PACK_AB R113, R20, R3 ;  /* 0x000000031471723e */ /* 0x000fe200000010ff */
[----:B------:R-:W-:Y:S01]  /*89c0*/  FMUL R0, R52, R38 ;  /* 0x0000002634007220 */ /* 0x000fe20000400000 */
[----:B------:R-:W-:Y:S01]  /*89d0*/  LOP3.LUT R41, R74, 0xffff0000, RZ, 0xc0, !PT ;  /* 0xffff00004a297812 */ /* 0x000fe200078ec0ff */
[----:B------:R-:W-:Y:S01]  /*89e0*/  FMUL R2, R52, R39 ;  /* 0x0000002734027220 */ /* 0x000fe20000400000 */
[----:B------:R-:W-:Y:S01]  /*89f0*/  F2FP.BF16.F32.PACK_AB R114, R22, R21 ;  /* 0x000000151672723e */ /* 0x000fe200000010ff */
[----:B------:R1:W-:Y:S01]  /*8a00*/  @!P1 STS.128 [R105+UR36+0x1200], R108 ;  /* 0x0012006c69009988 */ /* 0x0003e20008000c24 */
[C---:B------:R-:W-:Y:S01]  /*8a10*/  SHF.L.U32 R22, R72.reuse, 0x10, RZ ;  /* 0x0000001048167819 */ /* 0x040fe200000006ff */
[C---:B------:R-:W-:Y:S01]  /*8a20*/  FFMA R0, R53.reuse, R23, R0 ;  /* 0x0000001735007223 */ /* 0x040fe20000000000 */
[----:B------:R-:W-:Y:S01]  /*8a30*/  LOP3.LUT R23, R72, 0xffff0000, RZ, 0xc0, !PT ;  /* 0xffff000048177812 */ /* 0x000fe200078ec0ff */
[----:B------:R-:W-:Y:S01]  /*8a40*/  FFMA R2, R53, R40, R2 ;  /* 0x0000002835027223 */ /* 0x000fe20000000002 */
[----:B------:R-:W-:Y:S01]  /*8a50*/  SHF.L.U32 R40, R73, 0x10, RZ ;  /* 0x0000001049287819 */ /* 0x000fe200000006ff */
[C---:B------:R-:W-:Y:S01]  /*8a60*/  FMUL R3, R52.reuse, R4 ;  /* 0x0000000434037220 */ /* 0x040fe20000400000 */
[C---:B------:R-:W-:Y:S01]  /*8a70*/  SHF.L.U32 R56, R79.reuse, 0x10, RZ ;  /* 0x000000104f387819 */ /* 0x040fe200000006ff */
[----:B------:R-:W-:Y:S01]  /*8a80*/  FMUL R20, R52, R5 ;  /* 0x0000000534147220 */ /* 0x000fe20000400000 */
[----:B------:R-:W-:Y:S01]  /*8a90*/  F2FP.BF16.F32.PACK_AB R115, R2, R0 ;  /* 0x000000000273723e */ /* 0x000fe200000010ff */
[----:B------:R-:W-:Y:S01]  /*8aa0*/  FMUL R21, R52, R6 ;  /* 0x0000000634157220 */ /* 0x000fe20000400000 */
[----:B------:R-:W-:Y:S01]  /*8ab0*/  LOP3.LUT R57, R79, 0xffff0000, RZ, 0xc0, !PT ;  /* 0xffff00004f397812 */ /* 0x000fe200078ec0ff */
[C---:B------:R-:W-:Y:S01]  /*8ac0*/  FFMA R3, R53.reuse, R22, R3 ;  /* 0x0000001635037223 */ /* 0x040fe20000000003 */
[----:B------:R-:W-:Y:S01]  /*8ad0*/  FFMA R20, R53, R23, R20 ;  /* 0x0000001735147223 */ /* 0x000fe20000000014 */
[----:B------:R1:W-:Y:S01]  /*8ae0*/  @!P1 STS.128 [R104+0x1200], R112 ;  /* 0x0012007068009388 */ /* 0x0003e20000000c00 */
[----:B------:R-:W-:Y:S01]  /*8af0*/  LOP3.LUT R23, R73, 0xffff0000, RZ, 0xc0, !PT ;  /* 0xffff000049177812 */ /* 0x000fe200078ec0ff */
[----:B------:R-:W-:Y:S01]  /*8b00*/  FFMA R21, R53, R40, R21 ;  /* 0x0000002835157223 */ /* 0x000fe20000000015 */
[----:B------:R-:W-:Y:S01]  /*8b10*/  SHF.L.U32 R40, R74, 0x10, RZ ;  /* 0x000000104a287819 */ /* 0x000fe200000006ff */
[----:B------:R-:W-:Y:S01]  /*8b20*/  FMUL R0, R52, R7 ;  /* 0x0000000734007220 */ /* 0x000fe20000400000 */
[----:B------:R-:W-:Y:S01]  /*8b30*/  F2FP.BF16.F32.PACK_AB R116, R20, R3 ;  /* 0x000000031474723e */ /* 0x000fe200000010ff */
[C---:B------:R-:W-:Y:S01]  /*8b40*/  FMUL R2, R52.reuse, R8 ;  /* 0x0000000834027220 */ /* 0x040fe20000400000 */
[----:B------:R-:W-:Y:S01]  /*8b50*/  ISETP.NE.AND P0, PT, R99, RZ, PT ;  /* 0x000000ff6300720c */ /* 0x000fe20003f05270 */
[C---:B------:R-:W-:Y:S01]  /*8b60*/  FMUL R22, R52.reuse, R9 ;  /* 0x0000000934167220 */ /* 0x040fe20000400000 */
[C---:B------:R-:W-:Y:S01]  /*8b70*/  FFMA R0, R53.reuse, R23, R0 ;  /* 0x0000001735007223 */ /* 0x040fe20000000000 */
[----:B------:R-:W-:Y:S01]  /*8b80*/  FFMA R2, R53, R40, R2 ;  /* 0x0000002835027223 */ /* 0x000fe20000000002 */
[C---:B------:R-:W-:Y:S01]  /*8b90*/  SHF.L.U32 R23, R75.reuse, 0x10, RZ ;  /* 0x000000104b177819 */ /* 0x040fe200000006ff */
[C---:B------:R-:W-:Y:S01]  /*8ba0*/  FMUL R3, R52.reuse, R10 ;  /* 0x0000000a34037220 */ /* 0x040fe20000400000 */
[----:B------:R-:W-:Y:S01]  /*8bb0*/  LOP3.LUT R40, R75, 0xffff0000, RZ, 0xc0, !PT ;  /* 0xffff00004b287812 */ /* 0x000fe200078ec0ff */
[C---:B------:R-:W-:Y:S01]  /*8bc0*/  FFMA R22, R53.reuse, R41, R22 ;  /* 0x0000002935167223 */ /* 0x040fe20000000016 */
[----:B------:R-:W-:Y:S01]  /*8bd0*/  FMUL R20, R52, R11 ;  /* 0x0000000b34147220 */ /* 0x000fe20000400000 */
[C---:B------:R-:W-:Y:S01]  /*8be0*/  FFMA R3, R53.reuse, R23, R3 ;  /* 0x0000001735037223 */ /* 0x040fe20000000003 */
        /* <DEDUP_REMOVED lines=27> */
[----:B------:R-:W-:Y:S02]  /*8da0*/  F2FP.BF16.F32.PACK_AB R23, R42, R41 ;  /* 0x000000292a17723e */ /* 0x000fe400000010ff */
[----:B------:R-:W-:Y:S02]  /*8db0*/  LEA R0, R68, UR36, 0x3 ;  /* 0x0000002444007c11 */ /* 0x000fe4000f8e18ff */
[----:B------:R-:W-:Y:S01]  /*8dc0*/  @P2 SHF.L.U32 R2, RZ, 0x1f, RZ ;  /* 0x0000001fff022819 */ /* 0x000fe200000006ff */
[----:B------:R1:W-:Y:S01]  /*8dd0*/  @!P1 STS.128 [R104+0x1a00], R20 ;  /* 0x001a001468009388 */ /* 0x0003e20000000c00 */
[----:B------:R-:W-:Y:S01]  /*8de0*/  @!PT LDS RZ, [RZ] ;  /* 0x00000000fffff984 */ /* 0x000fe20000000800 */
[----:B------:R-:W-:Y:S01]  /*8df0*/  @!PT LDS RZ, [RZ] ;  /* 0x00000000fffff984 */ /* 0x000fe20000000800 */
[----:B------:R-:W-:Y:S01]  /*8e00*/  @!PT LDS RZ, [RZ] ;  /* 0x00000000fffff984 */ /* 0x000fe20000000800 */
[----:B------:R-:W-:Y:S01]  /*8e10*/  @!PT LDS RZ, [RZ] ;  /* 0x00000000fffff984 */ /* 0x000fe20000000800 */
[----:B------:R3:W-:Y:S07]  /*8e20*/  MEMBAR.ALL.CTA ;  /* 0x0000000000007992 */ /* 0x0007ee0000008000 */
[----:B---3--:R-:W3:Y:S02]  /*8e30*/  FENCE.VIEW.ASYNC.S ;  /* 0x00000000000073c6 */ /* 0x008ee40000000000 */
[----:B------:R-:W-:Y:S05]  /*8e40*/  WARPSYNC.ALL ;  /* 0x0000000000007948 */ /* 0x000fea0003800000 */
[----:B------:R-:W-:Y:S01]  /*8e50*/  BSSY.RECONVERGENT B0, `(.L_x_123) ;  /* 0x0000011000007945 */ /* 0x000fe20003800200 */
[----:B---3--:R-:W-:Y:S06]  /*8e60*/  BAR.SYNC.DEFER_BLOCKING 0x1, 0x80 ;  /* 0x0042000000007b1d */ /* 0x008fec0000010000 */
[----:B------:R-:W-:Y:S05]  /*8e70*/  @P0 BRA `(.L_x_124) ;  /* 0x0000000000380947 */ /* 0x000fea0003800000 */
[----:B------:R-:W-:Y:S02]  /*8e80*/  UIADD3 UR4, UP0, UPT, UR50, 0xa80, URZ ;  /* 0x00000a8032047890 */ /* 0x000fe4000ff1e0ff */
[----:B------:R-:W-:Y:S02]  /*8e90*/  UIADD3 UR10, UPT, UPT, UR46, 0x40, URZ ;  /* 0x000000402e0a7890 */ /* 0x000fe4000fffe0ff */
[----:B------:R-:W-:Y:S02]  /*8ea0*/  UIADD3 UR8, UPT, UPT, UR36, 0x1200, URZ ;  /* 0x0000120024087890 */ /* 0x000fe4000fffe0ff */
[----:B------:R-:W-:Y:S01]  /*8eb0*/  UIADD3.X UR5, UPT, UPT, URZ, UR51, URZ, UP0, !UPT ;  /* 0x00000033ff057290 */ /* 0x000fe200087fe4ff */
[----:B------:R-:W-:Y:S01]  /*8ec0*/  UMOV UR9, UR45 ;  /* 0x0000002d00097c82 */ /* 0x000fe20008000000 */
[----:B------:R-:W-:Y:S01]  /*8ed0*/  UMOV UR11, UR52 ;  /* 0x00000034000b7c82 */ /* 0x000fe20008000000 */
[----:B------:R-:W-:Y:S02]  /*8ee0*/  UIADD3 UR13, UPT, UPT, UR45, 0x40, URZ ;  /* 0x000000402d0d7890 */ /* 0x000fe4000fffe0ff */
[----:B------:R-:W-:Y:S01]  /*8ef0*/  UIADD3 UR12, UPT, UPT, UR36, 0x1a00, URZ ;  /* 0x00001a00240c7890 */ /* 0x000fe2000fffe0ff */
[----:B------:R-:W-:Y:S03]  /*8f00*/  UMOV UR15, UR52 ;  /* 0x00000034000f7c82 */ /* 0x000fe60008000000 */
[----:B------:R3:W-:Y:S01]  /*8f10*/  UTMASTG.3D [UR8], [UR4] ;  /* 0x00000008040073b5 */ /* 0x0007e20008010000 */
[----:B------:R-:W-:Y:S04]  /*8f20*/  UMOV UR14, UR10 ;  /* 0x0000000a000e7c82 */ /* 0x000fe80008000000 */
[----:B------:R3:W-:Y:S01]  /*8f30*/  UTMASTG.3D [UR12], [UR4] ;  /* 0x0000000c040073b5 */ /* 0x0007e20008010000 */
[----:B------:R0:W-:Y:S01]  /*8f40*/  UTMACMDFLUSH ;  /* 0x00000000000079b7 */ /* 0x0001e20000000000 */
[----:B---3--:R-:W-:Y:S04]  /*8f50*/  DEPBAR.LE SB0, 0x1 ;  /* 0x000080400000791a */ /* 0x008fe80000000000 */
.L_x_124:
[----:B------:R-:W-:Y:S05]  /*8f60*/  BSYNC.RECONVERGENT B0 ;  /* 0x0000000000007941 */ /* 0x000fea0003800200 */
.L_x_123:
[----:B------:R-:W-:Y:S01]  /*8f70*/  BAR.SYNC.DEFER_BLOCKING 0x1, 0x80 ;  /* 0x0042000000007b1d */ /* 0x000fe20000010000 */
[----:B------:R-:W-:Y:S01]  /*8f80*/  UIADD3 UR4, UPT, UPT, UR37, 0x1, URZ ;  /* 0x0000000125047890 */ /* 0x000fe2000fffe0ff */
[----:B-1----:R-:W-:Y:S01]  /*8f90*/  VIADD R23, R59, 0x10 ;  /* 0x000000103b177836 */ /* 0x002fe20000000000 */
[----:B------:R-:W-:Y:S02]  /*8fa0*/  UIADD3 UR41, UPT, UPT, UR45, 0x10, URZ ;  /* 0x000000102d297890 */ /* 0x000fe4000fffe0ff */
[----:B------:R-:W-:Y:S02]  /*8fb0*/  UISETP.NE.AND UP0, UPT, UR4, 0x4, UPT ;  /* 0x000000040400788c */ /* 0x000fe4000bf05270 */
[----:B------:R-:W-:Y:S02]  /*8fc0*/  SHF.R.U32.HI R21, RZ, 0x15, R23 ;  /* 0x00000015ff157819 */ /* 0x000fe40000011617 */
[----:B------:R-:W-:Y:S02]  /*8fd0*/  USEL UR38, UR4, URZ, UP0 ;  /* 0x000000ff04267287 */ /* 0x000fe40008000000 */
[----:B------:R-:W-:Y:S01]  /*8fe0*/  LOP3.LUT R22, R21, 0x3, RZ, 0xc0, !PT ;  /* 0x0000000315167812 */ /* 0x000fe200078ec0ff */
[----:B------:R1:W-:Y:S01]  /*8ff0*/  @P2 SYNCS.ARRIVE.TRANS64.RED.A1T0 RZ, [R107+URZ], RZ ;  /* 0x000000ff6bff29a7 */ /* 0x0003e200081004ff */
[----:B------:R-:W-:Y:S01]  /*9000*/  BSSY B1, `(.L_x_125) ;  /* 0x0000015000017945 */ /* 0x000fe20003800000 */
[----:B------:R-:W3:Y:S02]  /*9010*/  @P2 SYNCS.PHASECHK.TRANS64.TRYWAIT P0, [R0+URZ+0x30], R2 ;  /* 0x00003002000025a7 */ /* 0x000ee400080011ff */
[----:B---3--:R-:W-:Y:S01]  /*9020*/  @P2 SEL R70, RZ, 0x1, !P0 ;  /* 0x00000001ff462807 */ /* 0x008fe20004000000 */
[----:B-1----:R-:W-:Y:S06]  /*9030*/  @!P2 BRA `(.L_x_126) ;  /* 0x000000000044a947 */ /* 0x002fec0003800000 */
[----:B------:R-:W-:Y:S01]  /*9040*/  ISETP.NE.AND P1, PT, R71, RZ, PT ;  /* 0x000000ff4700720c */ /* 0x000fe20003f25270 */
[----:B------:R-:W-:Y:S01]  /*9050*/  BSSY B0, `(.L_x_127) ;  /* 0x0000009000007945 */ /* 0x000fe20003800000 */
[----:B------:R-:W-:Y:S11]  /*9060*/  ISETP.NE.AND P0, PT, R70, RZ, PT ;  /* 0x000000ff4600720c */ /* 0x000ff60003f05270 */
[----:B------:R-:W-:Y:S05]  /*9070*/  @P1 IMAD R3, R68, 0x1000, R105 ;  /* 0x0000100044031824 */ /* 0x000fea00078e0269 */
[----:B------:R-:W-:Y:S05]  /*9080*/  @P1 IADD3 R2, PT, PT, R3, UR36, RZ ;  /* 0x0000002403021c10 */ /* 0x000fea000fffe0ff */
[----:B------:R-:W-:Y:S01]  /*9090*/  @P1 IMAD.IADD R2, R69, 0x1, R2 ;  /* 0x0000000145021824 */ /* 0x000fe200078e0202 */
[----:B------:R-:W-:Y:S06]  /*90a0*/  @P0 BRA `(.L_x_128) ;  /* 0x00000000000c0947 */ /* 0x000fec0003800000 */
[----:B------:R-:W-:Y:S04]  /*90b0*/  SHF.L.U32 R20, RZ, 0x1f, RZ ;  /* 0x0000001fff147819 */ /* 0x000fe800000006ff */
[----:B------:R-:W1:Y:S02]  /*90c0*/  SYNCS.PHASECHK.TRANS64.TRYWAIT P0, [R0+URZ+0x30], R20 ;  /* 0x00003014000075a7 */ /* 0x000e6400080011ff */
[----:B-1----:R-:W-:Y:S05]  /*90d0*/  @!P0 BRA `(.L_x_129) ;  /* 0x00000064005c8947 */ /* 0x002fea0003800000 */
.L_x_128:
[----:B------:R-:W-:Y:S05]  /*90e0*/  BSYNC B0 ;  /* 0x0000000000007941 */ /* 0x000fea0003800000 */
.L_x_127:
[----:B------:R-:W-:Y:S02]  /*90f0*/  ISETP.NE.AND P0, PT, R71, RZ, PT ;  /* 0x000000ff4700720c */ /* 0x000fe40003f05270 */
[----:B------:R-:W-:Y:S11]  /*9100*/  IADD3 R68, PT, PT, R68, 0x1, RZ ;  /* 0x0000000144447810 */ /* 0x000ff60007ffe0ff */
[----:B------:R3:W4:Y:S04]  /*9110*/  @P0 LDS.128 R60, [R3+UR36+0x200] ;  /* 0x00020024033c0984 */ /* 0x0007280008000c00 */
[----:B------:R3:W1:Y:S04]  /*9120*/  @P0 LDS.128 R72, [R3+UR36+0xa00] ;  /* 0x000a002403480984 */ /* 0x0006680008000c00 */
[----:B------:R3:W1:Y:S04]  /*9130*/  @P0 LDS.128 R64, [R2+0x200] ;  /* 0x0002000002400984 */ /* 0x0006680000000c00 */
[----:B------:R3:W1:Y:S02]  /*9140*/  @P0 LDS.128 R76, [R2+0xa00] ;  /* 0x000a0000024c0984 */ /* 0x0006640000000c00 */
.L_x_126:
[----:B------:R-:W-:Y:S05]  /*9150*/  BSYNC B1 ;  /* 0x0000000000017941 */ /* 0x000fea0003800000 */
.L_x_125:
[----:B------:R-:W-:Y:S11]  /*9160*/  ISETP.NE.AND P0, PT, R99, R22, PT ;  /* 0x000000166300720c */ /* 0x000ff60003f05270 */
[----:B------:R-:W-:Y:S02]  /*9170*/  @!UPT UIADD3 URZ, UPT, UPT, URZ, URZ, URZ ;  /* 0x000000fffffff290 */ /* 0x000fe4000fffe0ff */
[----:B------:R-:W-:Y:S05]  /*9180*/  @P0 BRA `(.L_x_130) ;  /* 0x0000000000bc0947 */ /* 0x000fea0003800000 */
[----:B------:R-:W-:Y:S11]  /*9190*/  LOP3.LUT P0, RZ, R21, 0x3, R100, 0x48, !PT ;  /* 0x0000000315ff7812 */ /* 0x000ff60007804864 */
[----:B------:R-:W-:Y:S02]  /*91a0*/  @!UPT UIADD3 URZ, UPT, UPT, URZ, URZ, URZ ;  /* 0x000000fffffff290 */ /* 0x000fe4000fffe0ff */
[----:B------:R-:W-:Y:S05]  /*91b0*/  @!P0 BRA `(.L_x_131) ;  /* 0x0000000000408947 */ /* 0x000fea0003800000 */
[----:B------:R-:W5:Y:S01]  /*91c0*/  LDCU.64 UR8, c[0x4][0x70] ;  /* 0x01000e00ff0877ac */ /* 0x000f620008000a00 */
[----:B---3--:R-:W-:Y:S01]  /*91d0*/  MOV R3, 0x0 ;  /* 0x0000000000037802 */ /* 0x008fe20000000f00 */
[----:B------:R-:W-:Y:S02]  /*91e0*/  HFMA2 R12, -RZ, RZ, 0, 5.9604644775390625e-08 ;  /* 0x00000001ff0c7431 */ /* 0x000fe400000001ff */
[----:B------:R-:W-:Y:S02]  /*91f0*/  IMAD.MOV.U32 R8, RZ, RZ, 0x192 ;  /* 0x00000192ff087424 */ /* 0x000fe400078e00ff */
[----:B------:R-:W-:Y:S01]  /*9200*/  IMAD.MOV.U32 R13, RZ, RZ, RZ ;  /* 0x000000ffff0d7224 */ /* 0x000fe200078e00ff */
[----:B------:R-:W3:Y:S01]  /*9210*/  LDCU.64 UR6, c[0x4][0x78] ;  /* 0x01000f00ff0677ac */ /* 0x000ee20008000a00 */
[----:B------:R-:W1:Y:S01]  /*9220*/  LDC.64 R2, c[0x4][R3] ;  /* 0x0100000003027b82 */ /* 0x000e620000000a00 */
[----:B------:R-:W2:Y:S01]  /*9230*/  LDCU.64 UR4, c[0x4][0x10] ;  /* 0x01000200ff0477ac */ /* 0x000ea20008000a00 */
[----:B-----5:R-:W-:Y:S01]  /*9240*/  MOV R5, UR9 ;  /* 0x0000000900057c02 */ /* 0x020fe20008000f00 */
[----:B------:R-:W-:Y:S01]  /*9250*/  IMAD.U32 R4, RZ, RZ, UR8 ;  /* 0x00000008ff047e24 */ /* 0x000fe2000f8e00ff */
[----:B---3--:R-:W-:Y:S01]  /*9260*/  MOV R7, UR7 ;  /* 0x0000000700077c02 */ /* 0x008fe20008000f00 */
[----:B------:R-:W-:Y:S01]  /*9270*/  IMAD.U32 R6, RZ, RZ, UR6 ;  /* 0x00000006ff067e24 */ /* 0x000fe2000f8e00ff */
[----:B--2---:R-:W-:Y:S01]  /*9280*/  MOV R11, UR5 ;  /* 0x00000005000b7c02 */ /* 0x004fe20008000f00 */
[----:B------:R-:W-:Y:S02]  /*9290*/  IMAD.U32 R10, RZ, RZ, UR4 ;  /* 0x00000004ff0a7e24 */ /* 0x000fe4000f8e00ff */
[----:B-1----:R-:W-:Y:S07]  /*92a0*/  LEPC R20, `(.L_x_131) ;  /* 0x000000001014794e */ /* 0x002fee0000000000 */
[----:B----4-:R-:W-:Y:S05]  /*92b0*/  CALL.ABS.NOINC R2 ;  /* 0x0000000002007343 */ /* 0x010fea0003c00000 */
.L_x_131:
[----:B------:R-:W-:Y:S05]  /*92c0*/  WARPSYNC.ALL ;  /* 0x0000000000007948 */ /* 0x000fea0003800000 */
[C---:B------:R-:W-:Y:S01]  /*92d0*/  R2UR UR4, R23.reuse ;  /* 0x00000000170472ca */ /* 0x040fe200000e0000 */
[----:B-1----:R-:W-:Y:S05]  /*92e0*/  VIADD R0, R23, 0x40 ;  /* 0x0000004017007836 */ /* 0x002fea0000000000 */
[----:B------:R-:W-:Y:S04]  /*92f0*/  SHF.R.U32.HI R0, RZ, 0x15, R0 ;  /* 0x00000015ff007819 */ /* 0x000fe80000011600 */
[----:B------:R-:W-:Y:S03]  /*9300*/  LOP3.LUT P0, RZ, R0, 0x3, R100, 0x48, !PT ;  /* 0x0000000300ff7812 */ /* 0x000fe60007804864 */
[----:B------:R-:W1:Y:S10]  /*9310*/  LDTM.x16 R24, tmem[UR4] ;  /* 0x00000004001879ee */ /* 0x000e740008240000 */
[----:B-1----:R-:W-:Y:S05]  /*9320*/  @!P0 BRA `(.L_x_132) ;  /* 0x0000000000408947 */ /* 0x002fea0003800000 */
[----:B------:R-:W1:Y:S01]  /*9330*/  LDCU.64 UR8, c[0x4][0x70] ;  /* 0x01000e00ff0877ac */ /* 0x000e620008000a00 */
[----:B---3--:R-:W-:Y:S01]  /*9340*/  MOV R3, 0x0 ;  /* 0x0000000000037802 */ /* 0x008fe20000000f00 */
[----:B------:R-:W-:Y:S02]  /*9350*/  HFMA2 R12, -RZ, RZ, 0, 5.9604644775390625e-08 ;  /* 0x00000001ff0c7431 */ /* 0x000fe400000001ff */
[----:B------:R-:W-:Y:S02]  /*9360*/  IMAD.MOV.U32 R8, RZ, RZ, 0x192 ;  /* 0x00000192ff087424 */ /* 0x000fe400078e00ff */
[----:B------:R-:W-:Y:S01]  /*9370*/  IMAD.MOV.U32 R13, RZ, RZ, RZ ;  /* 0x000000ffff0d7224 */ /* 0x000fe200078e00ff */
[----:B------:R-:W3:Y:S01]  /*9380*/  LDCU.64 UR6, c[0x4][0x78] ;  /* 0x01000f00ff0677ac */ /* 0x000ee20008000a00 */
[----:B------:R-:W2:Y:S01]  /*9390*/  LDC.64 R2, c[0x4][R3] ;  /* 0x0100000003027b82 */ /* 0x000ea20000000a00 */
        /* <DEDUP_REMOVED lines=9> */
.L_x_132:
[----:B------:R-:W-:Y:S05]  /*9430*/  WARPSYNC.ALL ;  /* 0x0000000000007948 */ /* 0x000fea0003800000 */
[----:B------:R-:W-:Y:S11]  /*9440*/  R2UR UR4, R23 ;  /* 0x00000000170472ca */ /* 0x000ff600000e0000 */
[----:B------:R-:W-:Y:S02]  /*9450*/  @!UPT UIADD3 URZ, UPT, UPT, URZ, URZ, URZ ;  /* 0x000000fffffff290 */ /* 0x000fe4000fffe0ff */
[----:B------:R-:W1:Y:S02]  /*9460*/  LDTM.x16 R4, tmem[UR4+0x40] ;  /* 0x00004004000479ee */ /* 0x000e640008240000 */
[----:B-1----:R-:W-:Y:S01]  /*9470*/  NOP ;  /* 0x0000000000007918 */ /* 0x002fe20000000000 */
.L_x_130:
[----:B------:R-:W-:Y:S01]  /*9480*/  ISETP.NE.AND P2, PT, R106, RZ, PT ;  /* 0x000000ff6a00720c */ /* 0x000fe20003f45270 */
[----:B-1----:R-:W-:Y:S01]  /*9490*/  FMUL R0, R52, R24 ;  /* 0x0000001834007220 */ /* 0x002fe20000400000 */
[----:B---34-:R-:W-:Y:S01]  /*94a0*/  SHF.L.U32 R3, R60, 0x10, RZ ;  /* 0x000000103c037819 */ /* 0x018fe200000006ff */
        /* <DEDUP_REMOVED lines=146> */
.L_x_134:
[----:B------:R-:W-:Y:S05]  /*9dd0*/  BSYNC.RECONVERGENT B0 ;  /* 0x0000000000007941 */ /* 0x000fea0003800200 */
.L_x_133:
[----:B------:R-:W-:Y:S01]  /*9de0*/  BAR.SYNC.DEFER_BLOCKING 0x1, 0x80 ;  /* 0x0042000000007b1d */ /* 0x000fe20000010000 */
[----:B------:R-:W-:Y:S04]  /*9df0*/  UIADD3 UR4, UPT, UPT, UR38, 0x1, URZ ;  /* 0x0000000126047890 */ /* 0x000fe8000fffe0ff */
[----:B------:R-:W-:Y:S04]  /*9e00*/  UISETP.NE.AND UP0, UPT, UR4, 0x4, UPT ;  /* 0x000000040400788c */ /* 0x000fe8000bf05270 */
[----:B------:R-:W-:Y:S01]  /*9e10*/  USEL UR39, UR4, URZ, UP0 ;  /* 0x000000ff04277287 */ /* 0x000fe20008000000 */
[----:B------:R3:W-:Y:S01]  /*9e20*/  @P2 SYNCS.ARRIVE.TRANS64.RED.A1T0 RZ, [R107+URZ], RZ ;  /* 0x000000ff6bff29a7 */ /* 0x0007e200081004ff */
[----:B------:R-:W-:Y:S01]  /*9e30*/  BSSY B1, `(.L_x_135) ;  /* 0x000001a000017945 */ /* 0x000fe20003800000 */
[----:B------:R-:W4:Y:S01]  /*9e40*/  @P2 SYNCS.PHASECHK.TRANS64.TRYWAIT P0, [R0+URZ+0x30], R2 ;  /* 0x00003002000025a7 */ /* 0x000f2200080011ff */
[----:B---3--:R-:W-:Y:S01]  /*9e50*/  HFMA2 R107, -RZ, RZ, 0, 0 ;  /* 0x00000000ff6b7431 */ /* 0x008fe200000001ff */
[----:B----4-:R-:W-:Y:S01]  /*9e60*/  @P2 SEL R70, RZ, 0x1, !P0 ;  /* 0x00000001ff462807 */ /* 0x010fe20004000000 */
[----:B------:R-:W-:Y:S06]  /*9e70*/  @!P2 BRA `(.L_x_136) ;  /* 0x000000000054a947 */ /* 0x000fec0003800000 */
[----:B------:R-:W-:Y:S01]  /*9e80*/  ISETP.NE.AND P1, PT, R71, RZ, PT ;  /* 0x000000ff4700720c */ /* 0x000fe20003f25270 */
[----:B------:R-:W-:Y:S01]  /*9e90*/  BSSY B0, `(.L_x_137) ;  /* 0x0000009000007945 */ /* 0x000fe20003800000 */
[----:B------:R-:W-:Y:S11]  /*9ea0*/  ISETP.NE.AND P0, PT, R70, RZ, PT ;  /* 0x000000ff4600720c */ /* 0x000ff60003f05270 */
[----:B------:R-:W-:Y:S05]  /*9eb0*/  @P1 IMAD R3, R68, 0x1000, R105 ;  /* 0x0000100044031824 */ /* 0x000fea00078e0269 */
[----:B------:R-:W-:Y:S05]  /*9ec0*/  @P1 IADD3 R2, PT, PT, R3, UR36, RZ ;  /* 0x0000002403021c10 */ /* 0x000fea000fffe0ff */
[----:B------:R-:W-:Y:S01]  /*9ed0*/  @P1 IMAD.IADD R2, R69, 0x1, R2 ;  /* 0x0000000145021824 */ /* 0x000fe200078e0202 */
[----:B------:R-:W-:Y:S06]  /*9ee0*/  @P0 BRA `(.L_x_138) ;  /* 0x00000000000c0947 */ /* 0x000fec0003800000 */
[----:B-1----:R-:W-:Y:S04]  /*9ef0*/  SHF.L.U32 R20, RZ, 0x1f, RZ ;  /* 0x0000001fff147819 */ /* 0x002fe800000006ff */
[----:B------:R-:W1:Y:S02]  /*9f00*/  SYNCS.PHASECHK.TRANS64.TRYWAIT P0, [R0+URZ+0x30], R20 ;  /* 0x00003014000075a7 */ /* 0x000e6400080011ff */
[----:B-1----:R-:W-:Y:S05]  /*9f10*/  @!P0 BRA `(.L_x_139) ;  /* 0x0000005400e08947 */ /* 0x002fea0003800000 */
.L_x_138:
[----:B------:R-:W-:Y:S05]  /*9f20*/  BSYNC B0 ;  /* 0x0000000000007941 */ /* 0x000fea0003800000 */
.L_x_137:
[----:B------:R-:W-:Y:S01]  /*9f30*/  ISETP.NE.AND P0, PT, R71, RZ, PT ;  /* 0x000000ff4700720c */ /* 0x000fe20003f05270 */
[----:B------:R-:W-:Y:S11]  /*9f40*/  VIADD R68, R68, 0x1 ;  /* 0x0000000144447836 */ /* 0x000ff60000000000 */
[----:B------:R-:W-:Y:S01]  /*9f50*/  @!UPT UIADD3 URZ, UPT, UPT, URZ, URZ, URZ ;  /* 0x000000fffffff290 */ /* 0x000fe2000fffe0ff */
[----:B------:R3:W4:Y:S04]  /*9f60*/  @P0 LDS.128 R60, [R3+UR36+0x200] ;  /* 0x00020024033c0984 */ /* 0x0007280008000c00 */
[----:B------:R3:W1:Y:S04]  /*9f70*/  @P0 LDS.128 R72, [R3+UR36+0xa00] ;  /* 0x000a002403480984 */ /* 0x0006680008000c00 */
[----:B------:R3:W1:Y:S04]  /*9f80*/  @P0 LDS.128 R64, [R2+0x200] ;  /* 0x0002000002400984 */ /* 0x0006680000000c00 */
[----:B------:R3:W1:Y:S01]  /*9f90*/  @P0 LDS.128 R76, [R2+0xa00] ;  /* 0x000a0000024c0984 */ /* 0x0006620000000c00 */
[C---:B------:R-:W-:Y:S04]  /*9fa0*/  ISETP.NE.AND P0, PT, R68.reuse, 0x4, PT ;  /* 0x000000044400780c */ /* 0x040fe80003f05270 */
[----:B------:R-:W-:Y:S02]  /*9fb0*/  SEL R68, R68, RZ, P0 ;  /* 0x000000ff44447207 */ /* 0x000fe40000000000 */
[----:B------:R-:W-:Y:S02]  /*9fc0*/  SEL R107, RZ, 0x1, P0 ;  /* 0x00000001ff6b7807 */ /* 0x000fe40000000000 */
.L_x_136:
[----:B------:R-:W-:Y:S05]  /*9fd0*/  BSYNC B1 ;  /* 0x0000000000017941 */ /* 0x000fea0003800000 */
.L_x_135:
[----:B---3--:R-:W-:Y:S05]  /*9fe0*/  VIADD R3, R59, 0x400010 ;  /* 0x004000103b037836 */ /* 0x008fea0000000000 */
[----:B-1----:R-:W-:Y:S04]  /*9ff0*/  SHF.R.U32.HI R0, RZ, 0x15, R3 ;  /* 0x00000015ff007819 */ /* 0x002fe80000011603 */
        /* <DEDUP_REMOVED lines=23> */
.L_x_141:
        /* <DEDUP_REMOVED lines=23> */
.L_x_142:
[----:B------:R-:W-:Y:S05]  /*a2e0*/  WARPSYNC.ALL ;  /* 0x0000000000007948 */ /* 0x000fea0003800000 */
[----:B------:R-:W-:Y:S11]  /*a2f0*/  R2UR UR4, R2 ;  /* 0x00000000020472ca */ /* 0x000ff600000e0000 */
[----:B------:R-:W-:Y:S02]  /*a300*/  @!UPT UIADD3 URZ, UPT, UPT, URZ, URZ, URZ ;  /* 0x000000fffffff290 */ /* 0x000fe4000fffe0ff */
[----:B------:R-:W1:Y:S02]  /*a310*/  LDTM.x16 R4, tmem[UR4+0x40] ;  /* 0x00004004000479ee */ /* 0x000e640008240000 */
[----:B-1----:R-:W-:Y:S01]  /*a320*/  NOP ;  /* 0x0000000000007918 */ /* 0x002fe20000000000 */
.L_x_140:
[----:B------:R-:W-:Y:S01]  /*a330*/  ISETP.NE.AND P2, PT, R106, RZ, PT ;  /* 0x000000ff6a00720c */ /* 0x000fe20003f45270 */
[----:B------:R-:W-:Y:S01]  /*a340*/  FMUL R0, R52, R24 ;  /* 0x0000001834007220 */ /* 0x000fe20000400000 */
[----:B----4-:R-:W-:Y:S01]  /*a350*/  SHF.L.U32 R3, R60, 0x10, RZ ;  /* 0x000000103c037819 */ /* 0x010fe200000006ff */
        /* <DEDUP_REMOVED lines=121> */
[----:B------:R-:W-:Y:S01]  /*aaf0*/  @P2 SHF.L.U32 R2, R107, 0x1f, RZ ;  /* 0x0000001f6b022819 */ /* 0x000fe200000006ff */
        /* <DEDUP_REMOVED lines=25> */
.L_x_144:
[----:B------:R-:W-:Y:S05]  /*ac90*/  BSYNC.RECONVERGENT B0 ;  /* 0x0000000000007941 */ /* 0x000fea0003800200 */
.L_x_143:
        /* <DEDUP_REMOVED lines=20> */
[----:B------:R-:W-:Y:S04]  /*ade0*/  SHF.L.U32 R20, R107, 0x1f, RZ ;  /* 0x0000001f6b147819 */ /* 0x000fe800000006ff */
[----:B------:R-:W1:Y:S02]  /*adf0*/  SYNCS.PHASECHK.TRANS64.TRYWAIT P0, [R0+URZ+0x30], R20 ;  /* 0x00003014000075a7 */ /* 0x000e6400080011ff */
[----:B-1----:R-:W-:Y:S05]  /*ae00*/  @!P0 BRA `(.L_x_149) ;  /* 0x0000004800388947 */ /* 0x002fea0003800000 */
.L_x_148:
[----:B------:R-:W-:Y:S05]  /*ae10*/  BSYNC B0 ;  /* 0x0000000000007941 */ /* 0x000fea0003800000 */
.L_x_147:
[----:B------:R-:W-:Y:S01]  /*ae20*/  ISETP.NE.AND P0, PT, R71, RZ, PT ;  /* 0x000000ff4700720c */ /* 0x000fe20003f05270 */
[----:B------:R-:W-:Y:S11]  /*ae30*/  VIADD R68, R68, 0x1 ;  /* 0x0000000144447836 */ /* 0x000ff60000000000 */
[----:B------:R-:W-:Y:S01]  /*ae40*/  @!UPT UIADD3 URZ, UPT, UPT, URZ, URZ, URZ ;  /* 0x000000fffffff290 */ /* 0x000fe2000fffe0ff */
[----:B------:R3:W4:Y:S04]  /*ae50*/  @P0 LDS.128 R60, [R3+UR36+0x200] ;  /* 0x00020024033c0984 */ /* 0x0007280008000c00 */
[----:B------:R3:W2:Y:S04]  /*ae60*/  @P0 LDS.128 R72, [R3+UR36+0xa00] ;  /* 0x000a002403480984 */ /* 0x0006a80008000c00 */
[----:B------:R3:W2:Y:S04]  /*ae70*/  @P0 LDS.128 R64, [R2+0x200] ;  /* 0x0002000002400984 */ /* 0x0006a80000000c00 */
[----:B------:R3:W2:Y:S01]  /*ae80*/  @P0 LDS.128 R76, [R2+0xa00] ;  /* 0x000a0000024c0984 */ /* 0x0006a20000000c00 */
[C---:B------:R-:W-:Y:S04]  /*ae90*/  ISETP.NE.AND P0, PT, R68.reuse, 0x4, PT ;  /* 0x000000044400780c */ /* 0x040fe80003f05270 */
[----:B-1----:R-:W-:Y:S02]  /*aea0*/  SEL R0, RZ, 0x1, P0 ;  /* 0x00000001ff007807 */ /* 0x002fe40000000000 */
[----:B------:R-:W-:Y:S02]  /*aeb0*/  SEL R68, R68, RZ, P0 ;  /* 0x000000ff44447207 */ /* 0x000fe40000000000 */
[----:B------:R-:W-:Y:S02]  /*aec0*/  LOP3.LUT R107, R107, R0, RZ, 0x3c, !PT ;  /* 0x000000006b6b7212 */ /* 0x000fe400078e3cff */
.L_x_146:
[----:B------:R-:W-:Y:S05]  /*aed0*/  BSYNC B1 ;  /* 0x0000000000017941 */ /* 0x000fea0003800000 */
.L_x_145:
[----:B------:R-:W-:Y:S11]  /*aee0*/  ISETP.NE.AND P0, PT, R99, R22, PT ;  /* 0x000000166300720c */ /* 0x000ff60003f05270 */
[----:B------:R-:W-:Y:S02]  /*aef0*/  @!UPT UIADD3 URZ, UPT, UPT, URZ, URZ, URZ ;  /* 0x000000fffffff290 */ /* 0x000fe4000fffe0ff */
[----:B------:R-:W-:Y:S05]  /*af00*/  @P0 BRA `(.L_x_150) ;  /* 0x0000000000bc0947 */ /* 0x000fea0003800000 */
[----:B------:R-:W-:Y:S11]  /*af10*/  LOP3.LUT P0, RZ, R21, 0x3, R100, 0x48, !PT ;  /* 0x0000000315ff7812 */ /* 0x000ff60007804864 */
[----:B------:R-:W-:Y:S02]  /*af20*/  @!UPT UIADD3 URZ, UPT, UPT, URZ, URZ, URZ ;  /* 0x000000fffffff290 */ /* 0x000fe4000fffe0ff */
[----:B------:R-:W-:Y:S05]  /*af30*/  @!P0 BRA `(.L_x_151) ;  /* 0x0000000000408947 */ /* 0x000fea0003800000 */
        /* <DEDUP_REMOVED lines=16> */
.L_x_151:
        /* <DEDUP_REMOVED lines=23> */
.L_x_152:
[----:B------:R-:W-:Y:S05]  /*b1b0*/  WARPSYNC.ALL ;  /* 0x0000000000007948 */ /* 0x000fea0003800000 */
[----:B------:R-:W-:Y:S11]  /*b1c0*/  R2UR UR4, R23 ;  /* 0x00000000170472ca */ /* 0x000ff600000e0000 */
[----:B------:R-:W-:Y:S02]  /*b1d0*/  @!UPT UIADD3 URZ, UPT, UPT, URZ, URZ, URZ ;  /* 0x000000fffffff290 */ /* 0x000fe4000fffe0ff */
[----:B------:R-:W1:Y:S02]  /*b1e0*/  LDTM.x16 R4, tmem[UR4+0x40] ;  /* 0x00004004000479ee */ /* 0x000e640008240000 */
[----:B-1----:R-:W-:Y:S01]  /*b1f0*/  NOP ;  /* 0x0000000000007918 */ /* 0x002fe20000000000 */
.L_x_150:
[----:B------:R-:W-:Y:S01]  /*b200*/  ISETP.NE.AND P2, PT, R106, RZ, PT ;  /* 0x000000ff6a00720c */ /* 0x000fe20003f45270 */
[----:B------:R-:W-:Y:S01]  /*b210*/  FMUL R0, R52, R24 ;  /* 0x0000001834007220 */ /* 0x000fe20000400000 */
        /* <DEDUP_REMOVED lines=22> */
[----:B--2---:R-:W-:Y:S01]  /*b380*/  LOP3.LUT R41, R66, 0xffff0000, RZ, 0xc0, !PT ;  /* 0xffff000042297812 */ /* 0x004fe200078ec0ff */
        /* <DEDUP_REMOVED lines=106> */
[----:B--2---:R-:W2:Y:S02]  /*ba30*/  FENCE.VIEW.ASYNC.S ;  /* 0x00000000000073c6 */ /* 0x004ea40000000000 */
[----:B------:R-:W-:Y:S05]  /*ba40*/  WARPSYNC.ALL ;  /* 0x0000000000007948 */ /* 0x000fea0003800000 */
[----:B------:R-:W-:Y:S01]  /*ba50*/  BSSY.RECONVERGENT B0, `(.L_x_153) ;  /* 0x0000012000007945 */ /* 0x000fe20003800200 */
[----:B--2---:R-:W-:Y:S06]  /*ba60*/  BAR.SYNC.DEFER_BLOCKING 0x1, 0x80 ;  /* 0x0042000000007b1d */ /* 0x004fec0000010000 */
[----:B------:R-:W-:Y:S05]  /*ba70*/  @P0 BRA `(.L_x_154) ;  /* 0x00000000003c0947 */ /* 0x000fea0003800000 */
[----:B------:R-:W-:Y:S01]  /*ba80*/  UIADD3 UR4, UPT, UPT, UR36, 0x200, URZ ;  /* 0x0000020024047890 */ /* 0x000fe2000fffe0ff */
[----:B------:R-:W-:Y:S01]  /*ba90*/  UMOV UR42, UR46 ;  /* 0x0000002e002a7c82 */ /* 0x000fe20008000000 */
[----:B------:R-:W-:Y:S01]  /*baa0*/  UMOV UR43, UR52 ;  /* 0x00000034002b7c82 */ /* 0x000fe20008000000 */
[----:B------:R-:W-:Y:S03]  /*bab0*/  UIADD3 UR9, UPT, UPT, UR45, 0x60, URZ ;  /* 0x000000602d097890 */ /* 0x000fe6000fffe0ff */
[----:B------:R-:W-:Y:S01]  /*bac0*/  MOV R89, UR4 ;  /* 0x0000000400597c02 */ /* 0x000fe20008000f00 */
[----:B------:R-:W-:Y:S02]  /*bad0*/  UIADD3 UR4, UP0, UPT, UR50, 0xa80, URZ ;  /* 0x00000a8032047890 */ /* 0x000fe4000ff1e0ff */
[----:B------:R-:W-:Y:S01]  /*bae0*/  UIADD3 UR8, UPT, UPT, UR36, 0xa00, URZ ;  /* 0x00000a0024087890 */ /* 0x000fe2000fffe0ff */
[----:B------:R-:W-:Y:S01]  /*baf0*/  R2UR UR40, R89 ;  /* 0x00000000592872ca */ /* 0x000fe200000e0000 */
[----:B------:R-:W-:Y:S01]  /*bb00*/  UIADD3.X UR5, UPT, UPT, URZ, UR51, URZ, UP0, !UPT ;  /* 0x00000033ff057290 */ /* 0x000fe200087fe4ff */
[----:B------:R-:W-:Y:S01]  /*bb10*/  UMOV UR10, UR46 ;  /* 0x0000002e000a7c82 */ /* 0x000fe20008000000 */
[----:B------:R-:W-:Y:S10]  /*bb20*/  UMOV UR11, UR52 ;  /* 0x00000034000b7c82 */ /* 0x000ff40008000000 */
[----:B------:R2:W-:Y:S01]  /*bb30*/  UTMASTG.3D [UR40], [UR4] ;  /* 0x00000028040073b5 */ /* 0x0005e20008010000 */
[----:B------:R2:W-:Y:S01]  /*bb40*/  UTMASTG.3D [UR8], [UR4] ;  /* 0x00000008040073b5 */ /* 0x0005e20008010000 */
[----:B------:R0:W-:Y:S01]  /*bb50*/  UTMACMDFLUSH ;  /* 0x00000000000079b7 */ /* 0x0001e20000000000 */
[----:B--2---:R-:W-:Y:S04]  /*bb60*/  DEPBAR.LE SB0, 0x1 ;  /* 0x000080400000791a */ /* 0x004fe80000000000 */
.L_x_154:
[----:B------:R-:W-:Y:S05]  /*bb70*/  BSYNC.RECONVERGENT B0 ;  /* 0x0000000000007941 */ /* 0x000fea0003800200 */
.L_x_153:
[----:B------:R-:W-:Y:S01]  /*bb80*/  BAR.SYNC.DEFER_BLOCKING 0x1, 0x80 ;  /* 0x0042000000007b1d */ /* 0x000fe20000010000 */
[----:B------:R-:W-:Y:S04]  /*bb90*/  UIADD3 UR4, UPT, UPT, UR37, 0x1, URZ ;  /* 0x0000000125047890 */ /* 0x000fe8000fffe0ff */
[----:B------:R-:W-:Y:S04]  /*bba0*/  UISETP.NE.AND UP0, UPT, UR4, 0x4, UPT ;  /* 0x000000040400788c */ /* 0x000fe8000bf05270 */
[----:B------:R-:W-:Y:S01]  /*bbb0*/  USEL UR39, UR4, URZ, UP0 ;  /* 0x000000ff04277287 */ /* 0x000fe20008000000 */
[----:B------:R2:W-:Y:S01]  /*bbc0*/  @P2 SYNCS.ARRIVE.TRANS64.RED.A1T0 RZ, [R120+URZ], RZ ;  /* 0x000000ff78ff29a7 */ /* 0x0005e200081004ff */
[----:B------:R-:W-:Y:S01]  /*bbd0*/  BSSY B1, `(.L_x_155) ;  /* 0x000001a000017945 */ /* 0x000fe20003800000 */
[----:B------:R-:W3:Y:S02]  /*bbe0*/  @P2 SYNCS.PHASECHK.TRANS64.TRYWAIT P0, [R0+URZ+0x30], R2 ;  /* 0x00003002000025a7 */ /* 0x000ee400080011ff */
[----:B---3--:R-:W-:Y:S01]  /*bbf0*/  @P2 SEL R70, RZ, 0x1, !P0 ;  /* 0x00000001ff462807 */ /* 0x008fe20004000000 */
[----:B--2---:R-:W-:Y:S06]  /*bc00*/  @!P2 BRA `(.L_x_156) ;  /* 0x000000000058a947 */ /* 0x004fec0003800000 */
[----:B------:R-:W-:Y:S01]  /*bc10*/  ISETP.NE.AND P1, PT, R71, RZ, PT ;  /* 0x000000ff4700720c */ /* 0x000fe20003f25270 */
[----:B------:R-:W-:Y:S01]  /*bc20*/  BSSY B0, `(.L_x_157) ;  /* 0x0000009000007945 */ /* 0x000fe20003800000 */
[----:B------:R-:W-:Y:S11]  /*bc30*/  ISETP.NE.AND P0, PT, R70, RZ, PT ;  /* 0x000000ff4600720c */ /* 0x000ff60003f05270 */
[----:B------:R-:W-:Y:S05]  /*bc40*/  @P1 IMAD R3, R68, 0x1000, R105 ;  /* 0x0000100044031824 */ /* 0x000fea00078e0269 */
[----:B------:R-:W-:Y:S05]  /*bc50*/  @P1 IADD3 R2, PT, PT, R3, UR36, RZ ;  /* 0x0000002403021c10 */ /* 0x000fea000fffe0ff */
[----:B------:R-:W-:Y:S01]  /*bc60*/  @P1 IMAD.IADD R2, R69, 0x1, R2 ;  /* 0x0000000145021824 */ /* 0x000fe200078e0202 */
[----:B------:R-:W-:Y:S06]  /*bc70*/  @P0 BRA `(.L_x_158) ;  /* 0x00000000000c0947 */ /* 0x000fec0003800000 */
[----:B-1----:R-:W-:Y:S04]  /*bc80*/  SHF.L.U32 R20, R107, 0x1f, RZ ;  /* 0x0000001f6b147819 */ /* 0x002fe800000006ff */
[----:B------:R-:W1:Y:S02]  /*bc90*/  SYNCS.PHASECHK.TRANS64.TRYWAIT P0, [R0+URZ+0x30], R20 ;  /* 0x00003014000075a7 */ /* 0x000e6400080011ff */
[----:B-1----:R-:W-:Y:S05]  /*bca0*/  @!P0 BRA `(.L_x_159) ;  /* 0x0000003800a48947 */ /* 0x002fea0003800000 */
.L_x_158:
[----:B------:R-:W-:Y:S05]  /*bcb0*/  BSYNC B0 ;  /* 0x0000000000007941 */ /* 0x000fea0003800000 */
.L_x_157:
[----:B------:R-:W-:Y:S01]  /*bcc0*/  ISETP.NE.AND P0, PT, R71, RZ, PT ;  /* 0x000000ff4700720c */ /* 0x000fe20003f05270 */
[----:B------:R-:W-:Y:S11]  /*bcd0*/  VIADD R68, R68, 0x1 ;  /* 0x0000000144447836 */ /* 0x000ff60000000000 */
[----:B------:R-:W-:Y:S01]  /*bce0*/  @!UPT UIADD3 URZ, UPT, UPT, URZ, URZ, URZ ;  /* 0x000000fffffff290 */ /* 0x000fe2000fffe0ff */
[----:B------:R2:W3:Y:S04]  /*bcf0*/  @P0 LDS.128 R60, [R3+UR36+0x200] ;  /* 0x00020024033c0984 */ /* 0x0004e80008000c00 */
[----:B------:R2:W4:Y:S04]  /*bd00*/  @P0 LDS.128 R72, [R3+UR36+0xa00] ;  /* 0x000a002403480984 */ /* 0x0005280008000c00 */
[----:B------:R2:W2:Y:S04]  /*bd10*/  @P0 LDS.128 R64, [R2+0x200] ;  /* 0x0002000002400984 */ /* 0x0004a80000000c00 */
[----:B------:R2:W2:Y:S01]  /*bd20*/  @P0 LDS.128 R76, [R2+0xa00] ;  /* 0x000a0000024c0984 */ /* 0x0004a20000000c00 */
[C---:B------:R-:W-:Y:S04]  /*bd30*/  ISETP.NE.AND P0, PT, R68.reuse, 0x4, PT ;  /* 0x000000044400780c */ /* 0x040fe80003f05270 */
[----:B-1----:R-:W-:Y:S02]  /*bd40*/  SEL R0, RZ, 0x1, P0 ;  /* 0x00000001ff007807 */ /* 0x002fe40000000000 */
[----:B------:R-:W-:Y:S02]  /*bd50*/  SEL R68, R68, RZ, P0 ;  /* 0x000000ff44447207 */ /* 0x000fe40000000000 */
[----:B------:R-:W-:Y:S02]  /*bd60*/  LOP3.LUT R107, R107, R0, RZ, 0x3c, !PT ;  /* 0x000000006b6b7212 */ /* 0x000fe400078e3cff */
.L_x_156:
[----:B------:R-:W-:Y:S05]  /*bd70*/  BSYNC B1 ;  /* 0x0000000000017941 */ /* 0x000fea0003800000 */
.L_x_155:
[----:B--2---:R-:W-:Y:S05]  /*bd80*/  VIADD R3, R59, 0x400020 ;  /* 0x004000203b037836 */ /* 0x004fea0000000000 */
[----:B------:R-:W-:Y:S04]  /*bd90*/  SHF.R.U32.HI R0, RZ, 0x15, R3 ;  /* 0x00000015ff007819 */ /* 0x000fe80000011603 */
[----:B-1----:R-:W-:Y:S04]  /*bda0*/  LOP3.LUT R22, R0, 0x3, RZ, 0xc0, !PT ;  /* 0x0000000300167812 */ /* 0x002fe800078ec0ff */
        /* <DEDUP_REMOVED lines=11> */
[----:B------:R-:W2:Y:S01]  /*be60*/  LDCU.64 UR6, c[0x4][0x78] ;  /* 0x01000f00ff0677ac */ /* 0x000ea20008000a00 */
[----:B------:R-:W3:Y:S01]  /*be70*/  LDC.64 R14, c[0x4][R15] ;  /* 0x010000000f0e7b82 */ /* 0x000ee20000000a00 */
[----:B------:R-:W5:Y:S01]  /*be80*/  LDCU.64 UR4, c[0x4][0x10] ;  /* 0x01000200ff0477ac */ /* 0x000f620008000a00 */
[----:B-1----:R-:W-:Y:S01]  /*be90*/  MOV R5, UR9 ;  /* 0x0000000900057c02 */ /* 0x002fe20008000f00 */
[----:B------:R-:W-:Y:S01]  /*bea0*/  IMAD.U32 R4, RZ, RZ, UR8 ;  /* 0x00000008ff047e24 */ /* 0x000fe2000f8e00ff */
[----:B--2---:R-:W-:Y:S01]  /*beb0*/  MOV R7, UR7 ;  /* 0x0000000700077c02 */ /* 0x004fe20008000f00 */
[----:B------:R-:W-:Y:S01]  /*bec0*/  IMAD.U32 R6, RZ, RZ, UR6 ;  /* 0x00000006ff067e24 */ /* 0x000fe2000f8e00ff */
[----:B-----5:R-:W-:Y:S01]  /*bed0*/  MOV R11, UR5 ;  /* 0x00000005000b7c02 */ /* 0x020fe20008000f00 */
[----:B------:R-:W-:Y:S02]  /*bee0*/  IMAD.U32 R10, RZ, RZ, UR4 ;  /* 0x00000004ff0a7e24 */ /* 0x000fe4000f8e00ff */
[----:B------:R-:W-:Y:S07]  /*bef0*/  LEPC R20, `(.L_x_161) ;  /* 0x000000001014794e */ /* 0x000fee0000000000 */
[----:B---34-:R-:W-:Y:S05]  /*bf00*/  CALL.ABS.NOINC R14 ;  /* 0x000000000e007343 */ /* 0x018fea0003c00000 */
.L_x_161:
        /* <DEDUP_REMOVED lines=23> */
.L_x_162:
[----:B------:R-:W-:Y:S05]  /*c080*/  WARPSYNC.ALL ;  /* 0x0000000000007948 */ /* 0x000fea0003800000 */
[----:B------:R-:W-:Y:S11]  /*c090*/  R2UR UR4, R2 ;  /* 0x00000000020472ca */ /* 0x000ff600000e0000 */
[----:B------:R-:W-:Y:S02]  /*c0a0*/  @!UPT UIADD3 URZ, UPT, UPT, URZ, URZ, URZ ;  /* 0x000000fffffff290 */ /* 0x000fe4000fffe0ff */
[----:B------:R-:W1:Y:S02]  /*c0b0*/  LDTM.x16 R4, tmem[UR4+0x40] ;  /* 0x00004004000479ee */ /* 0x000e640008240000 */
[----:B-1----:R-:W-:Y:S01]  /*c0c0*/  NOP ;  /* 0x0000000000007918 */ /* 0x002fe20000000000 */
.L_x_160:
[----:B------:R-:W-:Y:S01]  /*c0d0*/  ISETP.NE.AND P2, PT, R106, RZ, PT ;  /* 0x000000ff6a00720c */ /* 0x000fe20003f45270 */
[----:B------:R-:W-:Y:S01]  /*c0e0*/  FMUL R0, R52, R24 ;  /* 0x0000001834007220 */ /* 0x000fe20000400000 */
[----:B---3--:R-:W-:Y:S01]  /*c0f0*/  SHF.L.U32 R3, R60, 0x10, RZ ;  /* 0x000000103c037819 */ /* 0x008fe200000006ff */
        /* <DEDUP_REMOVED lines=146> */
[----:B--2---:R-:W-:Y:S04]  /*ca20*/  DEPBAR.LE SB0, 0x1 ;  /* 0x000080400000791a */ /* 0x004fe80000000000 */
.L_x_164:
[----:B------:R-:W-:Y:S05]  /*ca30*/  BSYNC.RECONVERGENT B0 ;  /* 0x0000000000007941 */ /* 0x000fea0003800200 */
.L_x_163:
        /* <DEDUP_REMOVED lines=10> */
[----:B------:R-:W2:Y:S02]  /*cae0*/  @P2 SYNCS.PHASECHK.TRANS64.TRYWAIT P0, [R0+URZ+0x30], R2 ;  /* 0x00003002000025a7 */ /* 0x000ea400080011ff */
[----:B--2---:R-:W-:Y:S01]  /*caf0*/  @P2 SEL R70, RZ, 0x1, !P0 ;  /* 0x00000001ff462807 */ /* 0x004fe20004000000 */
        /* <DEDUP_REMOVED lines=11> */
.L_x_168:
[----:B------:R-:W-:Y:S05]  /*cbb0*/  BSYNC B0 ;  /* 0x0000000000007941 */ /* 0x000fea0003800000 */
.L_x_167:
        /* <DEDUP_REMOVED lines=11> */
.L_x_166:
[----:B------:R-:W-:Y:S05]  /*cc70*/  BSYNC B1 ;  /* 0x0000000000017941 */ /* 0x000fea0003800000 */
.L_x_165:
[----:B------:R-:W-:Y:S11]  /*cc80*/  ISETP.NE.AND P0, PT, R99, R22, PT ;  /* 0x000000166300720c */ /* 0x000ff60003f05270 */
[----:B------:R-:W-:Y:S02]  /*cc90*/  @!UPT UIADD3 URZ, UPT, UPT, URZ, URZ, URZ ;  /* 0x000000fffffff290 */ /* 0x000fe4000fffe0ff */
[----:B------:R-:W-:Y:S05]  /*cca0*/  @P0 BRA `(.L_x_170) ;  /* 0x0000000000bc0947 */ /* 0x000fea0003800000 */
[----:B------:R-:W-:Y:S11]  /*ccb0*/  LOP3.LUT P0, RZ, R21, 0x3, R100, 0x48, !PT ;  /* 0x0000000315ff7812 */ /* 0x000ff60007804864 */
[----:B------:R-:W-:Y:S02]  /*ccc0*/  @!UPT UIADD3 URZ, UPT, UPT, URZ, URZ, URZ ;  /* 0x000000fffffff290 */ /* 0x000fe4000fffe0ff */
[----:B------:R-:W-:Y:S05]  /*ccd0*/  @!P0 BRA `(.L_x_171) ;  /* 0x0000000000408947 */ /* 0x000fea0003800000 */
[----:B------:R-:W1:Y:S01]  /*cce0*/  LDCU.64 UR8, c[0x4][0x70] ;  /* 0x01000e00ff0877ac */ /* 0x000e620008000a00 */
[----:B--2---:R-:W-:Y:S01]  /*ccf0*/  MOV R3, 0x0 ;  /* 0x0000000000037802 */ /* 0x004fe20000000f00 */
        /* <DEDUP_REMOVED lines=14> */
.L_x_171:
        /* <DEDUP_REMOVED lines=23> */
.L_x_172:
[----:B------:R-:W-:Y:S05]  /*cf50*/  WARPSYNC.ALL ;  /* 0x0000000000007948 */ /* 0x000fea0003800000 */
[----:B------:R-:W-:Y:S11]  /*cf60*/  R2UR UR4, R23 ;  /* 0x00000000170472ca */ /* 0x000ff600000e0000 */
[----:B------:R-:W-:Y:S02]  /*cf70*/  @!UPT UIADD3 URZ, UPT, UPT, URZ, URZ, URZ ;  /* 0x000000fffffff290 */ /* 0x000fe4000fffe0ff */
[----:B------:R-:W1:Y:S02]  /*cf80*/  LDTM.x16 R4, tmem[UR4+0x40] ;  /* 0x00004004000479ee */ /* 0x000e640008240000 */
[----:B-1----:R-:W-:Y:S01]  /*cf90*/  NOP ;  /* 0x0000000000007918 */ /* 0x002fe20000000000 */
.L_x_170:
[----:B------:R-:W-:Y:S01]  /*cfa0*/  ISETP.NE.AND P2, PT, R106, RZ, PT ;  /* 0x000000ff6a00720c */ /* 0x000fe20003f45270 */
[----:B------:R-:W-:Y:S01]  /*cfb0*/  FMUL R0, R52, R24 ;  /* 0x0000001834007220 */ /* 0x000fe20000400000 */
[----:B--23--:R-:W-:Y:S01]  /*cfc0*/  SHF.L.U32 R3, R60, 0x10, RZ ;  /* 0x000000103c037819 */ /* 0x00cfe200000006ff */
        /* <DEDUP_REMOVED lines=146> */
.L_x_174:
[----:B------:R-:W-:Y:S05]  /*d8f0*/  BSYNC.RECONVERGENT B0 ;  /* 0x0000000000007941 */ /* 0x000fea0003800200 */
.L_x_173:
        /* <DEDUP_REMOVED lines=17> */
[----:B------:R-:W2:Y:S02]  /*da10*/  SYNCS.PHASECHK.TRANS64.TRYWAIT P0, [R0+URZ+0x30], R107 ;  /* 0x0000306b000075a7 */ /* 0x000ea400080011ff */
[----:B--2---:R-:W-:Y:S05]  /*da20*/  @!P0 BRA `(.L_x_179) ;  /* 0x0000001c006c8947 */ /* 0x004fea0003800000 */
.L_x_178:
[----:B------:R-:W-:Y:S05]  /*da30*/  BSYNC B0 ;  /* 0x0000000000007941 */ /* 0x000fea0003800000 */
.L_x_177:
[----:B------:R-:W-:Y:S11]  /*da40*/  ISETP.NE.AND P0, PT, R71, RZ, PT ;  /* 0x000000ff4700720c */ /* 0x000ff60003f05270 */
[----:B------:R-:W-:Y:S02]  /*da50*/  @!UPT UIADD3 URZ, UPT, UPT, URZ, URZ, URZ ;  /* 0x000000fffffff290 */ /* 0x000fe4000fffe0ff */
[----:B------:R3:W4:Y:S04]  /*da60*/  @P0 LDS.128 R60, [R68+UR36+0x200] ;  /* 0x00020024443c0984 */ /* 0x0007280008000c00 */
[----:B------:R3:W1:Y:S04]  /*da70*/  @P0 LDS.128 R72, [R68+UR36+0xa00] ;  /* 0x000a002444480984 */ /* 0x0006680008000c00 */
[----:B------:R3:W1:Y:S04]  /*da80*/  @P0 LDS.128 R64, [R2+0x200] ;  /* 0x0002000002400984 */ /* 0x0006680000000c00 */
[----:B------:R3:W1:Y:S02]  /*da90*/  @P0 LDS.128 R76, [R2+0xa00] ;  /* 0x000a0000024c0984 */ /* 0x0006640000000c00 */
.L_x_176:
[----:B------:R-:W-:Y:S05]  /*daa0*/  BSYNC B1 ;  /* 0x0000000000017941 */ /* 0x000fea0003800000 */
.L_x_175:
[----:B------:R-:W-:Y:S05]  /*dab0*/  VIADD R59, R59, 0x400030 ;  /* 0x004000303b3b7836 */ /* 0x000fea0000000000 */
[----:B--2---:R-:W-:Y:S04]  /*dac0*/  SHF.R.U32.HI R0, RZ, 0x15, R59 ;  /* 0x00000015ff007819 */ /* 0x004fe8000001163b */
[----:B---3--:R-:W-:Y:S04]  /*dad0*/  LOP3.LUT R2, R0, 0x3, RZ, 0xc0, !PT ;  /* 0x0000000300027812 */ /* 0x008fe800078ec0ff */
[----:B------:R-:W-:Y:S11]  /*dae0*/  ISETP.NE.AND P0, PT, R99, R2, PT ;  /* 0x000000026300720c */ /* 0x000ff60003f05270 */
[----:B------:R-:W-:Y:S02]  /*daf0*/  @!UPT UIADD3 URZ, UPT, UPT, URZ, URZ, URZ ;  /* 0x000000fffffff290 */ /* 0x000fe4000fffe0ff */
[----:B------:R-:W-:Y:S05]  /*db00*/  @P0 BRA `(.L_x_180) ;  /* 0x0000000000bc0947 */ /* 0x000fea0003800000 */
[----:B------:R-:W-:Y:S02]  /*db10*/  LOP3.LUT P0, RZ, R0, 0x3, R100, 0x48, !PT ;  /* 0x0000000300ff7812 */ /* 0x000fe40007804864 */
[----:B------:R-:W-:Y:S11]  /*db20*/  MOV R16, R59 ;  /* 0x0000003b00107202 */ /* 0x000ff60000000f00 */
[----:B------:R-:W-:Y:S05]  /*db30*/  @!P0 BRA `(.L_x_181) ;  /* 0x0000000000408947 */ /* 0x000fea0003800000 */
[----:B------:R-:W2:Y:S01]  /*db40*/  LDCU.64 UR8, c[0x4][0x70] ;  /* 0x01000e00ff0877ac */ /* 0x000ea20008000a00 */
[----:B------:R-:W-:Y:S01]  /*db50*/  MOV R15, 0x0 ;  /* 0x00000000000f7802 */ /* 0x000fe20000000f00 */
[----:B------:R-:W-:Y:S02]  /*db60*/  HFMA2 R12, -RZ, RZ, 0, 5.9604644775390625e-08 ;  /* 0x00000001ff0c7431 */ /* 0x000fe400000001ff */
[----:B------:R-:W-:Y:S02]  /*db70*/  IMAD.MOV.U32 R8, RZ, RZ, 0x192 ;  /* 0x00000192ff087424 */ /* 0x000fe400078e00ff */
[----:B------:R-:W-:Y:S01]  /*db80*/  IMAD.MOV.U32 R13, RZ, RZ, RZ ;  /* 0x000000ffff0d7224 */ /* 0x000fe200078e00ff */
[----:B------:R-:W3:Y:S01]  /*db90*/  LDCU.64 UR6, c[0x4][0x78] ;  /* 0x01000f00ff0677ac */ /* 0x000ee20008000a00 */
[----:B------:R-:W1:Y:S01]  /*dba0*/  LDC.64 R14, c[0x4][R15] ;  /* 0x010000000f0e7b82 */ /* 0x000e620000000a00 */
[----:B------:R-:W5:Y:S01]  /*dbb0*/  LDCU.64 UR4, c[0x4][0x10] ;  /* 0x01000200ff0477ac */ /* 0x000f620008000a00 */
[----:B--2---:R-:W-:Y:S01]  /*dbc0*/  MOV R5, UR9 ;  /* 0x0000000900057c02 */ /* 0x004fe20008000f00 */
[----:B------:R-:W-:Y:S01]  /*dbd0*/  IMAD.U32 R4, RZ, RZ, UR8 ;  /* 0x00000008ff047e24 */ /* 0x000fe2000f8e00ff */
[----:B---3--:R-:W-:Y:S01]  /*dbe0*/  MOV R7, UR7 ;  /* 0x0000000700077c02 */ /* 0x008fe20008000f00 */
[----:B------:R-:W-:Y:S01]  /*dbf0*/  IMAD.U32 R6, RZ, RZ, UR6 ;  /* 0x00000006ff067e24 */ /* 0x000fe2000f8e00ff */
[----:B-----5:R-:W-:Y:S01]  /*dc00*/  MOV R11, UR5 ;  /* 0x00000005000b7c02 */ /* 0x020fe20008000f00 */
[----:B------:R-:W-:Y:S02]  /*dc10*/  IMAD.U32 R10, RZ, RZ, UR4 ;  /* 0x00000004ff0a7e24 */ /* 0x000fe4000f8e00ff */
[----:B-1----:R-:W-:Y:S07]  /*dc20*/  LEPC R20, `(.L_x_181) ;  /* 0x000000001014794e */ /* 0x002fee0000000000 */
[----:B----4-:R-:W-:Y:S05]  /*dc30*/  CALL.ABS.NOINC R14 ;  /* 0x000000000e007343 */ /* 0x010fea0003c00000 */
.L_x_181:
[----:B------:R-:W-:Y:S05]  /*dc40*/  WARPSYNC.ALL ;  /* 0x0000000000007948 */ /* 0x000fea0003800000 */
[C---:B------:R-:W-:Y:S01]  /*dc50*/  R2UR UR4, R16.reuse ;  /* 0x00000000100472ca */ /* 0x040fe200000e0000 */
[----:B------:R-:W-:Y:S05]  /*dc60*/  VIADD R0, R16, 0x40 ;  /* 0x0000004010007836 */ /* 0x000fea0000000000 */
[----:B------:R-:W-:Y:S04]  /*dc70*/  SHF.R.U32.HI R0, RZ, 0x15, R0 ;  /* 0x00000015ff007819 */ /* 0x000fe80000011600 */
[----:B------:R-:W-:Y:S03]  /*dc80*/  LOP3.LUT P0, RZ, R0, 0x3, R100, 0x48, !PT ;  /* 0x0000000300ff7812 */ /* 0x000fe60007804864 */
[----:B------:R-:W2:Y:S10]  /*dc90*/  LDTM.x16 R24, tmem[UR4] ;  /* 0x00000004001879ee */ /* 0x000eb40008240000 */
[----:B--2---:R-:W-:Y:S05]  /*dca0*/  @!P0 BRA `(.L_x_182) ;  /* 0x0000000000408947 */ /* 0x004fea0003800000 */
        /* <DEDUP_REMOVED lines=16> */
.L_x_182:
[----:B------:R-:W-:Y:S05]  /*ddb0*/  WARPSYNC.ALL ;  /* 0x0000000000007948 */ /* 0x000fea0003800000 */
[----:B------:R-:W-:Y:S11]  /*ddc0*/  R2UR UR4, R16 ;  /* 0x00000000100472ca */ /* 0x000ff600000e0000 */
[----:B------:R-:W-:Y:S02]  /*ddd0*/  @!UPT UIADD3 URZ, UPT, UPT, URZ, URZ, URZ ;  /* 0x000000fffffff290 */ /* 0x000fe4000fffe0ff */
[----:B------:R-:W2:Y:S02]  /*dde0*/  LDTM.x16 R4, tmem[UR4+0x40] ;  /* 0x00004004000479ee */ /* 0x000ea40008240000 */
[----:B--2---:R-:W-:Y:S01]  /*ddf0*/  NOP ;  /* 0x0000000000007918 */ /* 0x004fe20000000000 */
.L_x_180:
[----:B------:R-:W-:Y:S01]  /*de00*/  ISETP.NE.AND P1, PT, R99, R2, PT ;  /* 0x000000026300720c */ /* 0x000fe20003f25270 */
[----:B------:R-:W-:Y:S05]  /*de10*/  WARPSYNC.ALL ;  /* 0x0000000000007948 */ /* 0x000fea0003800000 */
[C---:B----4-:R-:W-:Y:S01]  /*de20*/  SHF.L.U32 R3, R60.reuse, 0x10, RZ ;  /* 0x000000103c037819 */ /* 0x050fe200000006ff */
[----:B------:R-:W-:Y:S01]  /*de30*/  NOP ;  /* 0x0000000000007918 */ /* 0x000fe20000000000 */
[----:B------:R-:W-:Y:S01]  /*de40*/  LOP3.LUT R40, R60, 0xffff0000, RZ, 0xc0, !PT ;  /* 0xffff00003c287812 */ /* 0x000fe200078ec0ff */
[C---:B------:R-:W-:Y:S01]  /*de50*/  FMUL R0, R52.reuse, R24 ;  /* 0x0000001834007220 */ /* 0x040fe20000400000 */
[C---:B------:R-:W-:Y:S01]  /*de60*/  SHF.L.U32 R41, R61.reuse, 0x10, RZ ;  /* 0x000000103d297819 */ /* 0x040fe200000006ff */
[----:B------:R-:W-:Y:S01]  /*de70*/  FMUL R2, R52, R25 ;  /* 0x0000001934027220 */ /* 0x000fe20000400000 */
[----:B------:R-:W-:Y:S01]  /*de80*/  LOP3.LUT R42, R61, 0xffff0000, RZ, 0xc0, !PT ;  /* 0xffff00003d2a7812 */ /* 0x000fe200078ec0ff */
[C---:B------:R-:W-:Y:S01]  /*de90*/  FFMA R0, R53.reuse, R3, R0 ;  /* 0x0000000335007223 */ /* 0x040fe20000000000 */
[----:B------:R-:W-:Y:S01]  /*dea0*/  R2UR UR4, R58 ;  /* 0x000000003a0472ca */ /* 0x000fe200000e0000 */
[----:B------:R-:W-:Y:S01]  /*deb0*/  FFMA R2, R53, R40, R2 ;  /* 0x0000002835027223 */ /* 0x000fe20000000002 */
[----:B------:R-:W-:Y:S01]  /*dec0*/  SHF.L.U32 R54, R62, 0x10, RZ ;  /* 0x000000103e367819 */ /* 0x000fe200000006ff */
[----:B-1----:R-:W-:Y:S01]  /*ded0*/  FMUL R20, R52, R4 ;  /* 0x0000000434147220 */ /* 0x002fe20000400000 */
[----:B------:R-:W-:Y:S01]  /*dee0*/  LOP3.LUT R55, R62, 0xffff0000, RZ, 0xc0, !PT ;  /* 0xffff00003e377812 */ /* 0x000fe200078ec0ff */
[----:B------:R-:W-:Y:S01]  /*def0*/  FMUL R3, R52, R26 ;  /* 0x0000001a34037220 */ /* 0x000fe20000400000 */
[----:B------:R-:W-:Y:S01]  /*df00*/  F2FP.BF16.F32.PACK_AB R108, R2, R0 ;  /* 0x00000000026c723e */ /* 0x000fe200000010ff */
[----:B------:R-:W-:Y:S01]  /*df10*/  FMUL R4, R52, R27 ;  /* 0x0000001b34047220 */ /* 0x000fe20000400000 */
[----:B------:R-:W-:Y:S01]  /*df20*/  SHF.L.U32 R56, R63, 0x10, RZ ;  /* 0x000000103f387819 */ /* 0x000fe200000006ff */
[----:B------:R-:W-:Y:S01]  /*df30*/  FFMA R3, R53, R41, R3 ;  /* 0x0000002935037223 */ /* 0x000fe20000000003 */
[----:B------:R-:W-:Y:S01]  /*df40*/  LOP3.LUT R57, R63, 0xffff0000, RZ, 0xc0, !PT ;  /* 0xffff00003f397812 */ /* 0x000fe200078ec0ff */
[----:B------:R-:W-:Y:S01]  /*df50*/  FFMA R4, R53, R42, R4 ;  /* 0x0000002a35047223 */ /* 0x000fe20000000004 */
[----:B------:R-:W-:Y:S01]  /*df60*/  SHF.L.U32 R58, R64, 0x10, RZ ;  /* 0x00000010403a7819 */ /* 0x000fe200000006ff */
[----:B------:R-:W-:Y:S01]  /*df70*/  FMUL R0, R52, R28 ;  /* 0x0000001c34007220 */ /* 0x000fe20000400000 */
[----:B------:R-:W-:Y:S01]  /*df80*/  LOP3.LUT R59, R64, 0xffff0000, RZ, 0xc0, !PT ;  /* 0xffff0000403b7812 */ /* 0x000fe200078ec0ff */
[----:B------:R-:W-:Y:S01]  /*df90*/  FMUL R2, R52, R29 ;  /* 0x0000001d34027220 */ /* 0x000fe20000400000 */
[----:B------:R-:W-:Y:S01]  /*dfa0*/  F2FP.BF16.F32.PACK_AB R109, R4, R3 ;  /* 0x00000003046d723e */ /* 0x000fe200000010ff */
[C---:B------:R-:W-:Y:S01]  /*dfb0*/  FMUL R21, R52.reuse, R5 ;  /* 0x0000000534157220 */ /* 0x040fe20000400000 */
[C---:B------:R-:W-:Y:S01]  /*dfc0*/  SHF.L.U32 R60, R65.reuse, 0x10, RZ ;  /* 0x00000010413c7819 */ /* 0x040fe200000006ff */
[C---:B------:R-:W-:Y:S01]  /*dfd0*/  FMUL R5, R52.reuse, R30 ;  /* 0x0000001e34057220 */ /* 0x040fe20000400000 */
[----:B------:R-:W-:Y:S01]  /*dfe0*/  LOP3.LUT R61, R65, 0xffff0000, RZ, 0xc0, !PT ;  /* 0xffff0000413d7812 */ /* 0x000fe200078ec0ff */
[----:B------:R-:W-:Y:S01]  /*dff0*/  FMUL R22, R52, R6 ;  /* 0x0000000634167220 */ /* 0x000fe20000400000 */
[----:B------:R-:W-:Y:S01]  /*e000*/  SHF.L.U32 R62, R66, 0x10, RZ ;  /* 0x00000010423e7819 */ /* 0x000fe200000006ff */
        /* <DEDUP_REMOVED lines=10> */
[----:B------:R-:W-:Y:S01]  /*e0b0*/  FMUL R3, R52, R33 ;  /* 0x0000002134037220 */ /* 0x000fe20000400000 */
[----:B------:R-:W-:Y:S01]  /*e0c0*/  F2FP.BF16.F32.PACK_AB R110, R2, R0 ;  /* 0x00000000026e723e */ /* 0x000fe200000010ff */
[----:B------:R-:W-:Y:S01]  /*e0d0*/  FFMA R5, R53, R56, R5 ;  /* 0x0000003835057223 */ /* 0x000fe20000000005 */
[----:B------:R-:W-:Y:S01]  /*e0e0*/  SHF.L.U32 R68, R73, 0x10, RZ ;  /* 0x0000001049447819 */ /* 0x000fe200000006ff */
[----:B------:R-:W-:Y:S01]  /*e0f0*/  FFMA R6, R53, R57, R6 ;  /* 0x0000003935067223 */ /* 0x000fe20000000006 */
[----:B------:R-:W-:Y:S01]  /*e100*/  LOP3.LUT R69, R73, 0xffff0000, RZ, 0xc0, !PT ;  /* 0xffff000049457812 */ /* 0x000fe200078ec0ff */
[C---:B------:R-:W-:Y:S01]  /*e110*/  FFMA R7, R53.reuse, R58, R7 ;  /* 0x0000003a35077223 */ /* 0x040fe20000000007 */
[----:B------:R-:W-:Y:S01]  /*e120*/  SHF.L.U32 R70, R74, 0x10, RZ ;  /* 0x000000104a467819 */ /* 0x000fe200000006ff */
[----:B------:R-:W-:Y:S01]  /*e130*/  UIADD3 UR4, UPT, UPT, UR4, 0xb0, URZ ;  /* 0x000000b004047890 */ /* 0x000fe2000fffe0ff */
[----:B------:R-:W-:Y:S01]  /*e140*/  F2FP.BF16.F32.PACK_AB R111, R6, R5 ;  /* 0x00000005066f723e */ /* 0x000fe200000010ff */
[----:B------:R-:W-:Y:S01]  /*e150*/  FFMA R3, R53, R59, R3 ;  /* 0x0000003b35037223 */ /* 0x000fe20000000003 */
[----:B------:R-:W-:Y:S01]  /*e160*/  LOP3.LUT R71, R74, 0xffff0000, RZ, 0xc0, !PT ;  /* 0xffff00004a477812 */ /* 0x000fe200078ec0ff */
[C---:B------:R-:W-:Y:S01]  /*e170*/  FMUL R0, R52.reuse, R34 ;  /* 0x0000002234007220 */ /* 0x040fe20000400000 */
[----:B------:R-:W-:Y:S01]  /*e180*/  SHF.L.U32 R72, R75, 0x10, RZ ;  /* 0x000000104b487819 */ /* 0x000fe200000006ff */
[C---:B------:R-:W-:Y:S01]  /*e190*/  FMUL R2, R52.reuse, R35 ;  /* 0x0000002334027220 */ /* 0x040fe20000400000 */
[----:B------:R-:W-:Y:S01]  /*e1a0*/  UPRMT UR4, UR58, 0x654, UR4 ;  /* 0x000006543a047896 */ /* 0x000fe20008000004 */
[C---:B------:R-:W-:Y:S01]  /*e1b0*/  FMUL R4, R52.reuse, R36 ;  /* 0x0000002434047220 */ /* 0x040fe20000400000 */
[C---:B------:R-:W-:Y:S01]  /*e1c0*/  FMUL R5, R52.reuse, R37 ;  /* 0x0000002534057220 */ /* 0x040fe20000400000 */
[----:B------:R-:W-:Y:S01]  /*e1d0*/  F2FP.BF16.F32.PACK_AB R28, R3, R7 ;  /* 0x00000007031c723e */ /* 0x000fe200000010ff */
[C---:B------:R-:W-:Y:S01]  /*e1e0*/  FFMA R0, R53.reuse, R60, R0 ;  /* 0x0000003c35007223 */ /* 0x040fe20000000000 */
[C---:B------:R-:W-:Y:S01]  /*e1f0*/  FMUL R6, R52.reuse, R38 ;  /* 0x0000002634067220 */ /* 0x040fe20000400000 */
[C---:B------:R-:W-:Y:S01]  /*e200*/  FFMA R2, R53.reuse, R61, R2 ;  /* 0x0000003d35027223 */ /* 0x040fe20000000002 */
[C---:B------:R-:W-:Y:S01]  /*e210*/  FMUL R3, R52.reuse, R39 ;  /* 0x0000002734037220 */ /* 0x040fe20000400000 */
[C---:B------:R-:W-:Y:S01]  /*e220*/  FFMA R4, R53.reuse, R62, R4 ;  /* 0x0000003e35047223 */ /* 0x040fe20000000004 */
[C---:B------:R-:W-:Y:S01]  /*e230*/  FFMA R5, R53.reuse, R63, R5 ;  /* 0x0000003f35057223 */ /* 0x040fe20000000005 */
[C---:B------:R-:W-:Y:S01]  /*e240*/  FFMA R6, R53.reuse, R64, R6 ;  /* 0x0000004035067223 */ /* 0x040fe20000000006 */
[C---:B------:R-:W-:Y:S01]  /*e250*/  FFMA R3, R53.reuse, R65, R3 ;  /* 0x0000004135037223 */ /* 0x040fe20000000003 */
[----:B------:R-:W-:Y:S01]  /*e260*/  FFMA R20, R53, R66, R20 ;  /* 0x0000004235147223 */ /* 0x000fe20000000014 */
[----:B------:R-:W-:Y:S01]  /*e270*/  FMUL R8, R52, R8 ;  /* 0x0000000834087220 */ /* 0x000fe20000400000 */
[----:B------:R-:W-:Y:S01]  /*e280*/  SYNCS.ARRIVE.TRANS64.RED.A1T0 RZ, [UR4], RZ ;  /* 0x000000ffffff79a7 */ /* 0x000fe20008100404 */
[----:B------:R1:W-:Y:S01]  /*e290*/  @!P1 STS.128 [R105+UR36+0x3200], R108 ;  /* 0x0032006c69009988 */ /* 0x0003e20008000c24 */
[----:B------:R-:W-:Y:S01]  /*e2a0*/  LOP3.LUT R73, R75, 0xffff0000, RZ, 0xc0, !PT ;  /* 0xffff00004b497812 */ /* 0x000fe200078ec0ff */
[C---:B------:R-:W-:Y:S01]  /*e2b0*/  FFMA R21, R53.reuse, R67, R21 ;  /* 0x0000004335157223 */ /* 0x040fe20000000015 */
[----:B------:R-:W-:Y:S01]  /*e2c0*/  SHF.L.U32 R24, R76, 0x10, RZ ;  /* 0x000000104c187819 */ /* 0x000fe200000006ff */
[----:B------:R-:W-:Y:S01]  /*e2d0*/  FMUL R9, R52, R9 ;  /* 0x0000000934097220 */ /* 0x000fe20000400000 */
[----:B------:R-:W-:Y:S01]  /*e2e0*/  LOP3.LUT R25, R76, 0xffff0000, RZ, 0xc0, !PT ;  /* 0xffff00004c197812 */ /* 0x000fe200078ec0ff */
[C---:B------:R-:W-:Y:S01]  /*e2f0*/  FFMA R22, R53.reuse, R68, R22 ;  /* 0x0000004435167223 */ /* 0x040fe20000000016 */
[C---:B------:R-:W-:Y:S01]  /*e300*/  FMUL R10, R52.reuse, R10 ;  /* 0x0000000a340a7220 */ /* 0x040fe20000400000 */
[C---:B------:R-:W-:Y:S01]  /*e310*/  FFMA R23, R53.reuse, R69, R23 ;  /* 0x0000004535177223 */ /* 0x040fe20000000017 */
[----:B------:R-:W-:Y:S01]  /*e320*/  FMUL R11, R52, R11 ;  /* 0x0000000b340b7220 */ /* 0x000fe20000400000 */
[----:B------:R-:W-:Y:S01]  /*e330*/  F2FP.BF16.F32.PACK_AB R29, R2, R0 ;  /* 0x00000000021d723e */ /* 0x000fe200000010ff */
[----:B------:R-:W-:Y:S01]  /*e340*/  FFMA R8, R53, R70, R8 ;  /* 0x0000004635087223 */ /* 0x000fe20000000008 */
[----:B------:R-:W-:Y:S01]  /*e350*/  F2FP.BF16.F32.PACK_AB R30, R5, R4 ;  /* 0x00000004051e723e */ /* 0x000fe200000010ff */
[C---:B------:R-:W-:Y:S01]  /*e360*/  FMUL R12, R52.reuse, R12 ;  /* 0x0000000c340c7220 */ /* 0x040fe20000400000 */
[----:B------:R-:W-:Y:S01]  /*e370*/  F2FP.BF16.F32.PACK_AB R31, R3, R6 ;  /* 0x00000006031f723e */ /* 0x000fe200000010ff */
[----:B------:R-:W-:Y:S01]  /*e380*/  FFMA R9, R53, R71, R9 ;  /* 0x0000004735097223 */ /* 0x000fe20000000009 */
[C---:B------:R-:W-:Y:S01]  /*e390*/  FMUL R13, R52.reuse, R13 ;  /* 0x0000000d340d7220 */ /* 0x040fe20000400000 */
[----:B------:R-:W-:Y:S01]  /*e3a0*/  SHF.L.U32 R26, R77, 0x10, RZ ;  /* 0x000000104d1a7819 */ /* 0x000fe200000006ff */
[----:B------:R-:W-:Y:S01]  /*e3b0*/  FFMA R10, R53, R72, R10 ;  /* 0x00000048350a7223 */ /* 0x000fe2000000000a */
[----:B------:R1:W-:Y:S01]  /*e3c0*/  @!P1 STS.128 [R104+0x3200], R28 ;  /* 0x0032001c68009388 */ /* 0x0003e20000000c00 */
[C---:B------:R-:W-:Y:S01]  /*e3d0*/  FMUL R14, R52.reuse, R14 ;  /* 0x0000000e340e7220 */ /* 0x040fe20000400000 */
[----:B------:R-:W-:Y:S01]  /*e3e0*/  LOP3.LUT R27, R77, 0xffff0000, RZ, 0xc0, !PT ;  /* 0xffff00004d1b7812 */ /* 0x000fe200078ec0ff */
[C---:B------:R-:W-:Y:S01]  /*e3f0*/  FFMA R11, R53.reuse, R73, R11 ;  /* 0x00000049350b7223 */ /* 0x040fe2000000000b */
[----:B------:R-:W-:Y:S01]  /*e400*/  FMUL R15, R52, R15 ;  /* 0x0000000f340f7220 */ /* 0x000fe20000400000 */
[----:B------:R-:W-:Y:S01]  /*e410*/  SHF.L.U32 R40, R78, 0x10, RZ ;  /* 0x000000104e287819 */ /* 0x000fe200000006ff */
[C---:B------:R-:W-:Y:S01]  /*e420*/  FFMA R12, R53.reuse, R24, R12 ;  /* 0x00000018350c7223 */ /* 0x040fe2000000000c */
[----:B------:R-:W-:Y:S01]  /*e430*/  FMUL R16, R52, R16 ;  /* 0x0000001034107220 */ /* 0x000fe20000400000 */
[----:B------:R-:W-:Y:S01]  /*e440*/  LOP3.LUT R74, R78, 0xffff0000, RZ, 0xc0, !PT ;  /* 0xffff00004e4a7812 */ /* 0x000fe200078ec0ff */
[----:B------:R-:W-:Y:S01]  /*e450*/  FFMA R13, R53, R25, R13 ;  /* 0x00000019350d7223 */ /* 0x000fe2000000000d */
[C---:B------:R-:W-:Y:S01]  /*e460*/  FMUL R17, R52.reuse, R17 ;  /* 0x0000001134117220 */ /* 0x040fe20000400000 */
[----:B------:R-:W-:Y:S01]  /*e470*/  SHF.L.U32 R75, R79, 0x10, RZ ;  /* 0x000000104f4b7819 */ /* 0x000fe200000006ff */
[----:B------:R-:W-:Y:S01]  /*e480*/  FFMA R14, R53, R26, R14 ;  /* 0x0000001a350e7223 */ /* 0x000fe2000000000e */
[----:B------:R-:W-:Y:S01]  /*e490*/  F2FP.BF16.F32.PACK_AB R20, R21, R20 ;  /* 0x000000141514723e */ /* 0x000fe200000010ff */
[C---:B------:R-:W-:Y:S01]  /*e4a0*/  FMUL R18, R52.reuse, R18 ;  /* 0x0000001234127220 */ /* 0x040fe20000400000 */
[----:B------:R-:W-:Y:S01]  /*e4b0*/  LOP3.LUT R76, R79, 0xffff0000, RZ, 0xc0, !PT ;  /* 0xffff00004f4c7812 */ /* 0x000fe200078ec0ff */
[----:B------:R-:W-:Y:S01]  /*e4c0*/  FFMA R15, R53, R27, R15 ;  /* 0x0000001b350f7223 */ /* 0x000fe2000000000f */
[----:B------:R-:W-:Y:S01]  /*e4d0*/  F2FP.BF16.F32.PACK_AB R21, R23, R22 ;  /* 0x000000161715723e */ /* 0x000fe200000010ff */
[----:B------:R-:W-:Y:S01]  /*e4e0*/  FMUL R19, R52, R19 ;  /* 0x0000001334137220 */ /* 0x000fe20000400000 */
[----:B------:R-:W-:Y:S01]  /*e4f0*/  F2FP.BF16.F32.PACK_AB R22, R9, R8 ;  /* 0x000000080916723e */ /* 0x000fe200000010ff */
[----:B------:R-:W-:Y:S01]  /*e500*/  FFMA R16, R53, R40, R16 ;  /* 0x0000002835107223 */ /* 0x000fe20000000010 */
[----:B------:R-:W-:Y:S01]  /*e510*/  F2FP.BF16.F32.PACK_AB R23, R11, R10 ;  /* 0x0000000a0b17723e */ /* 0x000fe200000010ff */
[C---:B------:R-:W-:Y:S01]  /*e520*/  FFMA R17, R53.reuse, R74, R17 ;  /* 0x0000004a35117223 */ /* 0x040fe20000000011 */
[C---:B------:R-:W-:Y:S01]  /*e530*/  FFMA R18, R53.reuse, R75, R18 ;  /* 0x0000004b35127223 */ /* 0x040fe20000000012 */
[----:B------:R-:W-:Y:S01]  /*e540*/  FFMA R19, R53, R76, R19 ;  /* 0x0000004c35137223 */ /* 0x000fe20000000013 */
[----:B------:R-:W-:Y:S01]  /*e550*/  F2FP.BF16.F32.PACK_AB R12, R13, R12 ;  /* 0x0000000c0d0c723e */ /* 0x000fe200000010ff */
[----:B------:R1:W-:Y:S01]  /*e560*/  @!P1 STS.128 [R105+UR36+0x3a00], R20 ;  /* 0x003a001469009988 */ /* 0x0003e20008000c24 */
[----:B------:R-:W-:Y:S01]  /*e570*/  F2FP.BF16.F32.PACK_AB R13, R15, R14 ;  /* 0x0000000e0f0d723e */ /* 0x000fe200000010ff */
[----:B------:R-:W-:Y:S01]  /*e580*/  BSSY.RECONVERGENT B0, `(.L_x_183) ;  /* 0x000001b000007945 */ /* 0x000fe20003800200 */
[----:B------:R-:W-:Y:S02]  /*e590*/  F2FP.BF16.F32.PACK_AB R14, R17, R16 ;  /* 0x00000010110e723e */ /* 0x000fe400000010ff */
[----:B------:R-:W-:Y:S02]  /*e5a0*/  F2FP.BF16.F32.PACK_AB R15, R19, R18 ;  /* 0x00000012130f723e */ /* 0x000fe400000010ff */
[----:B------:R-:W-:Y:S03]  /*e5b0*/  ISETP.NE.AND P0, PT, R99, RZ, PT ;  /* 0x000000ff6300720c */ /* 0x000fe60003f05270 */
[----:B------:R1:W-:Y:S01]  /*e5c0*/  @!P1 STS.128 [R104+0x3a00], R12 ;  /* 0x003a000c68009388 */ /* 0x0003e20000000c00 */
[----:B------:R-:W-:Y:S01]  /*e5d0*/  @!PT LDS RZ, [RZ] ;  /* 0x00000000fffff984 */ /* 0x000fe20000000800 */
[----:B------:R-:W-:Y:S01]  /*e5e0*/  @!PT LDS RZ, [RZ] ;  /* 0x00000000fffff984 */ /* 0x000fe20000000800 */
[----:B------:R-:W-:Y:S01]  /*e5f0*/  @!PT LDS RZ, [RZ] ;  /* 0x00000000fffff984 */ /* 0x000fe20000000800 */
[----:B------:R-:W-:Y:S01]  /*e600*/  @!PT LDS RZ, [RZ] ;  /* 0x00000000fffff984 */ /* 0x000fe20000000800 */
[----:B------:R2:W-:Y:S07]  /*e610*/  MEMBAR.ALL.CTA ;  /* 0x0000000000007992 */ /* 0x0005ee0000008000 */
[----:B--2---:R-:W2:Y:S02]  /*e620*/  FENCE.VIEW.ASYNC.S ;  /* 0x00000000000073c6 */ /* 0x004ea40000000000 */
        /* <DEDUP_REMOVED lines=16> */
.L_x_184:
[----:B------:R-:W-:Y:S05]  /*e730*/  BSYNC.RECONVERGENT B0 ;  /* 0x0000000000007941 */ /* 0x000fea0003800200 */
.L_x_183:
[----:B------:R-:W-:Y:S01]  /*e740*/  BAR.SYNC.DEFER_BLOCKING 0x1, 0x80 ;  /* 0x0042000000007b1d */ /* 0x000fe20000010000 */
[----:B------:R-:W-:Y:S01]  /*e750*/  UISETP.NE.AND UP0, UPT, UR48, -0x8, UPT ;  /* 0xfffffff83000788c */ /* 0x000fe2000bf05270 */
[----:B------:R-:W-:Y:S08]  /*e760*/  IADD3 R95, PT, PT, R95, 0x1, RZ ;  /* 0x000000015f5f7810 */ /* 0x000ff00007ffe0ff */
[----:B------:R-:W-:Y:S05]  /*e770*/  BRA.U !UP0, `(.L_x_185) ;  /* 0x0000000108287547 */ /* 0x000fea000b800000 */
[----:B------:R-:W-:Y:S01]  /*e780*/  ISETP.NE.AND P0, PT, R106, RZ, PT ;  /* 0x000000ff6a00720c */ /* 0x000fe20003f05270 */
[----:B------:R-:W-:Y:S01]  /*e790*/  IMAD.U32 R2, RZ, RZ, UR37 ;  /* 0x00000025ff027e24 */ /* 0x000fe2000f8e00ff */
[----:B------:R-:W-:Y:S01]  /*e7a0*/  UIADD3 UR4, UPT, UPT, UR37, 0x1, URZ ;  /* 0x0000000125047890 */ /* 0x000fe2000fffe0ff */
[----:B------:R-:W-:Y:S03]  /*e7b0*/  IMAD.U32 R0, RZ, RZ, UR58 ;  /* 0x0000003aff007e24 */ /* 0x000fe6000f8e00ff */
[----:B------:R-:W-:Y:S04]  /*e7c0*/  UISETP.NE.AND UP0, UPT, UR4, 0x4, UPT ;  /* 0x000000040400788c */ /* 0x000fe8000bf05270 */
[----:B------:R-:W-:Y:S03]  /*e7d0*/  USEL UR37, UR4, URZ, UP0 ;  /* 0x000000ff04257287 */ /* 0x000fe60008000000 */
[----:B------:R-:W-:Y:S05]  /*e7e0*/  @P0 LEA R2, R2, UR36, 0x3 ;  /* 0x0000002402020c11 */ /* 0x000fea000f8e18ff */
[----:B------:R-:W-:Y:S05]  /*e7f0*/  @P0 VIADD R2, R2, 0x50 ;  /* 0x0000005002020836 */ /* 0x000fea0000000000 */
[----:B------:R-:W-:Y:S04]  /*e800*/  @P0 PRMT R0, R0, 0x654, R2 ;  /* 0x0000065400000816 */ /* 0x000fe80000000002 */
[----:B------:R2:W-:Y:S03]  /*e810*/  @P0 SYNCS.ARRIVE.TRANS64.RED.A1T0 RZ, [R0+URZ], RZ ;  /* 0x000000ff00ff09a7 */ /* 0x0005e600081004ff */
.L_x_185:
[----:B------:R-:W-:Y:S01]  /*e820*/  R2UR UR4, R87 ;  /* 0x00000000570472ca */ /* 0x000fe200000e0000 */
[----:B--2---:R-:W-:Y:S01]  /*e830*/  VIADD R0, R51, UR63 ;  /* 0x0000003f33007c36 */ /* 0x004fe20008000000 */
[----:B------:R-:W-:Y:S01]  /*e840*/  ISETP.NE.AND P2, PT, R101, RZ, PT ;  /* 0x000000ff6500720c */ /* 0x000fe20003f45270 */
[----:B------:R-:W-:Y:S01]  /*e850*/  UIADD3 UR48, UPT, UPT, UR48, 0x8, URZ ;  /* 0x0000000830307890 */ /* 0x000fe2000fffe0ff */
[----:B------:R-:W-:Y:S02]  /*e860*/  ISETP.NE.AND P0, PT, R103, 0x2, PT ;  /* 0x000000026700780c */ /* 0x000fe40003f05270 */
[----:B------:R-:W-:Y:S02]  /*e870*/  R2UR UR20, R0 ;  /* 0x00000000001472ca */ /* 0x000fe400000e0000 */
[----:B------:R-:W-:Y:S02]  /*e880*/  ISETP.NE.AND P1, PT, R95, 0x2, PT ;  /* 0x000000025f00780c */ /* 0x000fe40003f25270 */
[----:B------:R-:W-:Y:S02]  /*e890*/  SEL R103, R103, RZ, P0 ;  /* 0x000000ff67677207 */ /* 0x000fe40000000000 */
[----:B------:R-:W-:Y:S01]  /*e8a0*/  SEL R0, RZ, 0x1, P1 ;  /* 0x00000001ff007807 */ /* 0x000fe20000800000 */
[----:B------:R-:W-:Y:S01]  /*e8b0*/  VIADD R2, R50, UR4 ;  /* 0x0000000432027c36 */ /* 0x000fe20008000000 */
[----:B------:R-:W-:Y:S02]  /*e8c0*/  SEL R95, R95, RZ, P1 ;  /* 0x000000ff5f5f7207 */ /* 0x000fe40000800000 */
[----:B------:R-:W-:Y:S02]  /*e8d0*/  @P2 R2UR UR52, R92 ;  /* 0x000000005c3422ca */ /* 0x000fe400000e0000 */
[----:B------:R-:W-:Y:S02]  /*e8e0*/  R2UR UR12, R2 ;  /* 0x00000000020c72ca */ /* 0x000fe400000e0000 */
[----:B------:R-:W-:Y:S02]  /*e8f0*/  SEL R2, RZ, 0x1, P0 ;  /* 0x00000001ff027807 */ /* 0x000fe40000000000 */
[----:B------:R-:W-:Y:S02]  /*e900*/  LOP3.LUT R94, R94, R0, RZ, 0x3c, !PT ;  /* 0x000000005e5e7212 */ /* 0x000fe400078e3cff */
[----:B------:R-:W-:Y:S01]  /*e910*/  LOP3.LUT R93, R93, R2, RZ, 0x3c, !PT ;  /* 0x000000025d5d7212 */ /* 0x000fe200078e3cff */
[----:B------:R-:W-:Y:S08]  /*e920*/  @P2 BRA `(.L_x_186) ;  /* 0xffffff7c00102947 */ /* 0x000ff0000383ffff */
[----:B------:R-:W-:-:S09]  /*e930*/  UISETP.NE.AND UP0, UPT, UR49, URZ, UPT ;  /* 0x000000ff3100728c */ /* 0x000fd2000bf05270 */
[----:B------:R-:W-:Y:S05]  /*e940*/  BRA.U !UP0, `(.L_x_187) ;  /* 0x0000000108487547 */ /* 0x000fea000b800000 */
[----:B------:R-:W2:Y:S02]  /*e950*/  LDCU.64 UR4, c[0x0][0xc90] ;  /* 0x00019200ff0477ac */ /* 0x000ea40008000a00 */
[----:B--2---:R-:W-:-:S04]  /*e960*/  UISETP.NE.U32.AND UP0, UPT, UR4, URZ, UPT ;  /* 0x000000ff0400728c */ /* 0x004fc8000bf05070 */
[----:B------:R-:W-:-:S09]  /*e970*/  UISETP.NE.AND.EX UP0, UPT, UR5, URZ, UPT, UP0 ;  /* 0x000000ff0500728c */ /* 0x000fd2000bf05300 */
[----:B------:R-:W-:Y:S05]  /*e980*/  BRA.U UP0, `(.L_x_188) ;  /* 0x00000001000c7547 */ /* 0x000fea000b800000 */
[----:B------:R-:W-:-:S13]  /*e990*/  FSETP.NEU.AND P0, PT, R53, RZ, PT ;  /* 0x000000ff3500720b */ /* 0x000fda0003f0d000 */
[----:B------:R-:W-:Y:S05]  /*e9a0*/  @!P0 EXIT ;  /* 0x000000000000894d */ /* 0x000fea0003800000 */
[----:B------:R-:W-:Y:S05]  /*e9b0*/  BRA `(.L_x_187) ;  /* 0x00000000002c7947 */ /* 0x000fea0003800000 */
.L_x_188:
[----:B------:R-:W-:Y:S01]  /*e9c0*/  ISETP.NE.AND P0, PT, R102, RZ, PT ;  /* 0x000000ff6600720c */ /* 0x000fe20003f05270 */
[----:B------:R-:W-:-:S12]  /*e9d0*/  BSSY.RECONVERGENT B0, `(.L_x_187) ;  /* 0x0000009000007945 */ /* 0x000fd80003800200 */
[----:B------:R-:W-:Y:S05]  /*e9e0*/  @P0 BRA `(.L_x_189) ;  /* 0x0000000000140947 */ /* 0x000fea0003800000 */
[----:B------:R-:W2:Y:S02]  /*e9f0*/  LDCU.64 UR4, c[0x0][0xc88] ;  /* 0x00019100ff0477ac */ /* 0x000ea40008000a00 */
[----:B--2---:R-:W-:-:S04]  /*ea00*/  ISETP.NE.U32.AND P0, PT, RZ, UR4, PT ;  /* 0x00000004ff007c0c */ /* 0x004fc8000bf05070 */
[----:B------:R-:W-:-:S13]  /*ea10*/  ISETP.NE.AND.EX P0, PT, RZ, UR5, PT, P0 ;  /* 0x00000005ff007c0c */ /* 0x000fda000bf05300 */
[----:B------:R-:W-:Y:S05]  /*ea20*/  @!P0 EXIT ;  /* 0x000000000000894d */ /* 0x000fea0003800000 */
[----:B------:R-:W-:Y:S05]  /*ea30*/  BRA `(.L_x_190) ;  /* 0x0000000000087947 */ /* 0x000fea0003800000 */
.L_x_189:
[----:B------:R-:W-:-:S13]  /*ea40*/  FSETP.NEU.AND P0, PT, R53, RZ, PT ;  /* 0x000000ff3500720b */ /* 0x000fda0003f0d000 */
[----:B------:R-:W-:Y:S05]  /*ea50*/  @!P0 EXIT ;  /* 0x000000000000894d */ /* 0x000fea0003800000 */
.L_x_190:
[----:B------:R-:W-:Y:S05]  /*ea60*/  BSYNC.RECONVERGENT B0 ;  /* 0x0000000000007941 */ /* 0x000fea0003800200 */
.L_x_187:
[----:B------:R-:W-:Y:S01]  /*ea70*/  ULEA UR4, UR37, UR36, 0x3 ;  /* 0x0000002425047291 */ /* 0x000fe2000f8e18ff */
[----:B------:R-:W-:-:S04]  /*ea80*/  DEPBAR.LE SB0, 0x0 ;  /* 0x000080000000791a */ /* 0x000fc80000000000 */
[----:B------:R-:W-:-:S04]  /*ea90*/  UIADD3 UR4, UPT, UPT, UR4, 0x50, URZ ;  /* 0x0000005004047890 */ /* 0x000fc8000fffe0ff */
[----:B------:R-:W-:-:S09]  /*eaa0*/  UPRMT UR4, UR58, 0x654, UR4 ;  /* 0x000006543a047896 */ /* 0x000fd20008000004 */
[----:B------:R-:W-:Y:S01]  /*eab0*/  SYNCS.ARRIVE.TRANS64.RED.A1T0 RZ, [UR4], RZ ;  /* 0x000000ffffff79a7 */ /* 0x000fe20008100404 */
[----:B------:R-:W-:Y:S05]  /*eac0*/  EXIT ;  /* 0x000000000000794d */ /* 0x000fea0003800000 */
.L_x_24:
[----:B--2---:R2:W3:Y:S02]  /*ead0*/  SYNCS.PHASECHK.TRANS64.TRYWAIT P0, [R2+URZ+0xd0], R3 ;  /* 0x0000d003020075a7 */ /* 0x0044e400080011ff */
[----:B---3--:R-:W-:Y:S05]  /*eae0*/  @!P0 NANOSLEEP.SYNCS 0x989680 ;  /* 0x009896800000895d */ /* 0x008fea0003900000 */
[----:B------:R-:W3:Y:S02]  /*eaf0*/  @!P0 SYNCS.PHASECHK.TRANS64 P0, [R2+URZ+0xd0], R3 ;  /* 0x0000d003020085a7 */ /* 0x000ee400080010ff */
[----:B---3--:R-:W-:Y:S05]  /*eb00*/  @!P0 BRA `(.L_x_24) ;  /* 0xfffffffc00f08947 */ /* 0x008fea000383ffff */
[----:B------:R-:W-:Y:S05]  /*eb10*/  BRA `(.L_x_191) ;  /* 0xffffff2c00b87947 */ /* 0x000fea000383ffff */
.L_x_27:
[----:B-1----:R-:W-:-:S07]  /*eb20*/  MOV R2, UR49 ;  /* 0x0000003100027c02 */ /* 0x002fce0008000f00 */
.L_x_192:
[----:B-1----:R1:W2:Y:S02]  /*eb30*/  SYNCS.PHASECHK.TRANS64.TRYWAIT P0, [R2+URZ+0x18], R4 ;  /* 0x00001804020075a7 */ /* 0x0022a400080011ff */
[----:B--2---:R-:W-:Y:S05]  /*eb40*/  @!P0 NANOSLEEP.SYNCS 0x989680 ;  /* 0x009896800000895d */ /* 0x004fea0003900000 */
[----:B------:R-:W2:Y:S02]  /*eb50*/  @!P0 SYNCS.PHASECHK.TRANS64 P0, [R2+URZ+0x18], R4 ;  /* 0x00001804020085a7 */ /* 0x000ea400080010ff */
[----:B--2---:R-:W-:Y:S05]  /*eb60*/  @!P0 BRA `(.L_x_192) ;  /* 0xfffffffc00f08947 */ /* 0x004fea000383ffff */
[----:B------:R-:W-:Y:S05]  /*eb70*/  BRA `(.L_x_26) ;  /* 0xffffff3000007947 */ /* 0x000fea000383ffff */
.L_x_36:
[----:B------:R-:W-:-:S07]  /*eb80*/  MOV R2, UR49 ;  /* 0x0000003100027c02 */ /* 0x000fce0008000f00 */
.L_x_193:
[----:B-1----:R1:W2:Y:S02]  /*eb90*/  SYNCS.PHASECHK.TRANS64.TRYWAIT P0, [R2+URZ+0x18], R4 ;  /* 0x00001804020075a7 */ /* 0x0022a400080011ff */
[----:B--2---:R-:W-:Y:S05]  /*eba0*/  @!P0 NANOSLEEP.SYNCS 0x989680 ;  /* 0x009896800000895d */ /* 0x004fea0003900000 */
[----:B------:R-:W2:Y:S02]  /*ebb0*/  @!P0 SYNCS.PHASECHK.TRANS64 P0, [R2+URZ+0x18], R4 ;  /* 0x00001804020085a7 */ /* 0x000ea400080010ff */
[----:B--2---:R-:W-:Y:S05]  /*ebc0*/  @!P0 BRA `(.L_x_193) ;  /* 0xfffffffc00f08947 */ /* 0x004fea000383ffff */
[----:B------:R-:W-:Y:S05]  /*ebd0*/  BRA `(.L_x_35) ;  /* 0xffffff34004c7947 */ /* 0x000fea000383ffff */
.L_x_43:
[----:B-1----:R1:W2:Y:S02]  /*ebe0*/  SYNCS.PHASECHK.TRANS64.TRYWAIT P0, [R2+URZ+0x80], R3 ;  /* 0x00008003020075a7 */ /* 0x0022a400080011ff */
[----:B--2---:R-:W-:Y:S05]  /*ebf0*/  @!P0 NANOSLEEP.SYNCS 0x989680 ;  /* 0x009896800000895d */ /* 0x004fea0003900000 */
[----:B------:R-:W2:Y:S02]  /*ec00*/  @!P0 SYNCS.PHASECHK.TRANS64 P0, [R2+URZ+0x80], R3 ;  /* 0x00008003020085a7 */ /* 0x000ea400080010ff */
[----:B--2---:R-:W-:Y:S05]  /*ec10*/  @!P0 BRA `(.L_x_43) ;  /* 0xfffffffc00f08947 */ /* 0x004fea000383ffff */
[----:B------:R-:W-:Y:S05]  /*ec20*/  BRA `(.L_x_194) ;  /* 0xffffff3800787947 */ /* 0x000fea000383ffff */
.L_x_47:
[----:B----4-:R-:W-:-:S07]  /*ec30*/  MOV R0, UR4 ;  /* 0x0000000400007c02 */ /* 0x010fce0008000f00 */
.L_x_195:
[----:B-1----:R1:W2:Y:S02]  /*ec40*/  SYNCS.PHASECHK.TRANS64.TRYWAIT P0, [R0+URZ], R2 ;  /* 0x00000002000075a7 */ /* 0x0022a400080011ff */
[----:B--2---:R-:W-:Y:S05]  /*ec50*/  @!P0 NANOSLEEP.SYNCS 0x989680 ;  /* 0x009896800000895d */ /* 0x004fea0003900000 */
[----:B------:R-:W2:Y:S02]  /*ec60*/  @!P0 SYNCS.PHASECHK.TRANS64 P0, [R0+URZ], R2 ;  /* 0x00000002000085a7 */ /* 0x000ea400080010ff */
[----:B--2---:R-:W-:Y:S05]  /*ec70*/  @!P0 BRA `(.L_x_195) ;  /* 0xfffffffc00f08947 */ /* 0x004fea000383ffff */
[----:B------:R-:W-:Y:S05]  /*ec80*/  BRA `(.L_x_196) ;  /* 0xffffff3c00f47947 */ /* 0x000fea000383ffff */
.L_x_48:
[----:B----4-:R-:W-:-:S07]  /*ec90*/  MOV R0, UR5 ;  /* 0x0000000500007c02 */ /* 0x010fce0008000f00 */
.L_x_197:
[----:B-1----:R1:W2:Y:S02]  /*eca0*/  SYNCS.PHASECHK.TRANS64.TRYWAIT P0, [R0+URZ], R2 ;  /* 0x00000002000075a7 */ /* 0x0022a400080011ff */
[----:B--2---:R-:W-:Y:S05]  /*ecb0*/  @!P0 NANOSLEEP.SYNCS 0x989680 ;  /* 0x009896800000895d */ /* 0x004fea0003900000 */
[----:B------:R-:W2:Y:S02]  /*ecc0*/  @!P0 SYNCS.PHASECHK.TRANS64 P0, [R0+URZ], R2 ;  /* 0x00000002000085a7 */ /* 0x000ea400080010ff */
[----:B--2---:R-:W-:Y:S05]  /*ecd0*/  @!P0 BRA `(.L_x_197) ;  /* 0xfffffffc00f08947 */ /* 0x004fea000383ffff */
[----:B------:R-:W-:Y:S05]  /*ece0*/  BRA `(.L_x_198) ;  /* 0xffffff4000007947 */ /* 0x000fea000383ffff */
.L_x_51:
[----:B--2---:R2:W3:Y:S02]  /*ecf0*/  SYNCS.PHASECHK.TRANS64.TRYWAIT P0, [R0+URZ+0xc0], R4 ;  /* 0x0000c004000075a7 */ /* 0x0044e400080011ff */
[----:B---3--:R-:W-:Y:S05]  /*ed00*/  @!P0 NANOSLEEP.SYNCS 0x989680 ;  /* 0x009896800000895d */ /* 0x008fea0003900000 */
[----:B------:R-:W3:Y:S02]  /*ed10*/  @!P0 SYNCS.PHASECHK.TRANS64 P0, [R0+URZ+0xc0], R4 ;  /* 0x0000c004000085a7 */ /* 0x000ee400080010ff */
[----:B---3--:R-:W-:Y:S05]  /*ed20*/  @!P0 BRA `(.L_x_51) ;  /* 0xfffffffc00f08947 */ /* 0x008fea000383ffff */
[----:B------:R-:W-:Y:S05]  /*ed30*/  BRA `(.L_x_199) ;  /* 0xffffff40005c7947 */ /* 0x000fea000383ffff */
.L_x_52:
[----:B------:R-:W-:-:S07]  /*ed40*/  MOV R0, UR4 ;  /* 0x0000000400007c02 */ /* 0x000fce0008000f00 */
.L_x_200:
[----:B--2---:R2:W3:Y:S02]  /*ed50*/  SYNCS.PHASECHK.TRANS64.TRYWAIT P0, [R0+URZ+0x90], R5 ;  /* 0x00009005000075a7 */ /* 0x0044e400080011ff */
[----:B---3--:R-:W-:Y:S05]  /*ed60*/  @!P0 NANOSLEEP.SYNCS 0x989680 ;  /* 0x009896800000895d */ /* 0x008fea0003900000 */
[----:B------:R-:W3:Y:S02]  /*ed70*/  @!P0 SYNCS.PHASECHK.TRANS64 P0, [R0+URZ+0x90], R5 ;  /* 0x00009005000085a7 */ /* 0x000ee400080010ff */
[----:B---3--:R-:W-:Y:S05]  /*ed80*/  @!P0 BRA `(.L_x_200) ;  /* 0xfffffffc00f08947 */ /* 0x008fea000383ffff */
[----:B------:R-:W-:Y:S05]  /*ed90*/  BRA `(.L_x_201) ;  /* 0xffffff40006c7947 */ /* 0x000fea000383ffff */
.L_x_53:
[----:B--2---:R2:W3:Y:S02]  /*eda0*/  SYNCS.PHASECHK.TRANS64.TRYWAIT P1, [R0+URZ+0x80], R4 ;  /* 0x00008004000075a7 */ /* 0x0044e400080211ff */
[----:B---3--:R-:W-:Y:S05]  /*edb0*/  @!P1 NANOSLEEP.SYNCS 0x989680 ;  /* 0x009896800000995d */ /* 0x008fea0003900000 */
[----:B------:R-:W3:Y:S02]  /*edc0*/  @!P1 SYNCS.PHASECHK.TRANS64 P1, [R0+URZ+0x80], R4 ;  /* 0x00008004000095a7 */ /* 0x000ee400080210ff */
[----:B---3--:R-:W-:Y:S05]  /*edd0*/  @!P1 BRA `(.L_x_53) ;  /* 0xfffffffc00f09947 */ /* 0x008fea000383ffff */
[----:B------:R-:W-:Y:S05]  /*ede0*/  BRA `(.L_x_202) ;  /* 0xffffff40009c7947 */ /* 0x000fea000383ffff */
.L_x_56:
[----:B------:R-:W-:-:S07]  /*edf0*/  MOV R0, UR4 ;  /* 0x0000000400007c02 */ /* 0x000fce0008000f00 */
.L_x_203:
[----:B--2---:R2:W3:Y:S02]  /*ee00*/  SYNCS.PHASECHK.TRANS64.TRYWAIT P0, [R0+URZ+0x90], R2 ;  /* 0x00009002000075a7 */ /* 0x0044e400080011ff */
[----:B---3--:R-:W-:Y:S05]  /*ee10*/  @!P0 NANOSLEEP.SYNCS 0x989680 ;  /* 0x009896800000895d */ /* 0x008fea0003900000 */
[----:B------:R-:W3:Y:S02]  /*ee20*/  @!P0 SYNCS.PHASECHK.TRANS64 P0, [R0+URZ+0x90], R2 ;  /* 0x00009002000085a7 */ /* 0x000ee400080010ff */
[----:B---3--:R-:W-:Y:S05]  /*ee30*/  @!P0 BRA `(.L_x_203) ;  /* 0xfffffffc00f08947 */ /* 0x008fea000383ffff */
[----:B------:R-:W-:Y:S05]  /*ee40*/  BRA `(.L_x_55) ;  /* 0xffffff4000f07947 */ /* 0x000fea000383ffff */
.L_x_63:
[----:B-1----:R1:W2:Y:S02]  /*ee50*/  SYNCS.PHASECHK.TRANS64.TRYWAIT P1, [R0+URZ+0x80], R2 ;  /* 0x00008002000075a7 */ /* 0x0022a400080211ff */
[----:B--2---:R-:W-:Y:S05]  /*ee60*/  @!P1 NANOSLEEP.SYNCS 0x989680 ;  /* 0x009896800000995d */ /* 0x004fea0003900000 */
[----:B------:R-:W2:Y:S02]  /*ee70*/  @!P1 SYNCS.PHASECHK.TRANS64 P1, [R0+URZ+0x80], R2 ;  /* 0x00008002000095a7 */ /* 0x000ea400080210ff */
[----:B--2---:R-:W-:Y:S05]  /*ee80*/  @!P1 BRA `(.L_x_63) ;  /* 0xfffffffc00f09947 */ /* 0x004fea000383ffff */
[----:B------:R-:W-:Y:S05]  /*ee90*/  BRA `(.L_x_204) ;  /* 0xffffff4c00b87947 */ /* 0x000fea000383ffff */
.L_x_64:
[----:B------:R-:W-:-:S13]  /*eea0*/  R2UR UR4, R13 ;  /* 0x000000000d0472ca */ /* 0x000fda00000e0000 */
[----:B------:R-:W-:-:S07]  /*eeb0*/  MOV R2, UR4 ;  /* 0x0000000400027c02 */ /* 0x000fce0008000f00 */
.L_x_205:
[----:B-1----:R1:W2:Y:S02]  /*eec0*/  SYNCS.PHASECHK.TRANS64.TRYWAIT P0, [R2+URZ+0xb0], R0 ;  /* 0x0000b000020075a7 */ /* 0x0022a400080011ff */
[----:B--2---:R-:W-:Y:S05]  /*eed0*/  @!P0 NANOSLEEP.SYNCS 0x989680 ;  /* 0x009896800000895d */ /* 0x004fea0003900000 */
[----:B------:R-:W2:Y:S02]  /*eee0*/  @!P0 SYNCS.PHASECHK.TRANS64 P0, [R2+URZ+0xb0], R0 ;  /* 0x0000b000020085a7 */ /* 0x000ea400080010ff */
[----:B--2---:R-:W-:Y:S05]  /*eef0*/  @!P0 BRA `(.L_x_205) ;  /* 0xfffffffc00f08947 */ /* 0x004fea000383ffff */
[----:B------:R-:W-:Y:S05]  /*ef00*/  BRA `(.L_x_206) ;  /* 0xffffff4c00f47947 */ /* 0x000fea000383ffff */
.L_x_67:
[----:B------:R-:W-:Y:S07]  /*ef10*/  MOV R0, UR7 ;  /* 0x0000000700007c02 */ /* 0x000fee0008000f00 */
.L_x_207:
[----:B-1----:R1:W2:Y:S02]  /*ef20*/  SYNCS.PHASECHK.TRANS64.TRYWAIT P0, [R0+URZ], R2 ;  /* 0x00000002000075a7 */ /* 0x0022a400080011ff */
[----:B--2---:R-:W-:Y:S05]  /*ef30*/  @!P0 NANOSLEEP.SYNCS 0x989680 ;  /* 0x009896800000895d */ /* 0x004fea0003900000 */
[----:B------:R-:W2:Y:S02]  /*ef40*/  @!P0 SYNCS.PHASECHK.TRANS64 P0, [R0+URZ], R2 ;  /* 0x00000002000085a7 */ /* 0x000ea400080010ff */
[----:B--2---:R-:W-:Y:S05]  /*ef50*/  @!P0 BRA `(.L_x_207) ;  /* 0xfffffffc00f08947 */ /* 0x004fea000383ffff */
[----:B------:R-:W-:Y:S05]  /*ef60*/  BRA `(.L_x_66) ;  /* 0xffffff5000107947 */ /* 0x000fea000383ffff */
.L_x_70:
[----:B------:R-:W-:-:S07]  /*ef70*/  MOV R0, UR4 ;  /* 0x0000000400007c02 */ /* 0x000fce0008000f00 */
.L_x_208:
[----:B-1----:R1:W2:Y:S02]  /*ef80*/  SYNCS.PHASECHK.TRANS64.TRYWAIT P0, [R0+URZ], R2 ;  /* 0x00000002000075a7 */ /* 0x0022a400080011ff */
[----:B--2---:R-:W-:Y:S05]  /*ef90*/  @!P0 NANOSLEEP.SYNCS 0x989680 ;  /* 0x009896800000895d */ /* 0x004fea0003900000 */
[----:B------:R-:W2:Y:S02]  /*efa0*/  @!P0 SYNCS.PHASECHK.TRANS64 P0, [R0+URZ], R2 ;  /* 0x00000002000085a7 */ /* 0x000ea400080010ff */
[----:B--2---:R-:W-:Y:S05]  /*efb0*/  @!P0 BRA `(.L_x_208) ;  /* 0xfffffffc00f08947 */ /* 0x004fea000383ffff */
[----:B------:R-:W-:Y:S05]  /*efc0*/  BRA `(.L_x_209) ;  /* 0xffffff5400ac7947 */ /* 0x000fea000383ffff */
.L_x_71:
[----:B------:R-:W-:-:S07]  /*efd0*/  MOV R0, UR4 ;  /* 0x0000000400007c02 */ /* 0x000fce0008000f00 */
.L_x_210:
[----:B-1----:R1:W2:Y:S02]  /*efe0*/  SYNCS.PHASECHK.TRANS64.TRYWAIT P0, [R0+URZ], R2 ;  /* 0x00000002000075a7 */ /* 0x0022a400080011ff */
[----:B--2---:R-:W-:Y:S05]  /*eff0*/  @!P0 NANOSLEEP.SYNCS 0x989680 ;  /* 0x009896800000895d */ /* 0x004fea0003900000 */
[----:B------:R-:W2:Y:S02]  /*f000*/  @!P0 SYNCS.PHASECHK.TRANS64 P0, [R0+URZ], R2 ;  /* 0x00000002000085a7 */ /* 0x000ea400080010ff */
[----:B--2---:R-:W-:Y:S05]  /*f010*/  @!P0 BRA `(.L_x_210) ;  /* 0xfffffffc00f08947 */ /* 0x004fea000383ffff */
[----:B------:R-:W-:Y:S05]  /*f020*/  BRA `(.L_x_211) ;  /* 0xffffff5400bc7947 */ /* 0x000fea000383ffff */
.L_x_76:
[----:B---3--:R3:W1:Y:S02]  /*f030*/  SYNCS.PHASECHK.TRANS64.TRYWAIT P0, [R0+URZ+0x80], R2 ;  /* 0x00008002000075a7 */ /* 0x00866400080011ff */
[----:B-1----:R-:W-:Y:S05]  /*f040*/  @!P0 NANOSLEEP.SYNCS 0x989680 ;  /* 0x009896800000895d */ /* 0x002fea0003900000 */
[----:B------:R-:W1:Y:S02]  /*f050*/  @!P0 SYNCS.PHASECHK.TRANS64 P0, [R0+URZ+0x80], R2 ;  /* 0x00008002000085a7 */ /* 0x000e6400080010ff */
[----:B-1----:R-:W-:Y:S05]  /*f060*/  @!P0 BRA `(.L_x_76) ;  /* 0xfffffffc00f08947 */ /* 0x002fea000383ffff */
[----:B------:R-:W-:Y:S05]  /*f070*/  BRA `(.L_x_212) ;  /* 0xffffff5800c07947 */ /* 0x000fea000383ffff */
.L_x_79:
[----:B------:R-:W-:Y:S07]  /*f080*/  MOV R0, UR4 ;  /* 0x0000000400007c02 */ /* 0x000fee0008000f00 */
.L_x_213:
[----:B-1----:R1:W3:Y:S02]  /*f090*/  SYNCS.PHASECHK.TRANS64.TRYWAIT P0, [R0+URZ+0x78], R2 ;  /* 0x00007802000075a7 */ /* 0x0022e400080011ff */
[----:B---3--:R-:W-:Y:S05]  /*f0a0*/  @!P0 NANOSLEEP.SYNCS 0x989680 ;  /* 0x009896800000895d */ /* 0x008fea0003900000 */
[----:B------:R-:W3:Y:S02]  /*f0b0*/  @!P0 SYNCS.PHASECHK.TRANS64 P0, [R0+URZ+0x78], R2 ;  /* 0x00007802000085a7 */ /* 0x000ee400080010ff */
[----:B---3--:R-:W-:Y:S05]  /*f0c0*/  @!P0 BRA `(.L_x_213) ;  /* 0xfffffffc00f08947 */ /* 0x008fea000383ffff */
[----:B------:R-:W-:Y:S05]  /*f0d0*/  BRA `(.L_x_78) ;  /* 0xffffff5c00b87947 */ /* 0x000fea000383ffff */
.L_x_82:
[----:B------:R-:W-:Y:S07]  /*f0e0*/  MOV R0, UR4 ;  /* 0x0000000400007c02 */ /* 0x000fee0008000f00 */
.L_x_214:
[----:B-1----:R1:W2:Y:S02]  /*f0f0*/  SYNCS.PHASECHK.TRANS64.TRYWAIT P0, [R0+URZ+0x50], R24 ;  /* 0x00005018000075a7 */ /* 0x0022a400080011ff */
[----:B--2---:R-:W-:Y:S05]  /*f100*/  @!P0 NANOSLEEP.SYNCS 0x989680 ;  /* 0x009896800000895d */ /* 0x004fea0003900000 */
[----:B------:R-:W2:Y:S02]  /*f110*/  @!P0 SYNCS.PHASECHK.TRANS64 P0, [R0+URZ+0x50], R24 ;  /* 0x00005018000085a7 */ /* 0x000ea400080010ff */
[----:B--2---:R-:W-:Y:S05]  /*f120*/  @!P0 BRA `(.L_x_214) ;  /* 0xfffffffc00f08947 */ /* 0x004fea000383ffff */
[----:B------:R-:W-:Y:S05]  /*f130*/  BRA `(.L_x_215) ;  /* 0xffffff6000147947 */ /* 0x000fea000383ffff */
.L_x_83:
[----:B------:R-:W-:Y:S07]  /*f140*/  MOV R0, UR4 ;  /* 0x0000000400007c02 */ /* 0x000fee0008000f00 */
.L_x_216:
[----:B-1----:R1:W2:Y:S02]  /*f150*/  SYNCS.PHASECHK.TRANS64.TRYWAIT P0, [R0+URZ+0x58], R24 ;  /* 0x00005818000075a7 */ /* 0x0022a400080011ff */
[----:B--2---:R-:W-:Y:S05]  /*f160*/  @!P0 NANOSLEEP.SYNCS 0x989680 ;  /* 0x009896800000895d */ /* 0x004fea0003900000 */
[----:B------:R-:W2:Y:S02]  /*f170*/  @!P0 SYNCS.PHASECHK.TRANS64 P0, [R0+URZ+0x58], R24 ;  /* 0x00005818000085a7 */ /* 0x000ea400080010ff */
[----:B--2---:R-:W-:Y:S05]  /*f180*/  @!P0 BRA `(.L_x_216) ;  /* 0xfffffffc00f08947 */ /* 0x004fea000383ffff */
[----:B------:R-:W-:Y:S05]  /*f190*/  BRA `(.L_x_217) ;  /* 0xffffff6000687947 */ /* 0x000fea000383ffff */
.L_x_84:
[----:B------:R-:W-:Y:S07]  /*f1a0*/  MOV R0, UR4 ;  /* 0x0000000400007c02 */ /* 0x000fee0008000f00 */
.L_x_218:
[----:B-1----:R1:W2:Y:S02]  /*f1b0*/  SYNCS.PHASECHK.TRANS64.TRYWAIT P0, [R0+URZ+0x60], R24 ;  /* 0x00006018000075a7 */ /* 0x0022a400080011ff */
[----:B--2---:R-:W-:Y:S05]  /*f1c0*/  @!P0 NANOSLEEP.SYNCS 0x989680 ;  /* 0x009896800000895d */ /* 0x004fea0003900000 */
[----:B------:R-:W2:Y:S02]  /*f1d0*/  @!P0 SYNCS.PHASECHK.TRANS64 P0, [R0+URZ+0x60], R24 ;  /* 0x00006018000085a7 */ /* 0x000ea400080010ff */
[----:B--2---:R-:W-:Y:S05]  /*f1e0*/  @!P0 BRA `(.L_x_218) ;  /* 0xfffffffc00f08947 */ /* 0x004fea000383ffff */
[----:B------:R-:W-:Y:S05]  /*f1f0*/  BRA `(.L_x_219) ;  /* 0xffffff6000c87947 */ /* 0x000fea000383ffff */
.L_x_85:
[----:B------:R-:W-:Y:S07]  /*f200*/  MOV R0, UR4 ;  /* 0x0000000400007c02 */ /* 0x000fee0008000f00 */
.L_x_220:
[----:B-1----:R1:W2:Y:S02]  /*f210*/  SYNCS.PHASECHK.TRANS64.TRYWAIT P0, [R0+URZ+0x68], R24 ;  /* 0x00006818000075a7 */ /* 0x0022a400080011ff */
[----:B--2---:R-:W-:Y:S05]  /*f220*/  @!P0 NANOSLEEP.SYNCS 0x989680 ;  /* 0x009896800000895d */ /* 0x004fea0003900000 */
[----:B------:R-:W2:Y:S02]  /*f230*/  @!P0 SYNCS.PHASECHK.TRANS64 P0, [R0+URZ+0x68], R24 ;  /* 0x00006818000085a7 */ /* 0x000ea400080010ff */
[----:B--2---:R-:W-:Y:S05]  /*f240*/  @!P0 BRA `(.L_x_220) ;  /* 0xfffffffc00f08947 */ /* 0x004fea000383ffff */
[----:B------:R-:W-:Y:S05]  /*f250*/  BRA `(.L_x_221) ;  /* 0xffffff6400287947 */ /* 0x000fea000383ffff */
.L_x_86:
[----:B------:R-:W-:Y:S07]  /*f260*/  MOV R0, UR4 ;  /* 0x0000000400007c02 */ /* 0x000fee0008000f00 */
.L_x_222:
[----:B-1----:R1:W2:Y:S02]  /*f270*/  SYNCS.PHASECHK.TRANS64.TRYWAIT P0, [R0+URZ+0x50], R30 ;  /* 0x0000501e000075a7 */ /* 0x0022a400080011ff */
[----:B--2---:R-:W-:Y:S05]  /*f280*/  @!P0 NANOSLEEP.SYNCS 0x989680 ;  /* 0x009896800000895d */ /* 0x004fea0003900000 */
[----:B------:R-:W2:Y:S02]  /*f290*/  @!P0 SYNCS.PHASECHK.TRANS64 P0, [R0+URZ+0x50], R30 ;  /* 0x0000501e000085a7 */ /* 0x000ea400080010ff */
[----:B--2---:R-:W-:Y:S05]  /*f2a0*/  @!P0 BRA `(.L_x_222) ;  /* 0xfffffffc00f08947 */ /* 0x004fea000383ffff */
[----:B------:R-:W-:Y:S05]  /*f2b0*/  BRA `(.L_x_223) ;  /* 0xffffff64008c7947 */ /* 0x000fea000383ffff */
.L_x_87:
[----:B------:R-:W-:Y:S07]  /*f2c0*/  MOV R0, UR4 ;  /* 0x0000000400007c02 */ /* 0x000fee0008000f00 */
.L_x_224:
[----:B-1----:R1:W2:Y:S02]  /*f2d0*/  SYNCS.PHASECHK.TRANS64.TRYWAIT P0, [R0+URZ+0x58], R30 ;  /* 0x0000581e000075a7 */ /* 0x0022a400080011ff */
[----:B--2---:R-:W-:Y:S05]  /*f2e0*/  @!P0 NANOSLEEP.SYNCS 0x989680 ;  /* 0x009896800000895d */ /* 0x004fea0003900000 */
[----:B------:R-:W2:Y:S02]  /*f2f0*/  @!P0 SYNCS.PHASECHK.TRANS64 P0, [R0+URZ+0x58], R30 ;  /* 0x0000581e000085a7 */ /* 0x000ea400080010ff */
[----:B--2---:R-:W-:Y:S05]  /*f300*/  @!P0 BRA `(.L_x_224) ;  /* 0xfffffffc00f08947 */ /* 0x004fea000383ffff */
[----:B------:R-:W-:Y:S05]  /*f310*/  BRA `(.L_x_225) ;  /* 0xffffff6400ec7947 */ /* 0x000fea000383ffff */
.L_x_88:
[----:B------:R-:W-:Y:S07]  /*f320*/  MOV R0, UR4 ;  /* 0x0000000400007c02 */ /* 0x000fee0008000f00 */
.L_x_226:
[----:B-1----:R1:W2:Y:S02]  /*f330*/  SYNCS.PHASECHK.TRANS64.TRYWAIT P0, [R0+URZ+0x60], R30 ;  /* 0x0000601e000075a7 */ /* 0x0022a400080011ff */
[----:B--2---:R-:W-:Y:S05]  /*f340*/  @!P0 NANOSLEEP.SYNCS 0x989680 ;  /* 0x009896800000895d */ /* 0x004fea0003900000 */
[----:B------:R-:W2:Y:S02]  /*f350*/  @!P0 SYNCS.PHASECHK.TRANS64 P0, [R0+URZ+0x60], R30 ;  /* 0x0000601e000085a7 */ /* 0x000ea400080010ff */
[----:B--2---:R-:W-:Y:S05]  /*f360*/  @!P0 BRA `(.L_x_226) ;  /* 0xfffffffc00f08947 */ /* 0x004fea000383ffff */
[----:B------:R-:W-:Y:S05]  /*f370*/  BRA `(.L_x_227) ;  /* 0xffffff6800487947 */ /* 0x000fea000383ffff */
.L_x_89:
[----:B------:R-:W-:Y:S07]  /*f380*/  MOV R0, UR4 ;  /* 0x0000000400007c02 */ /* 0x000fee0008000f00 */
.L_x_228:
[----:B-1----:R1:W2:Y:S02]  /*f390*/  SYNCS.PHASECHK.TRANS64.TRYWAIT P0, [R0+URZ+0x68], R30 ;  /* 0x0000681e000075a7 */ /* 0x0022a400080011ff */
[----:B--2---:R-:W-:Y:S05]  /*f3a0*/  @!P0 NANOSLEEP.SYNCS 0x989680 ;  /* 0x009896800000895d */ /* 0x004fea0003900000 */
[----:B------:R-:W2:Y:S02]  /*f3b0*/  @!P0 SYNCS.PHASECHK.TRANS64 P0, [R0+URZ+0x68], R30 ;  /* 0x0000681e000085a7 */ /* 0x000ea400080010ff */
[----:B--2---:R-:W-:Y:S05]  /*f3c0*/  @!P0 BRA `(.L_x_228) ;  /* 0xfffffffc00f08947 */ /* 0x004fea000383ffff */
[----:B------:R-:W-:Y:S05]  /*f3d0*/  BRA `(.L_x_229) ;  /* 0xffffff6800e87947 */ /* 0x000fea000383ffff */
.L_x_91:
[----:B------:R-:W-:-:S07]  /*f3e0*/  MOV R0, UR4 ;  /* 0x0000000400007c02 */ /* 0x000fce0008000f00 */
.L_x_230:
[----:B-1----:R1:W2:Y:S02]  /*f3f0*/  SYNCS.PHASECHK.TRANS64.TRYWAIT P0, [R0+URZ+0x50], R24 ;  /* 0x00005018000075a7 */ /* 0x0022a400080011ff */
[----:B--2---:R-:W-:Y:S05]  /*f400*/  @!P0 NANOSLEEP.SYNCS 0x989680 ;  /* 0x009896800000895d */ /* 0x004fea0003900000 */
[----:B------:R-:W2:Y:S02]  /*f410*/  @!P0 SYNCS.PHASECHK.TRANS64 P0, [R0+URZ+0x50], R24 ;  /* 0x00005018000085a7 */ /* 0x000ea400080010ff */
[----:B--2---:R-:W-:Y:S05]  /*f420*/  @!P0 BRA `(.L_x_230) ;  /* 0xfffffffc00f08947 */ /* 0x004fea000383ffff */
[----:B------:R-:W-:Y:S05]  /*f430*/  BRA `(.L_x_231) ;  /* 0xffffff6c00787947 */ /* 0x000fea000383ffff */
.L_x_92:
[----:B-1----:R-:W-:-:S07]  /*f440*/  MOV R0, UR4 ;  /* 0x0000000400007c02 */ /* 0x002fce0008000f00 */
.L_x_232:
[----:B-1----:R1:W2:Y:S02]  /*f450*/  SYNCS.PHASECHK.TRANS64.TRYWAIT P0, [R0+URZ+0x58], R24 ;  /* 0x00005818000075a7 */ /* 0x0022a400080011ff */
[----:B--2---:R-:W-:Y:S05]  /*f460*/  @!P0 NANOSLEEP.SYNCS 0x989680 ;  /* 0x009896800000895d */ /* 0x004fea0003900000 */
[----:B------:R-:W2:Y:S02]  /*f470*/  @!P0 SYNCS.PHASECHK.TRANS64 P0, [R0+URZ+0x58], R24 ;  /* 0x00005818000085a7 */ /* 0x000ea400080010ff */
[----:B--2---:R-:W-:Y:S05]  /*f480*/  @!P0 BRA `(.L_x_232) ;  /* 0xfffffffc00f08947 */ /* 0x004fea000383ffff */
[----:B------:R-:W-:Y:S05]  /*f490*/  BRA `(.L_x_233) ;  /* 0xffffff6c00687947 */ /* 0x000fea000383ffff */
.L_x_93:
[----:B------:R-:W-:-:S07]  /*f4a0*/  MOV R2, UR4 ;  /* 0x0000000400027c02 */ /* 0x000fce0008000f00 */
.L_x_234:
[----:B-1----:R1:W2:Y:S02]  /*f4b0*/  SYNCS.PHASECHK.TRANS64.TRYWAIT P0, [R2+URZ+0x60], R24 ;  /* 0x00006018020075a7 */ /* 0x0022a400080011ff */
[----:B--2---:R-:W-:Y:S05]  /*f4c0*/  @!P0 NANOSLEEP.SYNCS 0x989680 ;  /* 0x009896800000895d */ /* 0x004fea0003900000 */
[----:B------:R-:W2:Y:S02]  /*f4d0*/  @!P0 SYNCS.PHASECHK.TRANS64 P0, [R2+URZ+0x60], R24 ;  /* 0x00006018020085a7 */ /* 0x000ea400080010ff */
[----:B--2---:R-:W-:Y:S05]  /*f4e0*/  @!P0 BRA `(.L_x_234) ;  /* 0xfffffffc00f08947 */ /* 0x004fea000383ffff */
[----:B------:R-:W-:Y:S05]  /*f4f0*/  BRA `(.L_x_235) ;  /* 0xffffff6c005c7947 */ /* 0x000fea000383ffff */
.L_x_95:
[----:B--2---:R2:W4:Y:S02]  /*f500*/  SYNCS.PHASECHK.TRANS64.TRYWAIT P0, [R0+URZ+0x80], R2 ;  /* 0x00008002000075a7 */ /* 0x00452400080011ff */
[----:B----4-:R-:W-:Y:S05]  /*f510*/  @!P0 NANOSLEEP.SYNCS 0x989680 ;  /* 0x009896800000895d */ /* 0x010fea0003900000 */
[----:B------:R-:W4:Y:S02]  /*f520*/  @!P0 SYNCS.PHASECHK.TRANS64 P0, [R0+URZ+0x80], R2 ;  /* 0x00008002000085a7 */ /* 0x000f2400080010ff */
[----:B----4-:R-:W-:Y:S05]  /*f530*/  @!P0 BRA `(.L_x_95) ;  /* 0xfffffffc00f08947 */ /* 0x010fea000383ffff */
[----:B------:R-:W-:Y:S05]  /*f540*/  BRA `(.L_x_236) ;  /* 0xffffff70001c7947 */ /* 0x000fea000383ffff */
.L_x_106:
[----:B-1----:R-:W-:Y:S04]  /*f550*/  MOV R4, UR36 ;  /* 0x0000002400047c02 */ /* 0x002fe80008000f00 */
[----:B------:R1:W2:Y:S03]  /*f560*/  SYNCS.PHASECHK.TRANS64.TRYWAIT P1, [R4+URZ+0x30], R5 ;  /* 0x00003005040075a7 */ /* 0x0002a600080211ff */
[----:B--2---:R-:W-:Y:S05]  /*f570*/  @!P1 NANOSLEEP.SYNCS 0x989680 ;  /* 0x009896800000995d */ /* 0x004fea0003900000 */
[----:B------:R-:W2:Y:S02]  /*f580*/  @!P1 SYNCS.PHASECHK.TRANS64 P1, [R4+URZ+0x30], R5 ;  /* 0x00003005040095a7 */ /* 0x000ea400080210ff */
[----:B--2---:R-:W-:Y:S05]  /*f590*/  @!P1 BRA `(.L_x_106) ;  /* 0xfffffffc00ec9947 */ /* 0x004fea000383ffff */
[----:B------:R-:W-:Y:S05]  /*f5a0*/  BRA `(.L_x_105) ;  /* 0xffffff7c00387947 */ /* 0x000fea000383ffff */
.L_x_108:
[----:B------:R1:W1:Y:S02]  /*f5b0*/  SYNCS.PHASECHK.TRANS64.TRYWAIT P0, [R58+URZ+0xa0], R3 ;  /* 0x0000a0033a0075a7 */ /* 0x00026400080011ff */
[----:B-1----:R-:W-:Y:S05]  /*f5c0*/  @!P0 NANOSLEEP.SYNCS 0x989680 ;  /* 0x009896800000895d */ /* 0x002fea0003900000 */
[----:B------:R-:W1:Y:S02]  /*f5d0*/  @!P0 SYNCS.PHASECHK.TRANS64 P0, [R58+URZ+0xa0], R3 ;  /* 0x0000a0033a0085a7 */ /* 0x000e6400080010ff */
[----:B-1----:R-:W-:Y:S05]  /*f5e0*/  @!P0 BRA `(.L_x_108) ;  /* 0xfffffffc00f08947 */ /* 0x002fea000383ffff */
[----:B------:R-:W-:Y:S05]  /*f5f0*/  BRA `(.L_x_107) ;  /* 0xffffff7c005c7947 */ /* 0x000fea000383ffff */
.L_x_119:
[----:B-1----:R1:W3:Y:S02]  /*f600*/  SYNCS.PHASECHK.TRANS64.TRYWAIT P0, [R2+URZ+0x30], R0 ;  /* 0x00003000020075a7 */ /* 0x0022e400080011ff */
[----:B---3--:R-:W-:Y:S05]  /*f610*/  @!P0 NANOSLEEP.SYNCS 0x989680 ;  /* 0x009896800000895d */ /* 0x008fea0003900000 */
[----:B------:R-:W3:Y:S02]  /*f620*/  @!P0 SYNCS.PHASECHK.TRANS64 P0, [R2+URZ+0x30], R0 ;  /* 0x00003000020085a7 */ /* 0x000ee400080010ff */
[----:B---3--:R-:W-:Y:S05]  /*f630*/  @!P0 BRA `(.L_x_119) ;  /* 0xfffffffc00f08947 */ /* 0x008fea000383ffff */
[----:B------:R-:W-:Y:S05]  /*f640*/  BRA `(.L_x_118) ;  /* 0xffffff8800f87947 */ /* 0x000fea000383ffff */
.L_x_129:
[----:B-1----:R1:W3:Y:S02]  /*f650*/  SYNCS.PHASECHK.TRANS64.TRYWAIT P0, [R0+URZ+0x30], R20 ;  /* 0x00003014000075a7 */ /* 0x0022e400080011ff */
[----:B---3--:R-:W-:Y:S05]  /*f660*/  @!P0 NANOSLEEP.SYNCS 0x989680 ;  /* 0x009896800000895d */ /* 0x008fea0003900000 */
[----:B------:R-:W3:Y:S02]  /*f670*/  @!P0 SYNCS.PHASECHK.TRANS64 P0, [R0+URZ+0x30], R20 ;  /* 0x00003014000085a7 */ /* 0x000ee400080010ff */
[----:B---3--:R-:W-:Y:S05]  /*f680*/  @!P0 BRA `(.L_x_129) ;  /* 0xfffffffc00f08947 */ /* 0x008fea000383ffff */
[----:B------:R-:W-:Y:S05]  /*f690*/  BRA `(.L_x_128) ;  /* 0xffffff9800907947 */ /* 0x000fea000383ffff */
.L_x_139:
[----:B-1----:R1:W3:Y:S02]  /*f6a0*/  SYNCS.PHASECHK.TRANS64.TRYWAIT P0, [R0+URZ+0x30], R20 ;  /* 0x00003014000075a7 */ /* 0x0022e400080011ff */
[----:B---3--:R-:W-:Y:S05]  /*f6b0*/  @!P0 NANOSLEEP.SYNCS 0x989680 ;  /* 0x009896800000895d */ /* 0x008fea0003900000 */
[----:B------:R-:W3:Y:S02]  /*f6c0*/  @!P0 SYNCS.PHASECHK.TRANS64 P0, [R0+URZ+0x30], R20 ;  /* 0x00003014000085a7 */ /* 0x000ee400080010ff */
[----:B---3--:R-:W-:Y:S05]  /*f6d0*/  @!P0 BRA `(.L_x_139) ;  /* 0xfffffffc00f08947 */ /* 0x008fea000383ffff */
[----:B------:R-:W-:Y:S05]  /*f6e0*/  BRA `(.L_x_138) ;  /* 0xffffffa8000c7947 */ /* 0x000fea000383ffff */
.L_x_149:
[----:B-1----:R1:W3:Y:S02]  /*f6f0*/  SYNCS.PHASECHK.TRANS64.TRYWAIT P0, [R0+URZ+0x30], R20 ;  /* 0x00003014000075a7 */ /* 0x0022e400080011ff */
[----:B---3--:R-:W-:Y:S05]  /*f700*/  @!P0 NANOSLEEP.SYNCS 0x989680 ;  /* 0x009896800000895d */ /* 0x008fea0003900000 */
[----:B------:R-:W3:Y:S02]  /*f710*/  @!P0 SYNCS.PHASECHK.TRANS64 P0, [R0+URZ+0x30], R20 ;  /* 0x00003014000085a7 */ /* 0x000ee400080010ff */
[----:B---3--:R-:W-:Y:S05]  /*f720*/  @!P0 BRA `(.L_x_149) ;  /* 0xfffffffc00f08947 */ /* 0x008fea000383ffff */
[----:B------:R-:W-:Y:S05]  /*f730*/  BRA `(.L_x_148) ;  /* 0xffffffb400b47947 */ /* 0x000fea000383ffff */
.L_x_159:
[----:B-1----:R1:W2:Y:S02]  /*f740*/  SYNCS.PHASECHK.TRANS64.TRYWAIT P0, [R0+URZ+0x30], R20 ;  /* 0x00003014000075a7 */ /* 0x0022a400080011ff */
[----:B--2---:R-:W-:Y:S05]  /*f750*/  @!P0 NANOSLEEP.SYNCS 0x989680 ;  /* 0x009896800000895d */ /* 0x004fea0003900000 */
[----:B------:R-:W2:Y:S02]  /*f760*/  @!P0 SYNCS.PHASECHK.TRANS64 P0, [R0+URZ+0x30], R20 ;  /* 0x00003014000085a7 */ /* 0x000ea400080010ff */
[----:B--2---:R-:W-:Y:S05]  /*f770*/  @!P0 BRA `(.L_x_159) ;  /* 0xfffffffc00f08947 */ /* 0x004fea000383ffff */
[----:B------:R-:W-:Y:S05]  /*f780*/  BRA `(.L_x_158) ;  /* 0xffffffc400487947 */ /* 0x000fea000383ffff */
.L_x_169:
[----:B-1----:R1:W2:Y:S02]  /*f790*/  SYNCS.PHASECHK.TRANS64.TRYWAIT P0, [R0+URZ+0x30], R20 ;  /* 0x00003014000075a7 */ /* 0x0022a400080011ff */
[----:B--2---:R-:W-:Y:S05]  /*f7a0*/  @!P0 NANOSLEEP.SYNCS 0x989680 ;  /* 0x009896800000895d */ /* 0x004fea0003900000 */
[----:B------:R-:W2:Y:S02]  /*f7b0*/  @!P0 SYNCS.PHASECHK.TRANS64 P0, [R0+URZ+0x30], R20 ;  /* 0x00003014000085a7 */ /* 0x000ea400080010ff */
[----:B--2---:R-:W-:Y:S05]  /*f7c0*/  @!P0 BRA `(.L_x_169) ;  /* 0xfffffffc00f08947 */ /* 0x004fea000383ffff */
[----:B------:R-:W-:Y:S05]  /*f7d0*/  BRA `(.L_x_168) ;  /* 0xffffffd000f47947 */ /* 0x000fea000383ffff */
.L_x_179:
[----:B--2---:R2:W3:Y:S02]  /*f7e0*/  SYNCS.PHASECHK.TRANS64.TRYWAIT P0, [R0+URZ+0x30], R107 ;  /* 0x0000306b000075a7 */ /* 0x0044e400080011ff */
[----:B---3--:R-:W-:Y:S05]  /*f7f0*/  @!P0 NANOSLEEP.SYNCS 0x989680 ;  /* 0x009896800000895d */ /* 0x008fea0003900000 */
[----:B------:R-:W3:Y:S02]  /*f800*/  @!P0 SYNCS.PHASECHK.TRANS64 P0, [R0+URZ+0x30], R107 ;  /* 0x0000306b000085a7 */ /* 0x000ee400080010ff */
[----:B---3--:R-:W-:Y:S05]  /*f810*/  @!P0 BRA `(.L_x_179) ;  /* 0xfffffffc00f08947 */ /* 0x008fea000383ffff */
[----:B------:R-:W-:Y:S05]  /*f820*/  BRA `(.L_x_178) ;  /* 0xffffffe000807947 */ /* 0x000fea000383ffff */
        .weak           $__internal_0_$__cuda_sm10x_tcgen05_guardrail_trap_col_being_dealloced_not_returned_by_alloc
        .type           $__internal_0_$__cuda_sm10x_tcgen05_guardrail_trap_col_being_dealloced_not_returned_by_alloc,@function
        .size           $__internal_0_$__cuda_sm10x_tcgen05_guardrail_trap_col_being_dealloced_not_returned_by_alloc,($__internal_1_$__cuda_sm10x_tcgen05_guardrail_trap_phase_invalid_during_alloc - $__internal_0_$__cuda_sm10x_tcgen05_guardrail_trap_col_being_dealloced_not_returned_by_alloc)
$__internal_0_$__cuda_sm10x_tcgen05_guardrail_trap_col_being_dealloced_not_returned_by_alloc:
[----:B------:R-:W-:Y:S05]  /*f830*/  BPT.TRAP 0x1 ;  /* 0x000000040000795c */ /* 0x000fea0000300000 */
[----:B------:R-:W-:-:S04]  /*f840*/  HFMA2 R3, -RZ, RZ, 0, 0 ;  /* 0x00000000ff037431 */ /* 0x000fc800000001ff */
[----:B------:R-:W-:Y:S05]  /*f850*/  RET.REL.NODEC R2 `(_ZN7cutlass13device_kernelINS_4gemm6kernel13GemmUniversalIN4cute5tupleIJiiiiEEENS1_10collective13CollectiveMmaINS1_46MainloopSm100TmaUmmaWarpSpecializedBlockScaledILi3ELi2ELi2ENS5_IJNS4_1CILi8EEENSA_ILi1EEESC_EEEEENS5_IJNSA_ILi128EEESF_NSA_ILi256EEEEEENS5_IJNS_12float_e4m3_tENS_13float_ue8m0_tEEEENS5_IJNS5_IJlSC_lEEENS4_6LayoutINS5_IJNS5_IJNS5_IJNSA_ILi32EEENSA_ILi4EEEEEEiEEESQ_NS5_IJSC_iEEEEEENS5_IJNS5_IJNS5_IJNSA_ILi16EEESO_EEEiEEENS5_IJNS5_IJNSA_ILi0EEESC_EEENSA_ILi512EEEEEENS5_IJSW_iEEEEEEEEEEESK_S13_NS4_8TiledMMAINS4_8MMA_AtomIJNS4_21SM100_MMA_MXF8F6F4_SSISI_SI_fSJ_Li128ELi128ELNS4_4UMMA5MajorE0ELS18_0ELNS17_7ScaleInE0ELS19_0EEEEEENSM_INS5_IJSC_SC_SC_EEENS5_IJSW_SW_SW_EEEEENS5_IJNS4_10UnderscoreES1F_S1F_EEEEENS5_IJNS4_13SM90_TMA_LOADES1I_EEENS5_IJNS4_14ComposedLayoutINS4_7SwizzleILi3ELi4ELi3EEENS4_18smem_ptr_flag_bitsILi8EEENSM_INS5_IJSB_SF_EEENS5_IJSF_SC_EEEEEEENSM_INS5_IJNS5_IJNS5_IJSP_SC_EEENS5_IJSN_SC_EEEEEESC_NS5_IJSO_NSA_ILi2EEEEEEEEENS5_IJNS5_IJNS5_IJSU_SY_EEESX_EEESW_NS5_IJSC_SY_EEEEEEEEEEEvNS4_8identityENS5_IJNS4_23SM90_TMA_LOAD_MULTICASTES26_EEES24_vS25_EENS_8epilogue10collective18CollectiveEpilogueINS29_23Sm100TmaWarpSpecializedILi4ELi2ELi16ELb1ELb0EEEJNS5_IJNSA_ILi64EEESF_SG_EEENS5_IJNSM_IS2E_SC_EENSM_INS5_IJST_S1W_EEENS5_IJSC_S2E_EEEEEEEENS_10bfloat16_tESL_S2L_SL_NS29_6fusion15FusionCallbacksIS2D_NS2M_17LinearCombinationIS2L_fS2L_fLNS_15FloatRoundStyleE2EEES2F_S2K_JEEENS4_5SM1004TMEM4LOAD26SM100_TMEM_LOAD_32dp32b16xES1I_NS1K_INS1L_ILi1ELi4ELi3EEENS1N_ILi16EEENSM_INS5_IJSB_ST_EEENS5_IJST_SC_EEEEEEENS4_39AutoVectorizingCopyWithAssumedAlignmentILi128EEENS4_14SM90_TMA_STOREES31_S33_S33_EEEvvEEEEvNT_6ParamsE) ;  /* 0xffffff0402e87950 */ /* 0x000fea0003c3ffff */
        .weak           $__internal_1_$__cuda_sm10x_tcgen05_guardrail_trap_phase_invalid_during_alloc
        .type           $__internal_1_$__cuda_sm10x_tcgen05_guardrail_trap_phase_invalid_during_alloc,@function
        .size           $__internal_1_$__cuda_sm10x_tcgen05_guardrail_trap_phase_invalid_during_alloc,($__internal_2_$__cuda_sm10x_tcgen05_guardrail_trap_unallocated_columns_being_dealloced - $__internal_1_$__cuda_sm10x_tcgen05_guardrail_trap_phase_invalid_during_alloc)
$__internal_1_$__cuda_sm10x_tcgen05_guardrail_trap_phase_invalid_during_alloc:
[----:B------:R-:W-:Y:S05]  /*f860*/  BPT.TRAP 0x1 ;  /* 0x000000040000795c */ /* 0x000fea0000300000 */
[----:B------:R-:W-:-:S04]  /*f870*/  MOV R3, 0x0 ;  /* 0x0000000000037802 */ /* 0x000fc80000000f00 */
[----:B------:R-:W-:Y:S05]  /*f880*/  RET.REL.NODEC R2 `(_ZN7cutlass13device_kernelINS_4gemm6kernel13GemmUniversalIN4cute5tupleIJiiiiEEENS1_10collective13CollectiveMmaINS1_46MainloopSm100TmaUmmaWarpSpecializedBlockScaledILi3ELi2ELi2ENS5_IJNS4_1CILi8EEENSA_ILi1EEESC_EEEEENS5_IJNSA_ILi128EEESF_NSA_ILi256EEEEEENS5_IJNS_12float_e4m3_tENS_13float_ue8m0_tEEEENS5_IJNS5_IJlSC_lEEENS4_6LayoutINS5_IJNS5_IJNS5_IJNSA_ILi32EEENSA_ILi4EEEEEEiEEESQ_NS5_IJSC_iEEEEEENS5_IJNS5_IJNS5_IJNSA_ILi16EEESO_EEEiEEENS5_IJNS5_IJNSA_ILi0EEESC_EEENSA_ILi512EEEEEENS5_IJSW_iEEEEEEEEEEESK_S13_NS4_8TiledMMAINS4_8MMA_AtomIJNS4_21SM100_MMA_MXF8F6F4_SSISI_SI_fSJ_Li128ELi128ELNS4_4UMMA5MajorE0ELS18_0ELNS17_7ScaleInE0ELS19_0EEEEEENSM_INS5_IJSC_SC_SC_EEENS5_IJSW_SW_SW_EEEEENS5_IJNS4_10UnderscoreES1F_S1F_EEEEENS5_IJNS4_13SM90_TMA_LOADES1I_EEENS5_IJNS4_14ComposedLayoutINS4_7SwizzleILi3ELi4ELi3EEENS4_18smem_ptr_flag_bitsILi8EEENSM_INS5_IJSB_SF_EEENS5_IJSF_SC_EEEEEEENSM_INS5_IJNS5_IJNS5_IJSP_SC_EEENS5_IJSN_SC_EEEEEESC_NS5_IJSO_NSA_ILi2EEEEEEEEENS5_IJNS5_IJNS5_IJSU_SY_EEESX_EEESW_NS5_IJSC_SY_EEEEEEEEEEEvNS4_8identityENS5_IJNS4_23SM90_TMA_LOAD_MULTICASTES26_EEES24_vS25_EENS_8epilogue10collective18CollectiveEpilogueINS29_23Sm100TmaWarpSpecializedILi4ELi2ELi16ELb1ELb0EEEJNS5_IJNSA_ILi64EEESF_SG_EEENS5_IJNSM_IS2E_SC_EENSM_INS5_IJST_S1W_EEENS5_IJSC_S2E_EEEEEEEENS_10bfloat16_tESL_S2L_SL_NS29_6fusion15FusionCallbacksIS2D_NS2M_17LinearCombinationIS2L_fS2L_fLNS_15FloatRoundStyleE2EEES2F_S2K_JEEENS4_5SM1004TMEM4LOAD26SM100_TMEM_LOAD_32dp32b16xES1I_NS1K_INS1L_ILi1ELi4ELi3EEENS1N_ILi16EEENSM_INS5_IJSB_ST_EEENS5_IJST_SC_EEEEEEENS4_39AutoVectorizingCopyWithAssumedAlignmentILi128EEENS4_14SM90_TMA_STOREES31_S33_S33_EEEvvEEEEvNT_6ParamsE) ;  /* 0xffffff0402dc7950 */ /* 0x000fea0003c3ffff */
        .weak           $__internal_2_$__cuda_sm10x_tcgen05_guardrail_trap_unallocated_columns_being_dealloced
        .type           $__internal_2_$__cuda_sm10x_tcgen05_guardrail_trap_unallocated_columns_being_dealloced,@function
        .size           $__internal_2_$__cuda_sm10x_tcgen05_guardrail_trap_unallocated_columns_being_dealloced,(.L_x_238 - $__internal_2_$__cuda_sm10x_tcgen05_guardrail_trap_unallocated_columns_being_dealloced)
$__internal_2_$__cuda_sm10x_tcgen05_guardrail_trap_unallocated_columns_being_dealloced:
[----:B------:R-:W-:Y:S05]  /*f890*/  BPT.TRAP 0x1 ;  /* 0x000000040000795c */ /* 0x000fea0000300000 */
[----:B------:R-:W-:-:S04]  /*f8a0*/  HFMA2 R3, -RZ, RZ, 0, 0 ;  /* 0x00000000ff037431 */ /* 0x000fc800000001ff */
[----:B------:R-:W-:Y:S05]  /*f8b0*/  RET.REL.NODEC R2 `(_ZN7cutlass13device_kernelINS_4gemm6kernel13GemmUniversalIN4cute5tupleIJiiiiEEENS1_10collective13CollectiveMmaINS1_46MainloopSm100TmaUmmaWarpSpecializedBlockScaledILi3ELi2ELi2ENS5_IJNS4_1CILi8EEENSA_ILi1EEESC_EEEEENS5_IJNSA_ILi128EEESF_NSA_ILi256EEEEEENS5_IJNS_12float_e4m3_tENS_13float_ue8m0_tEEEENS5_IJNS5_IJlSC_lEEENS4_6LayoutINS5_IJNS5_IJNS5_IJNSA_ILi32EEENSA_ILi4EEEEEEiEEESQ_NS5_IJSC_iEEEEEENS5_IJNS5_IJNS5_IJNSA_ILi16EEESO_EEEiEEENS5_IJNS5_IJNSA_ILi0EEESC_EEENSA_ILi512EEEEEENS5_IJSW_iEEEEEEEEEEESK_S13_NS4_8TiledMMAINS4_8MMA_AtomIJNS4_21SM100_MMA_MXF8F6F4_SSISI_SI_fSJ_Li128ELi128ELNS4_4UMMA5MajorE0ELS18_0ELNS17_7ScaleInE0ELS19_0EEEEEENSM_INS5_IJSC_SC_SC_EEENS5_IJSW_SW_SW_EEEEENS5_IJNS4_10UnderscoreES1F_S1F_EEEEENS5_IJNS4_13SM90_TMA_LOADES1I_EEENS5_IJNS4_14ComposedLayoutINS4_7SwizzleILi3ELi4ELi3EEENS4_18smem_ptr_flag_bitsILi8EEENSM_INS5_IJSB_SF_EEENS5_IJSF_SC_EEEEEEENSM_INS5_IJNS5_IJNS5_IJSP_SC_EEENS5_IJSN_SC_EEEEEESC_NS5_IJSO_NSA_ILi2EEEEEEEEENS5_IJNS5_IJNS5_IJSU_SY_EEESX_EEESW_NS5_IJSC_SY_EEEEEEEEEEEvNS4_8identityENS5_IJNS4_23SM90_TMA_LOAD_MULTICASTES26_EEES24_vS25_EENS_8epilogue10collective18CollectiveEpilogueINS29_23Sm100TmaWarpSpecializedILi4ELi2ELi16ELb1ELb0EEEJNS5_IJNSA_ILi64EEESF_SG_EEENS5_IJNSM_IS2E_SC_EENSM_INS5_IJST_S1W_EEENS5_IJSC_S2E_EEEEEEEENS_10bfloat16_tESL_S2L_SL_NS29_6fusion15FusionCallbacksIS2D_NS2M_17LinearCombinationIS2L_fS2L_fLNS_15FloatRoundStyleE2EEES2F_S2K_JEEENS4_5SM1004TMEM4LOAD26SM100_TMEM_LOAD_32dp32b16xES1I_NS1K_INS1L_ILi1ELi4ELi3EEENS1N_ILi16EEENSM_INS5_IJSB_ST_EEENS5_IJST_SC_EEEEEEENS4_39AutoVectorizingCopyWithAssumedAlignmentILi128EEENS4_14SM90_TMA_STOREES31_S33_S33_EEEvvEEEEvNT_6ParamsE) ;  /* 0xffffff0402d07950 */ /* 0x000fea0003c3ffff */
.L_x_237:
[----:B------:R-:W-:-:S00]  /*f8c0*/  BRA `(.L_x_237) ;  /* 0xfffffffc00fc7947 */ /* 0x000fc0000383ffff */
[----:B------:R-:W-:-:S00]  /*f8d0*/  NOP ;  /* 0x0000000000007918 */ /* 0x000fc00000000000 */
        /* <DEDUP_REMOVED lines=10> */
.L_x_238:


//--------------------- .nv.global.init           --------------------------
	.section	.nv.global.init,"aw",@progbits
.nv.global.init:
	.type		$str$27,@object
	.size		$str$27,($str$28 - $str$27)
$str$27:
        /*0000*/ 	.byte	0x28, 0x61, 0x64, 0x64, 0x72, 0x65, 0x73, 0x73, 0x20, 0x26, 0x20, 0x6d, 0x61, 0x73, 0x6b, 0x29
        /*0010*/ 	.byte	0x20, 0x3d, 0x3d, 0x20, 0x30, 0x00
	.type		$str$28,@object
	.size		$str$28,($str$26 - $str$28)
$str$28:
        /*0016*/ 	.byte	0x2f, 0x74, 0x6d, 0x70, 0x2f, 0x63, 0x75, 0x74, 0x6c, 0x61, 0x73, 0x73, 0x5f, 0x73, 0x77, 0x65
        /*0026*/ 	.byte	0x65, 0x70, 0x5f, 0x73, 0x72, 0x63, 0x2f, 0x69, 0x6e, 0x63, 0x6c, 0x75, 0x64, 0x65, 0x2f, 0x63
        /*0036*/ 	.byte	0x75, 0x74, 0x65, 0x2f, 0x70, 0x6f, 0x69, 0x6e, 0x74, 0x65, 0x72, 0x5f, 0x66, 0x6c, 0x61, 0x67
        /*0046*/ 	.byte	0x67, 0x65, 0x64, 0x2e, 0x68, 0x70, 0x70, 0x00
	.type		$str$26,@object
	.size		$str$26,($str$25 - $str$26)
$str$26:
        /*004e*/ 	.byte	0x2f, 0x74, 0x6d, 0x70, 0x2f, 0x63, 0x75, 0x74, 0x6c, 0x61, 0x73, 0x73, 0x5f, 0x73, 0x77, 0x65
        /*005e*/ 	.byte	0x65, 0x70, 0x5f, 0x73, 0x72, 0x63, 0x2f, 0x69, 0x6e, 0x63, 0x6c, 0x75, 0x64, 0x65, 0x2f, 0x63
        /*006e*/ 	.byte	0x75, 0x74, 0x65, 0x2f, 0x61, 0x74, 0x6f, 0x6d, 0x2f, 0x63, 0x6f, 0x70, 0x79, 0x5f, 0x74, 0x72
        /*007e*/ 	.byte	0x61, 0x69, 0x74, 0x73, 0x5f, 0x73, 0x6d, 0x31, 0x30, 0x30, 0x2e, 0x68, 0x70, 0x70, 0x00
	.type		$str$25,@object
	.size		$str$25,(__unnamed_1 - $str$25)
$str$25:
        /*008d*/ 	.byte	0x28, 0x28, 0x75, 0x69, 0x6e, 0x74, 0x33, 0x32, 0x5f, 0x74, 0x28, 0x74, 0x68, 0x72, 0x65, 0x61
        /*009d*/ 	.byte	0x64, 0x49, 0x64, 0x78, 0x2e, 0x78, 0x29, 0x20, 0x2f, 0x20, 0x33, 0x32, 0x29, 0x20, 0x25, 0x20
        /*00ad*/ 	.byte	0x34, 0x29, 0x20, 0x3d, 0x3d, 0x20, 0x28, 0x28, 0x28, 0x74, 0x6d, 0x65, 0x6d, 0x5f, 0x61, 0x64
        /*00bd*/ 	.byte	0x64, 0x72, 0x20, 0x3e, 0x3e, 0x20, 0x31, 0x36, 0x29, 0x20, 0x2f, 0x20, 0x33, 0x32, 0x29, 0x20
        /*00cd*/ 	.byte	0x25, 0x20, 0x34, 0x29, 0x00
	.type		__unnamed_1,@object
	.size		__unnamed_1,(__unnamed_2 - __unnamed_1)
__unnamed_1:
        /*00d2*/ 	.byte	0x61, 0x75, 0x74, 0x6f, 0x20, 0x63, 0x75, 0x74, 0x65, 0x3a, 0x3a, 0x61, 0x73, 0x5f, 0x70, 0x6f
        /* <DEDUP_REMOVED lines=24> */
        /*0262*/ 	.byte	0x43, 0x3c, 0x32, 0x30, 0x34, 0x38, 0x3e, 0x3e, 0x3e, 0x3e, 0x5d, 0x00
	.type		__unnamed_2,@object
	.size		__unnamed_2,(.L_2 - __unnamed_2)
__unnamed_2:
        /* <DEDUP_REMOVED lines=40> */
        /*04ee*/ 	.byte	0x3a, 0x3a, 0x43, 0x3c, 0x30, 0x3e, 0x3e, 0x3e, 0x3e, 0x5d, 0x00
.L_2:


//--------------------- .nv.shared._ZN7cutlass13device_kernelINS_4gemm6kernel13GemmUniversalIN4cute5tupleIJiiiiEEENS1_10collective13CollectiveMmaINS1_46MainloopSm100TmaUmmaWarpSpecializedBlockScaledILi3ELi2ELi2ENS5_IJNS4_1CILi8EEENSA_ILi1EEESC_EEEEENS5_IJNSA_ILi128EEESF_NSA_ILi256EEEEEENS5_IJNS_12float_e4m3_tENS_13float_ue8m0_tEEEENS5_IJNS5_IJlSC_lEEENS4_6LayoutINS5_IJNS5_IJNS5_IJNSA_ILi32EEENSA_ILi4EEEEEEiEEESQ_NS5_IJSC_iEEEEEENS5_IJNS5_IJNS5_IJNSA_ILi16EEESO_EEEiEEENS5_IJNS5_IJNSA_ILi0EEESC_EEENSA_ILi512EEEEEENS5_IJSW_iEEEEEEEEEEESK_S13_NS4_8TiledMMAINS4_8MMA_AtomIJNS4_21SM100_MMA_MXF8F6F4_SSISI_SI_fSJ_Li128ELi128ELNS4_4UMMA5MajorE0ELS18_0ELNS17_7ScaleInE0ELS19_0EEEEEENSM_INS5_IJSC_SC_SC_EEENS5_IJSW_SW_SW_EEEEENS5_IJNS4_10UnderscoreES1F_S1F_EEEEENS5_IJNS4_13SM90_TMA_LOADES1I_EEENS5_IJNS4_14ComposedLayoutINS4_7SwizzleILi3ELi4ELi3EEENS4_18smem_ptr_flag_bitsILi8EEENSM_INS5_IJSB_SF_EEENS5_IJSF_SC_EEEEEEENSM_INS5_IJNS5_IJNS5_IJSP_SC_EEENS5_IJSN_SC_EEEEEESC_NS5_IJSO_NSA_ILi2EEEEEEEEENS5_IJNS5_IJNS5_IJSU_SY_EEESX_EEESW_NS5_IJSC_SY_EEEEEEEEEEEvNS4_8identityENS5_IJNS4_23SM90_TMA_LOAD_MULTICASTES26_EEES24_vS25_EENS_8epilogue10collective18CollectiveEpilogueINS29_23Sm100TmaWarpSpecializedILi4ELi2ELi16ELb1ELb0EEEJNS5_IJNSA_ILi64EEESF_SG_EEENS5_IJNSM_IS2E_SC_EENSM_INS5_IJST_S1W_EEENS5_IJSC_S2E_EEEEEEEENS_10bfloat16_tESL_S2L_SL_NS29_6fusion15FusionCallbacksIS2D_NS2M_17LinearCombinationIS2L_fS2L_fLNS_15FloatRoundStyleE2EEES2F_S2K_JEEENS4_5SM1004TMEM4LOAD26SM100_TMEM_LOAD_32dp32b16xES1I_NS1K_INS1L_ILi1ELi4ELi3EEENS1N_ILi16EEENSM_INS5_IJSB_ST_EEENS5_IJST_SC_EEEEEEENS4_39AutoVectorizingCopyWithAssumedAlignmentILi128EEENS4_14SM90_TMA_STOREES31_S33_S33_EEEvvEEEEvNT_6ParamsE --------------------------
	.section	.nv.shared._ZN7cutlass13device_kernelINS_4gemm6kernel13GemmUniversalIN4cute5tupleIJiiiiEEENS1_10collective13CollectiveMmaINS1_46MainloopSm100TmaUmmaWarpSpecializedBlockScaledILi3ELi2ELi2ENS5_IJNS4_1CILi8EEENSA_ILi1EEESC_EEEEENS5_IJNSA_ILi128EEESF_NSA_ILi256EEEEEENS5_IJNS_12float_e4m3_tENS_13float_ue8m0_tEEEENS5_IJNS5_IJlSC_lEEENS4_6LayoutINS5_IJNS5_IJNS5_IJNSA_ILi32EEENSA_ILi4EEEEEEiEEESQ_NS5_IJSC_iEEEEEENS5_IJNS5_IJNS5_IJNSA_ILi16EEESO_EEEiEEENS5_IJNS5_IJNSA_ILi0EEESC_EEENSA_ILi512EEEEEENS5_IJSW_iEEEEEEEEEEESK_S13_NS4_8TiledMMAINS4_8MMA_AtomIJNS4_21SM100_MMA_MXF8F6F4_SSISI_SI_fSJ_Li128ELi128ELNS4_4UMMA5MajorE0ELS18_0ELNS17_7ScaleInE0ELS19_0EEEEEENSM_INS5_IJSC_SC_SC_EEENS5_IJSW_SW_SW_EEEEENS5_IJNS4_10UnderscoreES1F_S1F_EEEEENS5_IJNS4_13SM90_TMA_LOADES1I_EEENS5_IJNS4_14ComposedLayoutINS4_7SwizzleILi3ELi4ELi3EEENS4_18smem_ptr_flag_bitsILi8EEENSM_INS5_IJSB_SF_EEENS5_IJSF_SC_EEEEEEENSM_INS5_IJNS5_IJNS5_IJSP_SC_EEENS5_IJSN_SC_EEEEEESC_NS5_IJSO_NSA_ILi2EEEEEEEEENS5_IJNS5_IJNS5_IJSU_SY_EEESX_EEESW_NS5_IJSC_SY_EEEEEEEEEEEvNS4_8identityENS5_IJNS4_23SM90_TMA_LOAD_MULTICASTES26_EEES24_vS25_EENS_8epilogue10collective18CollectiveEpilogueINS29_23Sm100TmaWarpSpecializedILi4ELi2ELi16ELb1ELb0EEEJNS5_IJNSA_ILi64EEESF_SG_EEENS5_IJNSM_IS2E_SC_EENSM_INS5_IJST_S1W_EEENS5_IJSC_S2E_EEEEEEEENS_10bfloat16_tESL_S2L_SL_NS29_6fusion15FusionCallbacksIS2D_NS2M_17LinearCombinationIS2L_fS2L_fLNS_15FloatRoundStyleE2EEES2F_S2K_JEEENS4_5SM1004TMEM4LOAD26SM100_TMEM_LOAD_32dp32b16xES1I_NS1K_INS1L_ILi1ELi4ELi3EEENS1N_ILi16EEENSM_INS5_IJSB_ST_EEENS5_IJST_SC_EEEEEEENS4_39AutoVectorizingCopyWithAssumedAlignmentILi128EEENS4_14SM90_TMA_STOREES31_S33_S33_EEEvvEEEEvNT_6ParamsE,"aw",@nobits
	.sectionflags	@""
	.align	16
	.zero		1024


//--------------------- .nv.shared.reserved.0     --------------------------
	.section	.nv.shared.reserved.0,"aw",@nobits
	.weak		__nv_reservedSMEM_offset_0_alias
	.size		__nv_reservedSMEM_offset_0_alias, 0, 64
	.other		__nv_reservedSMEM_offset_0_alias,@"STO_CUDA_RESERVED_SHARED STV_DEFAULT"
__nv_reservedSMEM_offset_0_alias:
	.zero		0
.nv.shared.reserved.0:
	.zero		64
	.weak		__nv_reservedSMEM_tcgen05_partition
	.type		__nv_reservedSMEM_tcgen05_partition,@object
	.size		__nv_reservedSMEM_tcgen05_partition,(.L_0 - __nv_reservedSMEM_tcgen05_partition)
__nv_reservedSMEM_tcgen05_partition:
	.zero		32
.L_0:


//--------------------- .nv.global                --------------------------
	.section	.nv.global,"aw",@nobits
.nv.global:
	.type		_ZN40_INTERNAL_a612c37a_4_k_cu_1fe8b1c6_360964cute1_E,@object
	.size		_ZN40_INTERNAL_a612c37a_4_k_cu_1fe8b1c6_360964cute1_E,(_ZN40_INTERNAL_a612c37a_4_k_cu_1fe8b1c6_360964cuda3std3__45__cpo6cbeginE - _ZN40_INTERNAL_a612c37a_4_k_cu_1fe8b1c6_360964cute1_E)
_ZN40_INTERNAL_a612c37a_4_k_cu_1fe8b1c6_360964cute1_E:
	.zero		1
	.type		_ZN40_INTERNAL_a612c37a_4_k_cu_1fe8b1c6_360964cuda3std3__45__cpo6cbeginE,@object
	.size		_ZN40_INTERNAL_a612c37a_4_k_cu_1fe8b1c6_360964cuda3std3__45__cpo6cbeginE,(_ZN40_INTERNAL_a612c37a_4_k_cu_1fe8b1c6_360964cuda3std3__48in_placeE - _ZN40_INTERNAL_a612c37a_4_k_cu_1fe8b1c6_360964cuda3std3__45__cpo6cbeginE)
_ZN40_INTERNAL_a612c37a_4_k_cu_1fe8b1c6_360964cuda3std3__45__cpo6cbeginE:
	.zero		1
	.type		_ZN40_INTERNAL_a612c37a_4_k_cu_1fe8b1c6_360964cuda3std3__48in_placeE,@object
	.size		_ZN40_INTERNAL_a612c37a_4_k_cu_1fe8b1c6_360964cuda3std3__48in_placeE,(_ZN40_INTERNAL_a612c37a_4_k_cu_1fe8b1c6_360964cuda3std6ranges3__45__cpo9iter_moveE - _ZN40_INTERNAL_a612c37a_4_k_cu_1fe8b1c6_360964cuda3std3__48in_placeE)
_ZN40_INTERNAL_a612c37a_4_k_cu_1fe8b1c6_360964cuda3std3__48in_placeE:
	.zero		1
	.type		_ZN40_INTERNAL_a612c37a_4_k_cu_1fe8b1c6_360964cuda3std6ranges3__45__cpo9iter_moveE,@object
	.size		_ZN40_INTERNAL_a612c37a_4_k_cu_1fe8b1c6_360964cuda3std6ranges3__45__cpo9iter_moveE,(_ZN40_INTERNAL_a612c37a_4_k_cu_1fe8b1c6_360964cuda3std3__45__cpo5beginE - _ZN40_INTERNAL_a612c37a_4_k_cu_1fe8b1c6_360964cuda3std6ranges3__45__cpo9iter_moveE)
_ZN40_INTERNAL_a612c37a_4_k_cu_1fe8b1c6_360964cuda3std6ranges3__45__cpo9iter_moveE:
	.zero		1
	.type		_ZN40_INTERNAL_a612c37a_4_k_cu_1fe8b1c6_360964cuda3std3__45__cpo5beginE,@object
	.size		_ZN40_INTERNAL_a612c37a_4_k_cu_1fe8b1c6_360964cuda3std3__45__cpo5beginE,(_ZN40_INTERNAL_a612c37a_4_k_cu_1fe8b1c6_360964cuda3std3__442_GLOBAL__N__a612c37a_4_k_cu_1fe8b1c6_360966ignoreE - _ZN40_INTERNAL_a612c37a_4_k_cu_1fe8b1c6_360964cuda3std3__45__cpo5beginE)
_ZN40_INTERNAL_a612c37a_4_k_cu_1fe8b1c6_360964cuda3std3__45__cpo5beginE:
	.zero		1
	.type		_ZN40_INTERNAL_a612c37a_4_k_cu_1fe8b1c6_360964cuda3std3__442_GLOBAL__N__a612c37a_4_k_cu_1fe8b1c6_360966ignoreE,@object
	.size		_ZN40_INTERNAL_a612c37a_4_k_cu_1fe8b1c6_360964cuda3std3__442_GLOBAL__N__a612c37a_4_k_cu_1fe8b1c6_360966ignoreE,(_ZN40_INTERNAL_a612c37a_4_k_cu_1fe8b1c6_360964cute7productE - _ZN40_INTERNAL_a612c37a_4_k_cu_1fe8b1c6_360964cuda3std3__442_GLOBAL__N__a612c37a_4_k_cu_1fe8b1c6_360966ignoreE)
_ZN40_INTERNAL_a612c37a_4_k_cu_1fe8b1c6_360964cuda3std3__442_GLOBAL__N__a612c37a_4_k_cu_1fe8b1c6_360966ignoreE:
	.zero		1
	.type		_ZN40_INTERNAL_a612c37a_4_k_cu_1fe8b1c6_360964cute7productE,@object
	.size		_ZN40_INTERNAL_a612c37a_4_k_cu_1fe8b1c6_360964cute7productE,(_ZN40_INTERNAL_a612c37a_4_k_cu_1fe8b1c6_360964cuda3std3__45__cpo3endE - _ZN40_INTERNAL_a612c37a_4_k_cu_1fe8b1c6_360964cute7productE)
_ZN40_INTERNAL_a612c37a_4_k_cu_1fe8b1c6_360964cute7productE:
	.zero		1
	.type		_ZN40_INTERNAL_a612c37a_4_k_cu_1fe8b1c6_360964cuda3std3__45__cpo3endE,@object
	.size		_ZN40_INTERNAL_a612c37a_4_k_cu_1fe8b1c6_360964cuda3std3__45__cpo3endE,(_ZN40_INTERNAL_a612c37a_4_k_cu_1fe8b1c6_360964cuda3std3__419piecewise_constructE - _ZN40_INTERNAL_a612c37a_4_k_cu_1fe8b1c6_360964cuda3std3__45__cpo3endE)
_ZN40_INTERNAL_a612c37a_4_k_cu_1fe8b1c6_360964cuda3std3__45__cpo3endE:
	.zero		1
	.type		_ZN40_INTERNAL_a612c37a_4_k_cu_1fe8b1c6_360964cuda3std3__419piecewise_constructE,@object
	.size		_ZN40_INTERNAL_a612c37a_4_k_cu_1fe8b1c6_360964cuda3std3__419piecewise_constructE,(_ZN40_INTERNAL_a612c37a_4_k_cu_1fe8b1c6_360964cuda3std3__45__cpo4cendE - _ZN40_INTERNAL_a612c37a_4_k_cu_1fe8b1c6_360964cuda3std3__419piecewise_constructE)
_ZN40_INTERNAL_a612c37a_4_k_cu_1fe8b1c6_360964cuda3std3__419piecewise_constructE:
	.zero		1
	.type		_ZN40_INTERNAL_a612c37a_4_k_cu_1fe8b1c6_360964cuda3std3__45__cpo4cendE,@object
	.size		_ZN40_INTERNAL_a612c37a_4_k_cu_1fe8b1c6_360964cuda3std3__45__cpo4cendE,(_ZN40_INTERNAL_a612c37a_4_k_cu_1fe8b1c6_360964cuda3std6ranges3__45__cpo4swapE - _ZN40_INTERNAL_a612c37a_4_k_cu_1fe8b1c6_360964cuda3std3__45__cpo4cendE)
_ZN40_INTERNAL_a612c37a_4_k_cu_1fe8b1c6_360964cuda3std3__45__cpo4cendE:
	.zero		1
	.type		_ZN40_INTERNAL_a612c37a_4_k_cu_1fe8b1c6_360964cuda3std6ranges3__45__cpo4swapE,@object
	.size		_ZN40_INTERNAL_a612c37a_4_k_cu_1fe8b1c6_360964cuda3std6ranges3__45__cpo4swapE,(.L_10 - _ZN40_INTERNAL_a612c37a_4_k_cu_1fe8b1c6_360964cuda3std6ranges3__45__cpo4swapE)
_ZN40_INTERNAL_a612c37a_4_k_cu_1fe8b1c6_360964cuda3std6ranges3__45__cpo4swapE:
	.zero		1
.L_10:


//--------------------- .nv.constant0._ZN7cutlass13device_kernelINS_4gemm6kernel13GemmUniversalIN4cute5tupleIJiiiiEEENS1_10collective13CollectiveMmaINS1_46MainloopSm100TmaUmmaWarpSpecializedBlockScaledILi3ELi2ELi2ENS5_IJNS4_1CILi8EEENSA_ILi1EEESC_EEEEENS5_IJNSA_ILi128EEESF_NSA_ILi256EEEEEENS5_IJNS_12float_e4m3_tENS_13float_ue8m0_tEEEENS5_IJNS5_IJlSC_lEEENS4_6LayoutINS5_IJNS5_IJNS5_IJNSA_ILi32EEENSA_ILi4EEEEEEiEEESQ_NS5_IJSC_iEEEEEENS5_IJNS5_IJNS5_IJNSA_ILi16EEESO_EEEiEEENS5_IJNS5_IJNSA_ILi0EEESC_EEENSA_ILi512EEEEEENS5_IJSW_iEEEEEEEEEEESK_S13_NS4_8TiledMMAINS4_8MMA_AtomIJNS4_21SM100_MMA_MXF8F6F4_SSISI_SI_fSJ_Li128ELi128ELNS4_4UMMA5MajorE0ELS18_0ELNS17_7ScaleInE0ELS19_0EEEEEENSM_INS5_IJSC_SC_SC_EEENS5_IJSW_SW_SW_EEEEENS5_IJNS4_10UnderscoreES1F_S1F_EEEEENS5_IJNS4_13SM90_TMA_LOADES1I_EEENS5_IJNS4_14ComposedLayoutINS4_7SwizzleILi3ELi4ELi3EEENS4_18smem_ptr_flag_bitsILi8EEENSM_INS5_IJSB_SF_EEENS5_IJSF_SC_EEEEEEENSM_INS5_IJNS5_IJNS5_IJSP_SC_EEENS5_IJSN_SC_EEEEEESC_NS5_IJSO_NSA_ILi2EEEEEEEEENS5_IJNS5_IJNS5_IJSU_SY_EEESX_EEESW_NS5_IJSC_SY_EEEEEEEEEEEvNS4_8identityENS5_IJNS4_23SM90_TMA_LOAD_MULTICASTES26_EEES24_vS25_EENS_8epilogue10collective18CollectiveEpilogueINS29_23Sm100TmaWarpSpecializedILi4ELi2ELi16ELb1ELb0EEEJNS5_IJNSA_ILi64EEESF_SG_EEENS5_IJNSM_IS2E_SC_EENSM_INS5_IJST_S1W_EEENS5_IJSC_S2E_EEEEEEEENS_10bfloat16_tESL_S2L_SL_NS29_6fusion15FusionCallbacksIS2D_NS2M_17LinearCombinationIS2L_fS2L_fLNS_15FloatRoundStyleE2EEES2F_S2K_JEEENS4_5SM1004TMEM4LOAD26SM100_TMEM_LOAD_32dp32b16xES1I_NS1K_INS1L_ILi1ELi4ELi3EEENS1N_ILi16EEENSM_INS5_IJSB_ST_EEENS5_IJST_SC_EEEEEEENS4_39AutoVectorizingCopyWithAssumedAlignmentILi128EEENS4_14SM90_TMA_STOREES31_S33_S33_EEEvvEEEEvNT_6ParamsE --------------------------
	.section	.nv.constant0._ZN7cutlass13device_kernelINS_4gemm6kernel13GemmUniversalIN4cute5tupleIJiiiiEEENS1_10collective13CollectiveMmaINS1_46MainloopSm100TmaUmmaWarpSpecializedBlockScaledILi3ELi2ELi2ENS5_IJNS4_1CILi8EEENSA_ILi1EEESC_EEEEENS5_IJNSA_ILi128EEESF_NSA_ILi256EEEEEENS5_IJNS_12float_e4m3_tENS_13float_ue8m0_tEEEENS5_IJNS5_IJlSC_lEEENS4_6LayoutINS5_IJNS5_IJNS5_IJNSA_ILi32EEENSA_ILi4EEEEEEiEEESQ_NS5_IJSC_iEEEEEENS5_IJNS5_IJNS5_IJNSA_ILi16EEESO_EEEiEEENS5_IJNS5_IJNSA_ILi0EEESC_EEENSA_ILi512EEEEEENS5_IJSW_iEEEEEEEEEEESK_S13_NS4_8TiledMMAINS4_8MMA_AtomIJNS4_21SM100_MMA_MXF8F6F4_SSISI_SI_fSJ_Li128ELi128ELNS4_4UMMA5MajorE0ELS18_0ELNS17_7ScaleInE0ELS19_0EEEEEENSM_INS5_IJSC_SC_SC_EEENS5_IJSW_SW_SW_EEEEENS5_IJNS4_10UnderscoreES1F_S1F_EEEEENS5_IJNS4_13SM90_TMA_LOADES1I_EEENS5_IJNS4_14ComposedLayoutINS4_7SwizzleILi3ELi4ELi3EEENS4_18smem_ptr_flag_bitsILi8EEENSM_INS5_IJSB_SF_EEENS5_IJSF_SC_EEEEEEENSM_INS5_IJNS5_IJNS5_IJSP_SC_EEENS5_IJSN_SC_EEEEEESC_NS5_IJSO_NSA_ILi2EEEEEEEEENS5_IJNS5_IJNS5_IJSU_SY_EEESX_EEESW_NS5_IJSC_SY_EEEEEEEEEEEvNS4_8identityENS5_IJNS4_23SM90_TMA_LOAD_MULTICASTES26_EEES24_vS25_EENS_8epilogue10collective18CollectiveEpilogueINS29_23Sm100TmaWarpSpecializedILi4ELi2ELi16ELb1ELb0EEEJNS5_IJNSA_ILi64EEESF_SG_EEENS5_IJNSM_IS2E_SC_EENSM_INS5_IJST_S1W_EEENS5_IJSC_S2E_EEEEEEEENS_10bfloat16_tESL_S2L_SL_NS29_6fusion15FusionCallbacksIS2D_NS2M_17LinearCombinationIS2L_fS2L_fLNS_15FloatRoundStyleE2EEES2F_S2K_JEEENS4_5SM1004TMEM4LOAD26SM100_TMEM_LOAD_32dp32b16xES1I_NS1K_INS1L_ILi1ELi4ELi3EEENS1N_ILi16EEENSM_INS5_IJSB_ST_EEENS5_IJST_SC_EEEEEEENS4_39AutoVectorizingCopyWithAssumedAlignmentILi128EEENS4_14SM90_TMA_STOREES31_S33_S33_EEEvvEEEEvNT_6ParamsE,"a",@progbits
	.sectionflags	@""
	.align	4
.nv.constant0._ZN7cutlass13device_kernelINS_4gemm6kernel13GemmUniversalIN4cute5tupleIJiiiiEEENS1_10collective13CollectiveMmaINS1_46MainloopSm100TmaUmmaWarpSpecializedBlockScaledILi3ELi2ELi2ENS5_IJNS4_1CILi8EEENSA_ILi1EEESC_EEEEENS5_IJNSA_ILi128EEESF_NSA_ILi256EEEEEENS5_IJNS_12float_e4m3_tENS_13float_ue8m0_tEEEENS5_IJNS5_IJlSC_lEEENS4_6LayoutINS5_IJNS5_IJNS5_IJNSA_ILi32EEENSA_ILi4EEEEEEiEEESQ_NS5_IJSC_iEEEEEENS5_IJNS5_IJNS5_IJNSA_ILi16EEESO_EEEiEEENS5_IJNS5_IJNSA_ILi0EEESC_EEENSA_ILi512EEEEEENS5_IJSW_iEEEEEEEEEEESK_S13_NS4_8TiledMMAINS4_8MMA_AtomIJNS4_21SM100_MMA_MXF8F6F4_SSISI_SI_fSJ_Li128ELi128ELNS4_4UMMA5MajorE0ELS18_0ELNS17_7ScaleInE0ELS19_0EEEEEENSM_INS5_IJSC_SC_SC_EEENS5_IJSW_SW_SW_EEEEENS5_IJNS4_10UnderscoreES1F_S1F_EEEEENS5_IJNS4_13SM90_TMA_LOADES1I_EEENS5_IJNS4_14ComposedLayoutINS4_7SwizzleILi3ELi4ELi3EEENS4_18smem_ptr_flag_bitsILi8EEENSM_INS5_IJSB_SF_EEENS5_IJSF_SC_EEEEEEENSM_INS5_IJNS5_IJNS5_IJSP_SC_EEENS5_IJSN_SC_EEEEEESC_NS5_IJSO_NSA_ILi2EEEEEEEEENS5_IJNS5_IJNS5_IJSU_SY_EEESX_EEESW_NS5_IJSC_SY_EEEEEEEEEEEvNS4_8identityENS5_IJNS4_23SM90_TMA_LOAD_MULTICASTES26_EEES24_vS25_EENS_8epilogue10collective18CollectiveEpilogueINS29_23Sm100TmaWarpSpecializedILi4ELi2ELi16ELb1ELb0EEEJNS5_IJNSA_ILi64EEESF_SG_EEENS5_IJNSM_IS2E_SC_EENSM_INS5_IJST_S1W_EEENS5_IJSC_S2E_EEEEEEEENS_10bfloat16_tESL_S2L_SL_NS29_6fusion15FusionCallbacksIS2D_NS2M_17LinearCombinationIS2L_fS2L_fLNS_15FloatRoundStyleE2EEES2F_S2K_JEEENS4_5SM1004TMEM4LOAD26SM100_TMEM_LOAD_32dp32b16xES1I_NS1K_INS1L_ILi1ELi4ELi3EEENS1N_ILi16EEENSM_INS5_IJSB_ST_EEENS5_IJST_SC_EEEEEEENS4_39AutoVectorizingCopyWithAssumedAlignmentILi128EEENS4_14SM90_TMA_STOREES31_S33_S33_EEEvvEEEEvNT_6ParamsE:
	.zero		3968


//--------------------- SYMBOLS --------------------------

	.type		.nv.reservedSmem.offset0,@object
	.size		.nv.reservedSmem.offset0,0x4
	.type		.nv.reservedSmem.cap,@object
	.size		.nv.reservedSmem.cap,0x4
	.type		__assertfail,@function
